def matmul_kernel(
    a_ptr,
    b_ptr,
    c_ptr,
    M,
    N,
    K,
    stride_am,
    stride_ak,
    stride_bk,
    stride_bn,
    stride_cm,
    stride_cn,
    BLOCK_M: tl.constexpr,
    BLOCK_N: tl.constexpr,
    BLOCK_K: tl.constexpr,
    GROUP_M: tl.constexpr,
):
    pid = tl.program_id(axis=0)
    num_pid_m = tl.cdiv(M, BLOCK_M)
    num_pid_n = tl.cdiv(N, BLOCK_N)
    num_pid_in_group = GROUP_M * num_pid_n
    group_id = pid // num_pid_in_group
    first_pid_m = group_id * GROUP_M
    group_size_m = min(num_pid_m - first_pid_m, GROUP_M)
    pid_m = first_pid_m + ((pid % num_pid_in_group) % group_size_m)
    pid_n = (pid % num_pid_in_group) // group_size_m

    offs_am = (pid_m * BLOCK_M + tl.arange(0, BLOCK_M)) % M
    offs_bn = (pid_n * BLOCK_N + tl.arange(0, BLOCK_N)) % N
    offs_k = tl.arange(0, BLOCK_K)
    a_ptrs = a_ptr + offs_am[:, None] * stride_am + offs_k[None, :] * stride_ak
    b_ptrs = b_ptr + offs_k[:, None] * stride_bk + offs_bn[None, :] * stride_bn

    acc = tl.zeros((BLOCK_M, BLOCK_N), dtype=tl.float32)
    for kk in range(0, tl.cdiv(K, BLOCK_K)):
        a = tl.load(a_ptrs, mask=offs_k[None, :] < K - kk * BLOCK_K, other=0.0)
        b = tl.load(b_ptrs, mask=offs_k[:, None] < K - kk * BLOCK_K, other=0.0)
        acc = tl.dot(a, b, acc)
        a_ptrs += BLOCK_K * stride_ak
        b_ptrs += BLOCK_K * stride_bk

    c = acc.to(c_ptr.dtype.element_ty)
    offs_cm = pid_m * BLOCK_M + tl.arange(0, BLOCK_M)
    offs_cn = pid_n * BLOCK_N + tl.arange(0, BLOCK_N)
    c_ptrs = c_ptr + offs_cm[:, None] * stride_cm + offs_cn[None, :] * stride_cn
    mask = (offs_cm[:, None] < M) & (offs_cn[None, :] < N)
    tl.store(c_ptrs, c, mask=mask)

# config = {"BLOCK_K": 128, "BLOCK_M": 512, "BLOCK_N": 64, "GROUP_M": 8, "arch": "sm_90", "dtype": "bf16", "num_ctas": 1, "num_stages": 2, "num_warps": 4}
# arch = sm_90


// ===== COMPILED SASS (sm_90a) =====

	.target	sm_90a

	.elftype	@"ET_EXEC"


//--------------------- .note.nv.tkinfo           --------------------------
	.section	.note.nv.tkinfo,"",@"SHT_NOTE"
	.sectionflags	@"SHF_NOTE_NV_TKINFO"
	.tkinfo
        /*0018*/ 	.word	0x00000002
        /*0030*/ 	.string	""
        /*0030*/ 	.string	"ptxas"
        /*0030*/ 	.string	"Cuda compilation tools, release 13.0, V13.0.88"
        /*0030*/ 	.string	"Build cuda_13.0.r13.0/compiler.36424714_0"
        /*0030*/ 	.string	"-v  -suppress-debug-info  -lineinfo  -arch sm_90a "



//--------------------- .note.nv.cuinfo           --------------------------
	.section	.note.nv.cuinfo,"",@"SHT_NOTE"
	.sectionflags	@"SHF_NOTE_NV_CUINFO"
        /*0018*/ 	.short	0x0002
        /*001a*/ 	.short	0x005a
        /*001c*/ 	.short	0x0082
	.zero		2


//--------------------- .nv.info                  --------------------------
	.section	.nv.info,"",@"SHT_CUDA_INFO"
	.align	4


	//----- nvinfo : EIATTR_REGCOUNT
	.align		4
        /*0000*/ 	.byte	0x04, 0x2f
        /*0002*/ 	.short	(.L_1 - .L_0)
	.align		4
.L_0:
        /*0004*/ 	.word	index@(matmul_kernel)
        /*0008*/ 	.word	0x000000ff


	//----- nvinfo : EIATTR_FRAME_SIZE
	.align		4
.L_1:
        /*000c*/ 	.byte	0x04, 0x11
        /*000e*/ 	.short	(.L_3 - .L_2)
	.align		4
.L_2:
        /*0010*/ 	.word	index@(matmul_kernel)
        /*0014*/ 	.word	0x00002138


	//----- nvinfo : EIATTR_MIN_STACK_SIZE
	.align		4
.L_3:
        /*0018*/ 	.byte	0x04, 0x12
        /*001a*/ 	.short	(.L_5 - .L_4)
	.align		4
.L_4:
        /*001c*/ 	.word	index@(matmul_kernel)
        /*0020*/ 	.word	0x00002138
.L_5:


//--------------------- .nv.compat                --------------------------
	.section	.nv.compat,"",@"SHT_CUDA_COMPAT_INFO"
	.align	4
        /*0000*/ 	.byte	0x02, 0x09, 0x01, 0x00, 0x02, 0x02, 0x04, 0x00, 0x02, 0x05, 0x05, 0x00, 0x03, 0x07, 0x01, 0x01
        /*0010*/ 	.byte	0x02, 0x03, 0x00, 0x00, 0x02, 0x06, 0x01, 0x00, 0x04, 0x0b, 0x08, 0x00, 0x00, 0x00, 0x00, 0x00
        /*0020*/ 	.byte	0x00, 0x00, 0x00, 0x00


//--------------------- .nv.info.matmul_kernel    --------------------------
	.section	.nv.info.matmul_kernel,"",@"SHT_CUDA_INFO"
	.sectionflags	@""
	.align	4


	//----- nvinfo : EIATTR_CUDA_API_VERSION
	.align		4
        /*0000*/ 	.byte	0x04, 0x37
        /*0002*/ 	.short	(.L_7 - .L_6)
.L_6:
        /*0004*/ 	.word	0x00000082


	//----- nvinfo : EIATTR_KPARAM_INFO
	.align		4
.L_7:
        /*0008*/ 	.byte	0x04, 0x17
        /*000a*/ 	.short	(.L_9 - .L_8)
.L_8:
        /*000c*/ 	.word	0x00000000
        /*0010*/ 	.short	0x000d
        /*0012*/ 	.short	0x0048
        /*0014*/ 	.byte	0x00, 0xf4, 0x21, 0x00


	//----- nvinfo : EIATTR_KPARAM_INFO
	.align		4
.L_9:
        /*0018*/ 	.byte	0x04, 0x17
        /*001a*/ 	.short	(.L_11 - .L_10)
.L_10:
        /*001c*/ 	.word	0x00000000
        /*0020*/ 	.short	0x000c
        /*0022*/ 	.short	0x0040
        /*0024*/ 	.byte	0x00, 0xf4, 0x21, 0x00


	//----- nvinfo : EIATTR_KPARAM_INFO
	.align		4
.L_11:
        /*0028*/ 	.byte	0x04, 0x17
        /*002a*/ 	.short	(.L_13 - .L_12)
.L_12:
        /*002c*/ 	.word	0x00000000
        /*0030*/ 	.short	0x000b
        /*0032*/ 	.short	0x0038
        /*0034*/ 	.byte	0x00, 0xf0, 0x11, 0x00


	//----- nvinfo : EIATTR_KPARAM_INFO
	.align		4
.L_13:
        /*0038*/ 	.byte	0x04, 0x17
        /*003a*/ 	.short	(.L_15 - .L_14)
.L_14:
        /*003c*/ 	.word	0x00000000
        /*0040*/ 	.short	0x000a
        /*0042*/ 	.short	0x0034
        /*0044*/ 	.byte	0x00, 0xf0, 0x11, 0x00


	//----- nvinfo : EIATTR_KPARAM_INFO
	.align		4
.L_15:
        /*0048*/ 	.byte	0x04, 0x17
        /*004a*/ 	.short	(.L_17 - .L_16)
.L_16:
        /*004c*/ 	.word	0x00000000
        /*0050*/ 	.short	0x0009
        /*0052*/ 	.short	0x0030
        /*0054*/ 	.byte	0x00, 0xf0, 0x11, 0x00


	//----- nvinfo : EIATTR_KPARAM_INFO
	.align		4
.L_17:
        /*0058*/ 	.byte	0x04, 0x17
        /*005a*/ 	.short	(.L_19 - .L_18)
.L_18:
        /*005c*/ 	.word	0x00000000
        /*0060*/ 	.short	0x0008
        /*0062*/ 	.short	0x002c
        /*0064*/ 	.byte	0x00, 0xf0, 0x11, 0x00


	//----- nvinfo : EIATTR_KPARAM_INFO
	.align		4
.L_19:
        /*0068*/ 	.byte	0x04, 0x17
        /*006a*/ 	.short	(.L_21 - .L_20)
.L_20:
        /*006c*/ 	.word	0x00000000
        /*0070*/ 	.short	0x0007
        /*0072*/ 	.short	0x0028
        /*0074*/ 	.byte	0x00, 0xf0, 0x11, 0x00


	//----- nvinfo : EIATTR_KPARAM_INFO
	.align		4
.L_21:
        /*0078*/ 	.byte	0x04, 0x17
        /*007a*/ 	.short	(.L_23 - .L_22)
.L_22:
        /*007c*/ 	.word	0x00000000
        /*0080*/ 	.short	0x0006
        /*0082*/ 	.short	0x0024
        /*0084*/ 	.byte	0x00, 0xf0, 0x11, 0x00


	//----- nvinfo : EIATTR_KPARAM_INFO
	.align		4
.L_23:
        /*0088*/ 	.byte	0x04, 0x17
        /*008a*/ 	.short	(.L_25 - .L_24)
.L_24:
        /*008c*/ 	.word	0x00000000
        /*0090*/ 	.short	0x0005
        /*0092*/ 	.short	0x0020
        /*0094*/ 	.byte	0x00, 0xf0, 0x11, 0x00


	//----- nvinfo : EIATTR_KPARAM_INFO
	.align		4
.L_25:
        /*0098*/ 	.byte	0x04, 0x17
        /*009a*/ 	.short	(.L_27 - .L_26)
.L_26:
        /*009c*/ 	.word	0x00000000
        /*00a0*/ 	.short	0x0004
        /*00a2*/ 	.short	0x001c
        /*00a4*/ 	.byte	0x00, 0xf0, 0x11, 0x00


	//----- nvinfo : EIATTR_KPARAM_INFO
	.align		4
.L_27:
        /*00a8*/ 	.byte	0x04, 0x17
        /*00aa*/ 	.short	(.L_29 - .L_28)
.L_28:
        /*00ac*/ 	.word	0x00000000
        /*00b0*/ 	.short	0x0003
        /*00b2*/ 	.short	0x0018
        /*00b4*/ 	.byte	0x00, 0xf0, 0x11, 0x00


	//----- nvinfo : EIATTR_KPARAM_INFO
	.align		4
.L_29:
        /*00b8*/ 	.byte	0x04, 0x17
        /*00ba*/ 	.short	(.L_31 - .L_30)
.L_30:
        /*00bc*/ 	.word	0x00000000
        /*00c0*/ 	.short	0x0002
        /*00c2*/ 	.short	0x0010
        /*00c4*/ 	.byte	0x00, 0xf4, 0x21, 0x00


	//----- nvinfo : EIATTR_KPARAM_INFO
	.align		4
.L_31:
        /*00c8*/ 	.byte	0x04, 0x17
        /*00ca*/ 	.short	(.L_33 - .L_32)
.L_32:
        /*00cc*/ 	.word	0x00000000
        /*00d0*/ 	.short	0x0001
        /*00d2*/ 	.short	0x0008
        /*00d4*/ 	.byte	0x00, 0xf4, 0x21, 0x00


	//----- nvinfo : EIATTR_KPARAM_INFO
	.align		4
.L_33:
        /*00d8*/ 	.byte	0x04, 0x17
        /*00da*/ 	.short	(.L_35 - .L_34)
.L_34:
        /*00dc*/ 	.word	0x00000000
        /*00e0*/ 	.short	0x0000
        /*00e2*/ 	.short	0x0000
        /*00e4*/ 	.byte	0x00, 0xf4, 0x21, 0x00


	//----- nvinfo : EIATTR_SPARSE_MMA_MASK
	.align		4
.L_35:
        /*00e8*/ 	.byte	0x03, 0x50
        /*00ea*/ 	.short	0x0000


	//----- nvinfo : EIATTR_MAXREG_COUNT
	.align		4
        /*00ec*/ 	.byte	0x03, 0x1b
        /*00ee*/ 	.short	0x00ff


	//----- nvinfo : EIATTR_NUM_BARRIERS
	.align		4
        /*00f0*/ 	.byte	0x02, 0x4c
        /*00f2*/ 	.byte	0x01
	.zero		1


	//----- nvinfo : EIATTR_ANNOTATIONS
	.align		4
        /*00f4*/ 	.byte	0x04, 0x55
        /*00f6*/ 	.short	(.L_37 - .L_36)


	//   ....[0]....
.L_36:
        /*00f8*/ 	.word	0x00000001
        /*00fc*/ 	.byte	0xf0, 0x08, 0x00, 0x00, 0x01, 0x00, 0x00, 0x00, 0xa0, 0x09, 0x00, 0x00, 0x01, 0x00, 0x00, 0x00
        /* <DEDUP_REMOVED lines=3064> */
        /*c08c*/ 	.byte	0xf0, 0x3d, 0x03, 0x00


	//----- nvinfo : EIATTR_MERCURY_ISA_VERSION
	.align		4
.L_37:
        /*c090*/ 	.byte	0x03, 0x5f
        /*c092*/ 	.short	0x0101


	//----- nvinfo : EIATTR_EXIT_INSTR_OFFSETS
	.align		4
        /*c094*/ 	.byte	0x04, 0x1c
        /*c096*/ 	.short	(.L_39 - .L_38)


	//   ....[0]....
.L_38:
        /*c098*/ 	.word	0x00039e80


	//   ....[1]....
        /*c09c*/ 	.word	0x00039eb0


	//----- nvinfo : EIATTR_REQNTID
	.align		4
.L_39:
        /*c0a0*/ 	.byte	0x04, 0x10
        /*c0a2*/ 	.short	(.L_41 - .L_40)
.L_40:
        /*c0a4*/ 	.word	0x00000080
        /*c0a8*/ 	.word	0x00000001
        /*c0ac*/ 	.word	0x00000001


	//----- nvinfo : EIATTR_CBANK_PARAM_SIZE
	.align		4
.L_41:
        /*c0b0*/ 	.byte	0x03, 0x19
        /*c0b2*/ 	.short	0x0050


	//----- nvinfo : EIATTR_PARAM_CBANK
	.align		4
        /*c0b4*/ 	.byte	0x04, 0x0a
        /*c0b6*/ 	.short	(.L_43 - .L_42)
	.align		4
.L_42:
        /*c0b8*/ 	.word	index@(.nv.constant0.matmul_kernel)
        /*c0bc*/ 	.short	0x0210
        /*c0be*/ 	.short	0x0050


	//----- nvinfo : EIATTR_SW_WAR
	.align		4
.L_43:
        /*c0c0*/ 	.byte	0x04, 0x36
        /*c0c2*/ 	.short	(.L_45 - .L_44)
.L_44:
        /*c0c4*/ 	.word	0x00000008
.L_45:


//--------------------- .nv.callgraph             --------------------------
	.section	.nv.callgraph,"",@"SHT_CUDA_CALLGRAPH"
	.align	4
	.sectionentsize	8
	.align		4
        /*0000*/ 	.word	0x00000000
	.align		4
        /*0004*/ 	.word	0xffffffff
	.align		4
        /*0008*/ 	.word	0x00000000
	.align		4
        /*000c*/ 	.word	0xfffffffe
	.align		4
        /*0010*/ 	.word	0x00000000
	.align		4
        /*0014*/ 	.word	0xfffffffd
	.align		4
        /*0018*/ 	.word	0x00000000
	.align		4
        /*001c*/ 	.word	0xfffffffc


//--------------------- .text.matmul_kernel       --------------------------
	.section	.text.matmul_kernel,"ax",@progbits
	.align	128
        .global         matmul_kernel
        .type           matmul_kernel,@function
        .size           matmul_kernel,(.L_x_3 - matmul_kernel)
        .other          matmul_kernel,@"STO_CUDA_ENTRY STV_DEFAULT"
matmul_kernel:
.text.matmul_kernel:
[----:B------:R-:W0:Y:S08]  /*0000*/  LDC R1, c[0x0][0x28] ;  /* 0x00000a00ff017b82 */ /* 0x000e300000000800 */
[----:B------:R-:W1:Y:S01]  /*0010*/  LDC.64 R2, c[0x0][0x228] ;  /* 0x00008a00ff027b82 */ /* 0x000e620000000a00 */
[----:B------:R-:W2:Y:S01]  /*0020*/  S2R R7, SR_CTAID.X ;  /* 0x0000000000077919 */ /* 0x000ea20000002500 */
[----:B0-----:R-:W-:Y:S01]  /*0030*/  VIADD R1, R1, 0xffffdec8 ;  /* 0xffffdec801017836 */ /* 0x001fe20000000000 */
[----:B------:R-:W-:Y:S01]  /*0040*/  ULDC.64 UR60, c[0x0][0x208] ;  /* 0x00008200003c7ab9 */ /* 0x000fe20000000a00 */
[----:B------:R-:W-:-:S02]  /*0050*/  CS2R R24, SRZ ;  /* 0x0000000000187805 */ /* 0x000fc4000001ff00 */
[----:B------:R-:W-:Y:S02]  /*0060*/  CS2R R26, SRZ ;  /* 0x00000000001a7805 */ /* 0x000fe4000001ff00 */
[----:B------:R-:W-:Y:S02]  /*0070*/  CS2R R88, SRZ ;  /* 0x0000000000587805 */ /* 0x000fe4000001ff00 */
[----:B------:R-:W-:Y:S01]  /*0080*/  CS2R R90, SRZ ;  /* 0x00000000005a7805 */ /* 0x000fe2000001ff00 */
[----:B------:R-:W0:Y:S01]  /*0090*/  LDC R28, c[0x0][0x230] ;  /* 0x00008c00ff1c7b82 */ /* 0x000e220000000800 */
[----:B------:R-:W-:Y:S02]  /*00a0*/  CS2R R92, SRZ ;  /* 0x00000000005c7805 */ /* 0x000fe4000001ff00 */
[----:B------:R-:W-:Y:S02]  /*00b0*/  CS2R R94, SRZ ;  /* 0x00000000005e7805 */ /* 0x000fe4000001ff00 */
[----:B------:R-:W-:-:S02]  /*00c0*/  CS2R R148, SRZ ;  /* 0x0000000000947805 */ /* 0x000fc4000001ff00 */
[----:B------:R-:W-:Y:S02]  /*00d0*/  CS2R R150, SRZ ;  /* 0x0000000000967805 */ /* 0x000fe4000001ff00 */
[----:B------:R-:W-:Y:S02]  /*00e0*/  CS2R R124, SRZ ;  /* 0x00000000007c7805 */ /* 0x000fe4000001ff00 */
[----:B------:R-:W-:Y:S02]  /*00f0*/  CS2R R126, SRZ ;  /* 0x00000000007e7805 */ /* 0x000fe4000001ff00 */
        /* <DEDUP_REMOVED lines=8> */
[----:B------:R-:W-:Y:S01]  /*0180*/  CS2R R32, SRZ ;  /* 0x0000000000207805 */ /* 0x000fe2000001ff00 */
[----:B-1----:R-:W-:Y:S01]  /*0190*/  VIADD R0, R3, 0x3f ;  /* 0x0000003f03007836 */ /* 0x002fe20000000000 */
[----:B------:R-:W-:-:S02]  /*01a0*/  CS2R R34, SRZ ;  /* 0x0000000000227805 */ /* 0x000fc4000001ff00 */
[----:B------:R-:W-:Y:S02]  /*01b0*/  CS2R R132, SRZ ;  /* 0x0000000000847805 */ /* 0x000fe4000001ff00 */
[----:B------:R-:W-:Y:S02]  /*01c0*/  CS2R R134, SRZ ;  /* 0x0000000000867805 */ /* 0x000fe4000001ff00 */
[----:B------:R-:W-:Y:S02]  /*01d0*/  CS2R R100, SRZ ;  /* 0x0000000000647805 */ /* 0x000fe4000001ff00 */
[----:B------:R-:W-:Y:S02]  /*01e0*/  SHF.R.S32.HI R5, RZ, 0x1f, R0 ;  /* 0x0000001fff057819 */ /* 0x000fe40000011400 */
[----:B------:R-:W-:Y:S02]  /*01f0*/  CS2R R102, SRZ ;  /* 0x0000000000667805 */ /* 0x000fe4000001ff00 */
[----:B------:R-:W-:Y:S01]  /*0200*/  CS2R R68, SRZ ;  /* 0x0000000000447805 */ /* 0x000fe2000001ff00 */
[----:B0-----:R-:W-:Y:S01]  /*0210*/  VIADD R28, R28, 0x7f ;  /* 0x0000007f1c1c7836 */ /* 0x001fe20000000000 */
[----:B------:R-:W-:-:S02]  /*0220*/  LEA.HI R5, R5, R0, RZ, 0x6 ;  /* 0x0000000005057211 */ /* 0x000fc400078f30ff */
[----:B------:R-:W-:Y:S02]  /*0230*/  CS2R R70, SRZ ;  /* 0x0000000000467805 */ /* 0x000fe4000001ff00 */
[----:B--2---:R-:W-:Y:S02]  /*0240*/  IABS R10, R7 ;  /* 0x00000007000a7213 */ /* 0x004fe40000000000 */
[----:B------:R-:W-:Y:S02]  /*0250*/  CS2R R36, SRZ ;  /* 0x0000000000247805 */ /* 0x000fe4000001ff00 */
[----:B------:R-:W-:Y:S02]  /*0260*/  SHF.R.S32.HI R5, RZ, 0x6, R5 ;  /* 0x00000006ff057819 */ /* 0x000fe40000011405 */
[----:B------:R-:W-:Y:S02]  /*0270*/  CS2R R38, SRZ ;  /* 0x0000000000267805 */ /* 0x000fe4000001ff00 */
[----:B------:R-:W-:-:S02]  /*0280*/  CS2R R104, SRZ ;  /* 0x0000000000687805 */ /* 0x000fc4000001ff00 */
[----:B------:R-:W-:Y:S02]  /*0290*/  CS2R R106, SRZ ;  /* 0x00000000006a7805 */ /* 0x000fe4000001ff00 */
[----:B------:R-:W-:Y:S01]  /*02a0*/  CS2R R136, SRZ ;  /* 0x0000000000887805 */ /* 0x000fe2000001ff00 */
[----:B------:R-:W-:Y:S01]  /*02b0*/  IMAD.SHL.U32 R6, R5, 0x8, RZ ;  /* 0x0000000805067824 */ /* 0x000fe200078e00ff */
[----:B------:R-:W-:Y:S02]  /*02c0*/  CS2R R138, SRZ ;  /* 0x00000000008a7805 */ /* 0x000fe4000001ff00 */
[----:B------:R-:W-:Y:S02]  /*02d0*/  CS2R R72, SRZ ;  /* 0x0000000000487805 */ /* 0x000fe4000001ff00 */
[----:B------:R-:W-:Y:S02]  /*02e0*/  CS2R R74, SRZ ;  /* 0x00000000004a7805 */ /* 0x000fe4000001ff00 */
[----:B------:R-:W-:-:S02]  /*02f0*/  CS2R R40, SRZ ;  /* 0x0000000000287805 */ /* 0x000fc4000001ff00 */
[-C--:B------:R-:W-:Y:S02]  /*0300*/  IABS R9, R6.reuse ;  /* 0x0000000600097213 */ /* 0x080fe40000000000 */
[----:B------:R-:W-:Y:S02]  /*0310*/  CS2R R42, SRZ ;  /* 0x00000000002a7805 */ /* 0x000fe4000001ff00 */
[----:B------:R-:W-:Y:S02]  /*0320*/  IABS R12, R6 ;  /* 0x00000006000c7213 */ /* 0x000fe40000000000 */
[----:B------:R-:W-:Y:S01]  /*0330*/  CS2R R108, SRZ ;  /* 0x00000000006c7805 */ /* 0x000fe2000001ff00 */
[----:B------:R-:W0:Y:S01]  /*0340*/  I2F.RP R0, R9 ;  /* 0x0000000900007306 */ /* 0x000e220000209400 */
        /* <DEDUP_REMOVED lines=14> */
[----:B0-----:R-:W0:Y:S01]  /*0430*/  MUFU.RCP R0, R0 ;  /* 0x0000000000007308 */ /* 0x001e220000001000 */
[----:B------:R-:W-:-:S02]  /*0440*/  CS2R R50, SRZ ;  /* 0x0000000000327805 */ /* 0x000fc4000001ff00 */
[----:B------:R-:W-:Y:S02]  /*0450*/  CS2R R52, SRZ ;  /* 0x0000000000347805 */ /* 0x000fe4000001ff00 */
[----:B------:R-:W-:Y:S02]  /*0460*/  CS2R R54, SRZ ;  /* 0x0000000000367805 */ /* 0x000fe4000001ff00 */
[----:B------:R-:W-:Y:S02]  /*0470*/  CS2R R20, SRZ ;  /* 0x0000000000147805 */ /* 0x000fe4000001ff00 */
[----:B------:R-:W-:Y:S02]  /*0480*/  CS2R R22, SRZ ;  /* 0x0000000000167805 */ /* 0x000fe4000001ff00 */
[----:B------:R-:W-:Y:S02]  /*0490*/  CS2R R16, SRZ ;  /* 0x0000000000107805 */ /* 0x000fe4000001ff00 */
[----:B------:R-:W-:-:S02]  /*04a0*/  CS2R R18, SRZ ;  /* 0x0000000000127805 */ /* 0x000fc4000001ff00 */
[----:B------:R-:W-:Y:S01]  /*04b0*/  CS2R R14, SRZ ;  /* 0x00000000000e7805 */ /* 0x000fe2000001ff00 */
[----:B0-----:R-:W-:Y:S02]  /*04c0*/  VIADD R4, R0, 0xffffffe ;  /* 0x0ffffffe00047836 */ /* 0x001fe40000000000 */
[----:B------:R-:W-:Y:S02]  /*04d0*/  IMAD.MOV R0, RZ, RZ, -R12 ;  /* 0x000000ffff007224 */ /* 0x000fe400078e0a0c */
[----:B------:R0:W1:Y:S02]  /*04e0*/  F2I.FTZ.U32.TRUNC.NTZ R5, R4 ;  /* 0x0000000400057305 */ /* 0x000064000021f000 */
[----:B0-----:R-:W-:Y:S02]  /*04f0*/  IMAD.MOV.U32 R4, RZ, RZ, RZ ;  /* 0x000000ffff047224 */ /* 0x001fe400078e00ff */
[----:B-1----:R-:W-:-:S04]  /*0500*/  IMAD.MOV R8, RZ, RZ, -R5 ;  /* 0x000000ffff087224 */ /* 0x002fc800078e0a05 */
[----:B------:R-:W-:Y:S02]  /*0510*/  IMAD R11, R8, R9, RZ ;  /* 0x00000009080b7224 */ /* 0x000fe400078e02ff */
[----:B------:R-:W-:Y:S02]  /*0520*/  IMAD.MOV.U32 R8, RZ, RZ, R10 ;  /* 0x000000ffff087224 */ /* 0x000fe400078e000a */
[----:B------:R-:W-:-:S06]  /*0530*/  IMAD.HI.U32 R5, R5, R11, R4 ;  /* 0x0000000b05057227 */ /* 0x000fcc00078e0004 */
[----:B------:R-:W-:-:S04]  /*0540*/  IMAD.HI.U32 R5, R5, R8, RZ ;  /* 0x0000000805057227 */ /* 0x000fc800078e00ff */
[----:B------:R-:W-:-:S05]  /*0550*/  IMAD R0, R5, R0, R8 ;  /* 0x0000000005007224 */ /* 0x000fca00078e0208 */
[----:B------:R-:W-:-:S13]  /*0560*/  ISETP.GT.U32.AND P1, PT, R9, R0, PT ;  /* 0x000000000900720c */ /* 0x000fda0003f24070 */
[----:B------:R-:W-:Y:S02]  /*0570*/  @!P1 IMAD.IADD R0, R0, 0x1, -R9 ;  /* 0x0000000100009824 */ /* 0x000fe400078e0a09 */
[----:B------:R-:W-:Y:S01]  /*0580*/  @!P1 VIADD R5, R5, 0x1 ;  /* 0x0000000105059836 */ /* 0x000fe20000000000 */
[----:B------:R-:W-:Y:S02]  /*0590*/  ISETP.NE.AND P1, PT, R6, RZ, PT ;  /* 0x000000ff0600720c */ /* 0x000fe40003f25270 */
[----:B------:R-:W-:Y:S02]  /*05a0*/  ISETP.GE.U32.AND P0, PT, R0, R9, PT ;  /* 0x000000090000720c */ /* 0x000fe40003f06070 */
[----:B------:R-:W-:-:S04]  /*05b0*/  LOP3.LUT R0, R7, R6, RZ, 0x3c, !PT ;  /* 0x0000000607007212 */ /* 0x000fc800078e3cff */
[----:B------:R-:W-:Y:S01]  /*05c0*/  ISETP.GE.AND P2, PT, R0, RZ, PT ;  /* 0x000000ff0000720c */ /* 0x000fe20003f46270 */
[----:B------:R-:W-:-:S06]  /*05d0*/  VIADD R0, R2, 0x1ff ;  /* 0x000001ff02007836 */ /* 0x000fcc0000000000 */
[----:B------:R-:W-:-:S04]  /*05e0*/  @P0 VIADD R5, R5, 0x1 ;  /* 0x0000000105050836 */ /* 0x000fc80000000000 */
[----:B------:R-:W-:Y:S01]  /*05f0*/  IMAD.MOV.U32 R4, RZ, RZ, R5 ;  /* 0x000000ffff047224 */ /* 0x000fe200078e0005 */
[----:B------:R-:W-:-:S03]  /*0600*/  SHF.R.S32.HI R5, RZ, 0x1f, R0 ;  /* 0x0000001fff057819 */ /* 0x000fc60000011400 */
[----:B------:R-:W-:Y:S01]  /*0610*/  @!P2 IMAD.MOV R4, RZ, RZ, -R4 ;  /* 0x000000ffff04a224 */ /* 0x000fe200078e0a04 */
[----:B------:R-:W-:Y:S02]  /*0620*/  @!P1 LOP3.LUT R4, RZ, R6, RZ, 0x33, !PT ;  /* 0x00000006ff049212 */ /* 0x000fe400078e33ff */
[----:B------:R-:W-:-:S03]  /*0630*/  LEA.HI R5, R5, R0, RZ, 0x9 ;  /* 0x0000000005057211 */ /* 0x000fc600078f48ff */
[----:B------:R-:W-:Y:S02]  /*0640*/  IMAD.SHL.U32 R57, R4, 0x8, RZ ;  /* 0x0000000804397824 */ /* 0x000fe400078e00ff */
[----:B------:R-:W-:-:S03]  /*0650*/  IMAD.MOV R4, RZ, RZ, -R4 ;  /* 0x000000ffff047224 */ /* 0x000fc600078e0a04 */
[----:B------:R-:W-:Y:S01]  /*0660*/  LEA.HI.SX32 R5, R5, -R57, 0x17 ;  /* 0x8000003905057211 */ /* 0x000fe200078fbaff */
[----:B------:R-:W-:-:S03]  /*0670*/  IMAD R8, R6, R4, R7 ;  /* 0x0000000406087224 */ /* 0x000fc600078e0207 */
[----:B------:R-:W-:Y:S02]  /*0680*/  VIMNMX R13, R5, 0x8, PT ;  /* 0x00000008050d7848 */ /* 0x000fe40003fe0100 */
[----:B------:R-:W-:Y:S02]  /*0690*/  IABS R11, R8 ;  /* 0x00000008000b7213 */ /* 0x000fe40000000000 */
[-C--:B------:R-:W-:Y:S02]  /*06a0*/  IABS R9, R13.reuse ;  /* 0x0000000d00097213 */ /* 0x080fe40000000000 */
[----:B------:R-:W-:Y:S02]  /*06b0*/  IABS R6, R13 ;  /* 0x0000000d00067213 */ /* 0x000fe40000000000 */
[----:B------:R-:W0:Y:S08]  /*06c0*/  I2F.RP R0, R9 ;  /* 0x0000000900007306 */ /* 0x000e300000209400 */
[----:B0-----:R-:W0:Y:S02]  /*06d0*/  MUFU.RCP R0, R0 ;  /* 0x0000000000007308 */ /* 0x001e240000001000 */
[----:B0-----:R-:W-:-:S02]  /*06e0*/  VIADD R5, R0, 0xffffffe ;  /* 0x0ffffffe00057836 */ /* 0x001fc40000000000 */
[----:B------:R-:W-:Y:S02]  /*06f0*/  IMAD.MOV R0, RZ, RZ, -R6 ;  /* 0x000000ffff007224 */ /* 0x000fe400078e0a06 */
[----:B------:R-:W0:Y:S02]  /*0700*/  S2R R6, SR_CgaCtaId ;  /* 0x0000000000067919 */ /* 0x000e240000008800 */
[----:B------:R-:W1:Y:S02]  /*0710*/  F2I.FTZ.U32.TRUNC.NTZ R5, R5 ;  /* 0x0000000500057305 */ /* 0x000e64000021f000 */
[----:B-1----:R-:W-:-:S04]  /*0720*/  IMAD.MOV R10, RZ, RZ, -R5 ;  /* 0x000000ffff0a7224 */ /* 0x002fc800078e0a05 */
[----:B------:R-:W-:-:S04]  /*0730*/  IMAD.MOV.U32 R4, RZ, RZ, R10 ;  /* 0x000000ffff047224 */ /* 0x000fc800078e000a */
[----:B------:R-:W-:Y:S02]  /*0740*/  IMAD R7, R4, R9, RZ ;  /* 0x0000000904077224 */ /* 0x000fe400078e02ff */
[----:B------:R-:W-:-:S04]  /*0750*/  IMAD.MOV.U32 R4, RZ, RZ, RZ ;  /* 0x000000ffff047224 */ /* 0x000fc800078e00ff */
[----:B------:R-:W-:Y:S01]  /*0760*/  IMAD.HI.U32 R4, R5, R7, R4 ;  /* 0x0000000705047227 */ /* 0x000fe200078e0004 */
[----:B------:R-:W-:-:S04]  /*0770*/  MOV R5, 0x400 ;  /* 0x0000040000057802 */ /* 0x000fc80000000f00 */
[----:B0-----:R-:W-:Y:S01]  /*0780*/  LEA R248, R6, R5, 0x18 ;  /* 0x0000000506f87211 */ /* 0x001fe200078ec0ff */
[----:B------:R-:W-:Y:S01]  /*0790*/  IMAD.HI.U32 R4, R4, R11, RZ ;  /* 0x0000000b04047227 */ /* 0x000fe200078e00ff */
[----:B------:R-:W-:-:S03]  /*07a0*/  CS2R R6, SRZ ;  /* 0x0000000000067805 */ /* 0x000fc6000001ff00 */
[----:B------:R-:W-:-:S05]  /*07b0*/  IMAD R0, R4, R0, R11 ;  /* 0x0000000004007224 */ /* 0x000fca00078e020b */
[----:B------:R-:W-:-:S13]  /*07c0*/  ISETP.GT.U32.AND P1, PT, R9, R0, PT ;  /* 0x000000000900720c */ /* 0x000fda0003f24070 */
[----:B------:R-:W-:Y:S02]  /*07d0*/  @!P1 IMAD.IADD R0, R0, 0x1, -R9 ;  /* 0x0000000100009824 */ /* 0x000fe400078e0a09 */
[----:B------:R-:W-:Y:S01]  /*07e0*/  @!P1 VIADD R4, R4, 0x1 ;  /* 0x0000000104049836 */ /* 0x000fe20000000000 */
[----:B------:R-:W-:Y:S02]  /*07f0*/  ISETP.NE.AND P1, PT, R13, RZ, PT ;  /* 0x000000ff0d00720c */ /* 0x000fe40003f25270 */
[----:B------:R-:W-:Y:S02]  /*0800*/  ISETP.GE.U32.AND P0, PT, R0, R9, PT ;  /* 0x000000090000720c */ /* 0x000fe40003f06070 */
[----:B------:R-:W-:-:S04]  /*0810*/  LOP3.LUT R0, R8, R13, RZ, 0x3c, !PT ;  /* 0x0000000d08007212 */ /* 0x000fc800078e3cff */
[----:B------:R-:W-:Y:S02]  /*0820*/  ISETP.GE.AND P2, PT, R0, RZ, PT ;  /* 0x000000ff0000720c */ /* 0x000fe40003f46270 */
[----:B------:R-:W0:Y:S05]  /*0830*/  S2R R0, SR_TID.X ;  /* 0x0000000000007919 */ /* 0x000e2a0000002100 */
[----:B------:R-:W-:Y:S01]  /*0840*/  @P0 VIADD R4, R4, 0x1 ;  /* 0x0000000104040836 */ /* 0x000fe20000000000 */
[----:B------:R-:W-:-:S03]  /*0850*/  ISETP.GE.AND P0, PT, R28, 0x80, PT ;  /* 0x000000801c00780c */ /* 0x000fc60003f06270 */
[----:B------:R-:W-:-:S04]  /*0860*/  IMAD.MOV.U32 R11, RZ, RZ, R4 ;  /* 0x000000ffff0b7224 */ /* 0x000fc800078e0004 */
[----:B------:R-:W-:Y:S01]  /*0870*/  @!P2 IMAD.MOV R11, RZ, RZ, -R11 ;  /* 0x000000ffff0ba224 */ /* 0x000fe200078e0a0b */
[----:B------:R-:W-:-:S05]  /*0880*/  @!P1 LOP3.LUT R11, RZ, R13, RZ, 0x33, !PT ;  /* 0x0000000dff0b9212 */ /* 0x000fca00078e33ff */
[----:B------:R-:W-:Y:S02]  /*0890*/  IMAD.MOV R4, RZ, RZ, -R11 ;  /* 0x000000ffff047224 */ /* 0x000fe400078e0a0b */
[----:B------:R-:W-:Y:S01]  /*08a0*/  IMAD.SHL.U32 R197, R11, 0x40, RZ ;  /* 0x000000400bc57824 */ /* 0x000fe200078e00ff */
[----:B------:R-:W-:Y:S01]  /*08b0*/  CS2R R10, SRZ ;  /* 0x00000000000a7805 */ /* 0x000fe2000001ff00 */
[----:B------:R-:W-:Y:S01]  /*08c0*/  IMAD R4, R13, R4, R8 ;  /* 0x000000040d047224 */ /* 0x000fe200078e0208 */
[----:B------:R-:W-:Y:S02]  /*08d0*/  CS2R R12, SRZ ;  /* 0x00000000000c7805 */ /* 0x000fe4000001ff00 */
[----:B------:R-:W-:Y:S01]  /*08e0*/  CS2R R8, SRZ ;  /* 0x0000000000087805 */ /* 0x000fe2000001ff00 */
[----:B------:R1:W-:Y:S01]  /*08f0*/  STL [R1+0x80], R197 ;  /* 0x000080c501007387 */ /* 0x0003e20000100800 */
[----:B------:R-:W-:Y:S01]  /*0900*/  IMAD.IADD R57, R57, 0x1, R4 ;  /* 0x0000000139397824 */ /* 0x000fe200078e0204 */
[----:B------:R-:W-:Y:S01]  /*0910*/  CS2R R4, SRZ ;  /* 0x0000000000047805 */ /* 0x000fe2000001ff00 */
[----:B------:R-:W-:-:S02]  /*0920*/  VIADD R60, R197, 0x1 ;  /* 0x00000001c53c7836 */ /* 0x000fc40000000000 */
[C---:B------:R-:W-:Y:S01]  /*0930*/  VIADD R156, R197.reuse, 0x2 ;  /* 0x00000002c59c7836 */ /* 0x040fe20000000000 */
[----:B0-----:R-:W-:Y:S01]  /*0940*/  LOP3.LUT R196, R0, 0x7f, RZ, 0xc0, !PT ;  /* 0x0000007f00c47812 */ /* 0x001fe200078ec0ff */
[C---:B------:R-:W-:Y:S02]  /*0950*/  VIADD R155, R197.reuse, 0x3 ;  /* 0x00000003c59b7836 */ /* 0x040fe40000000000 */
[----:B------:R-:W-:Y:S02]  /*0960*/  VIADD R154, R197, 0x4 ;  /* 0x00000004c59a7836 */ /* 0x000fe40000000000 */
[----:B------:R-:W-:Y:S02]  /*0970*/  IMAD R201, R57, 0x200, R196 ;  /* 0x0000020039c97824 */ /* 0x000fe400078e02c4 */
[----:B------:R-:W-:Y:S02]  /*0980*/  VIADD R153, R197, 0x5 ;  /* 0x00000005c5997836 */ /* 0x000fe40000000000 */
[C---:B------:R-:W-:Y:S01]  /*0990*/  VIADD R200, R201.reuse, 0x80 ;  /* 0x00000080c9c87836 */ /* 0x040fe20000000000 */
[----:B------:R1:W-:Y:S01]  /*09a0*/  STL [R1+0x1f4], R201 ;  /* 0x0001f4c901007387 */ /* 0x0003e20000100800 */
[----:B------:R-:W-:-:S02]  /*09b0*/  VIADD R198, R201, 0x180 ;  /* 0x00000180c9c67836 */ /* 0x000fc40000000000 */
[----:B------:R-:W-:Y:S01]  /*09c0*/  VIADD R199, R201, 0x100 ;  /* 0x00000100c9c77836 */ /* 0x000fe20000000000 */
[----:B------:R1:W-:Y:S01]  /*09d0*/  STL [R1+0x298], R200 ;  /* 0x000298c801007387 */ /* 0x0003e20000100800 */
[C---:B------:R-:W-:Y:S02]  /*09e0*/  VIADD R152, R197.reuse, 0x6 ;  /* 0x00000006c5987836 */ /* 0x040fe40000000000 */
[C---:B------:R-:W-:Y:S01]  /*09f0*/  VIADD R147, R197.reuse, 0x7 ;  /* 0x00000007c5937836 */ /* 0x040fe20000000000 */
[----:B------:R1:W-:Y:S01]  /*0a00*/  STL [R1+0x278], R198 ;  /* 0x000278c601007387 */ /* 0x0003e20000100800 */
[C---:B------:R-:W-:Y:S02]  /*0a10*/  VIADD R146, R197.reuse, 0x8 ;  /* 0x00000008c5927836 */ /* 0x040fe40000000000 */
[C---:B------:R-:W-:Y:S01]  /*0a20*/  VIADD R145, R197.reuse, 0x9 ;  /* 0x00000009c5917836 */ /* 0x040fe20000000000 */
[----:B------:R1:W-:Y:S01]  /*0a30*/  STL [R1+0x27c], R199 ;  /* 0x00027cc701007387 */ /* 0x0003e20000100800 */
[----:B------:R-:W-:-:S02]  /*0a40*/  VIADD R144, R197, 0xa ;  /* 0x0000000ac5907836 */ /* 0x000fc40000000000 */
[C---:B------:R-:W-:Y:S02]  /*0a50*/  VIADD R123, R197.reuse, 0xb ;  /* 0x0000000bc57b7836 */ /* 0x040fe40000000000 */
[C---:B------:R-:W-:Y:S02]  /*0a60*/  VIADD R122, R197.reuse, 0xc ;  /* 0x0000000cc57a7836 */ /* 0x040fe40000000000 */
[C---:B------:R-:W-:Y:S02]  /*0a70*/  VIADD R121, R197.reuse, 0xd ;  /* 0x0000000dc5797836 */ /* 0x040fe40000000000 */
[C---:B------:R-:W-:Y:S02]  /*0a80*/  VIADD R120, R197.reuse, 0xe ;  /* 0x0000000ec5787836 */ /* 0x040fe40000000000 */
[C---:B------:R-:W-:Y:S02]  /*0a90*/  VIADD R63, R197.reuse, 0xf ;  /* 0x0000000fc53f7836 */ /* 0x040fe40000000000 */
        /* <DEDUP_REMOVED lines=47> */
[----:B------:R-:W-:Y:S01]  /*0d90*/  VIADD R195, R197, 0x3f ;  /* 0x0000003fc5c37836 */ /* 0x000fe20000000000 */
[----:B-1----:R-:W-:Y:S06]  /*0da0*/  @!P0 BRA `(.L_x_0) ;  /* 0x0000032c00e08947 */ /* 0x002fec0003800000 */
[----:B------:R-:W-:Y:S01]  /*0db0*/  IABS R13, R2 ;  /* 0x00000002000d7213 */ /* 0x000fe20000000000 */
[----:B------:R-:W0:Y:S01]  /*0dc0*/  LDC R87, c[0x0][0x234] ;  /* 0x00008d00ff577b82 */ /* 0x000e220000000800 */
[----:B------:R-:W-:Y:S02]  /*0dd0*/  IABS R7, R3 ;  /* 0x0000000300077213 */ /* 0x000fe40000000000 */
[----:B------:R-:W-:Y:S01]  /*0de0*/  CS2R R216, SRZ ;  /* 0x0000000000d87805 */ /* 0x000fe2000001ff00 */
[----:B------:R-:W1:Y:S01]  /*0df0*/  I2F.RP R6, R13 ;  /* 0x0000000d00067306 */ /* 0x000e620000209400 */
[----:B------:R-:W-:Y:S02]  /*0e00*/  IABS R14, R200 ;  /* 0x000000c8000e7213 */ /* 0x000fe40000000000 */
[----:B------:R-:W-:Y:S02]  /*0e10*/  CS2R R218, SRZ ;  /* 0x0000000000da7805 */ /* 0x000fe4000001ff00 */
[----:B------:R-:W-:-:S02]  /*0e20*/  IABS R16, R199 ;  /* 0x000000c700107213 */ /* 0x000fc40000000000 */
[----:B------:R-:W-:Y:S02]  /*0e30*/  CS2R R220, SRZ ;  /* 0x0000000000dc7805 */ /* 0x000fe4000001ff00 */
[----:B------:R-:W-:Y:S02]  /*0e40*/  IABS R18, R198 ;  /* 0x000000c600127213 */ /* 0x000fe40000000000 */
[----:B------:R-:W-:Y:S02]  /*0e50*/  CS2R R222, SRZ ;  /* 0x0000000000de7805 */ /* 0x000fe4000001ff00 */
[----:B------:R-:W-:Y:S01]  /*0e60*/  IABS R17, R57 ;  /* 0x0000003900117213 */ /* 0x000fe20000000000 */
[----:B------:R-:W2:Y:S01]  /*0e70*/  I2F.RP R10, R7 ;  /* 0x00000007000a7306 */ /* 0x000ea20000209400 */
[----:B------:R-:W-:Y:S02]  /*0e80*/  IABS R19, R193 ;  /* 0x000000c100137213 */ /* 0x000fe40000000000 */
[----:B------:R-:W-:-:S02]  /*0e90*/  CS2R R224, SRZ ;  /* 0x0000000000e07805 */ /* 0x000fc4000001ff00 */
[----:B------:R-:W-:Y:S02]  /*0ea0*/  ISETP.GE.AND P5, PT, R195, RZ, PT ;  /* 0x000000ffc300720c */ /* 0x000fe40003fa6270 */
[----:B------:R-:W-:Y:S02]  /*0eb0*/  CS2R R226, SRZ ;  /* 0x0000000000e27805 */ /* 0x000fe4000001ff00 */
[----:B------:R-:W-:Y:S02]  /*0ec0*/  IABS R21, R31 ;  /* 0x0000001f00157213 */ /* 0x000fe40000000000 */
[----:B------:R-:W-:Y:S02]  /*0ed0*/  CS2R R228, SRZ ;  /* 0x0000000000e47805 */ /* 0x000fe4000001ff00 */
[----:B------:R-:W-:Y:S01]  /*0ee0*/  IABS R24, R56 ;  /* 0x0000003800187213 */ /* 0x000fe20000000000 */
[----:B-1----:R-:W1:Y:S01]  /*0ef0*/  MUFU.RCP R6, R6 ;  /* 0x0000000600067308 */ /* 0x002e620000001000 */
[----:B------:R-:W-:-:S02]  /*0f00*/  IABS R25, R189 ;  /* 0x000000bd00197213 */ /* 0x000fc40000000000 */
[----:B------:R-:W-:Y:S02]  /*0f10*/  CS2R R230, SRZ ;  /* 0x0000000000e67805 */ /* 0x000fe4000001ff00 */
[----:B------:R-:W-:Y:S02]  /*0f20*/  IABS R26, R185 ;  /* 0x000000b9001a7213 */ /* 0x000fe40000000000 */
[----:B------:R-:W-:Y:S02]  /*0f30*/  CS2R R232, SRZ ;  /* 0x0000000000e87805 */ /* 0x000fe4000001ff00 */
[----:B------:R-:W-:Y:S02]  /*0f40*/  IABS R27, R186 ;  /* 0x000000ba001b7213 */ /* 0x000fe40000000000 */
[----:B------:R-:W-:Y:S02]  /*0f50*/  CS2R R234, SRZ ;  /* 0x0000000000ea7805 */ /* 0x000fe4000001ff00 */
[----:B------:R-:W-:Y:S01]  /*0f60*/  IABS R32, R188 ;  /* 0x000000bc00207213 */ /* 0x000fe20000000000 */
[----:B--2---:R-:W2:Y:S01]  /*0f70*/  MUFU.RCP R10, R10 ;  /* 0x0000000a000a7308 */ /* 0x004ea20000001000 */
[----:B------:R-:W-:-:S02]  /*0f80*/  IABS R33, R181 ;  /* 0x000000b500217213 */ /* 0x000fc40000000000 */
[----:B------:R-:W-:Y:S02]  /*0f90*/  CS2R R236, SRZ ;  /* 0x0000000000ec7805 */ /* 0x000fe4000001ff00 */
[----:B------:R-:W-:Y:S02]  /*0fa0*/  IABS R34, R182 ;  /* 0x000000b600227213 */ /* 0x000fe40000000000 */
[----:B------:R-:W-:Y:S02]  /*0fb0*/  CS2R R238, SRZ ;  /* 0x0000000000ee7805 */ /* 0x000fe4000001ff00 */
[----:B------:R-:W-:Y:S02]  /*0fc0*/  IABS R35, R179 ;  /* 0x000000b300237213 */ /* 0x000fe40000000000 */
[----:B------:R-:W-:Y:S02]  /*0fd0*/  CS2R R240, SRZ ;  /* 0x0000000000f07805 */ /* 0x000fe4000001ff00 */
[----:B------:R-:W-:-:S02]  /*0fe0*/  IABS R36, R180 ;  /* 0x000000b400247213 */ /* 0x000fc40000000000 */
[----:B------:R-:W-:Y:S01]  /*0ff0*/  CS2R R242, SRZ ;  /* 0x0000000000f27805 */ /* 0x000fe2000001ff00 */
[----:B-1----:R-:W-:Y:S01]  /*1000*/  VIADD R4, R6, 0xffffffe ;  /* 0x0ffffffe06047836 */ /* 0x002fe20000000000 */
[----:B------:R-:W-:Y:S02]  /*1010*/  IABS R37, R29 ;  /* 0x0000001d00257213 */ /* 0x000fe40000000000 */
[----:B------:R-:W-:Y:S02]  /*1020*/  CS2R R244, SRZ ;  /* 0x0000000000f47805 */ /* 0x000fe4000001ff00 */
[----:B------:R-:W-:Y:S01]  /*1030*/  IABS R41, R175 ;  /* 0x000000af00297213 */ /* 0x000fe20000000000 */
[----:B------:R1:W3:Y:S01]  /*1040*/  F2I.FTZ.U32.TRUNC.NTZ R5, R4 ;  /* 0x0000000400057305 */ /* 0x0002e2000021f000 */
[----:B------:R-:W-:Y:S02]  /*1050*/  IABS R38, R30 ;  /* 0x0000001e00267213 */ /* 0x000fe40000000000 */
[----:B------:R-:W-:-:S02]  /*1060*/  CS2R R246, SRZ ;  /* 0x0000000000f67805 */ /* 0x000fc4000001ff00 */
[----:B------:R-:W-:Y:S01]  /*1070*/  IABS R40, R174 ;  /* 0x000000ae00287213 */ /* 0x000fe20000000000 */
[----:B--2---:R-:W-:Y:S01]  /*1080*/  VIADD R8, R10, 0xffffffe ;  /* 0x0ffffffe0a087836 */ /* 0x004fe20000000000 */
[----:B------:R-:W-:Y:S02]  /*1090*/  IABS R39, R178 ;  /* 0x000000b200277213 */ /* 0x000fe40000000000 */
[----:B------:R-:W-:Y:S02]  /*10a0*/  CS2R R202, SRZ ;  /* 0x0000000000ca7805 */ /* 0x000fe4000001ff00 */
[----:B------:R-:W-:Y:S01]  /*10b0*/  IABS R42, R176 ;  /* 0x000000b0002a7213 */ /* 0x000fe20000000000 */
[----:B------:R2:W4:Y:S01]  /*10c0*/  F2I.FTZ.U32.TRUNC.NTZ R9, R8 ;  /* 0x0000000800097305 */ /* 0x000522000021f000 */
[----:B-1----:R-:W-:Y:S01]  /*10d0*/  IMAD.MOV.U32 R4, RZ, RZ, RZ ;  /* 0x000000ffff047224 */ /* 0x002fe200078e00ff */
[----:B------:R-:W-:Y:S02]  /*10e0*/  IABS R44, R170 ;  /* 0x000000aa002c7213 */ /* 0x000fe40000000000 */
[----:B------:R-:W-:-:S02]  /*10f0*/  CS2R R204, SRZ ;  /* 0x0000000000cc7805 */ /* 0x000fc4000001ff00 */
[----:B------:R-:W-:Y:S02]  /*1100*/  IABS R43, R177 ;  /* 0x000000b1002b7213 */ /* 0x000fe40000000000 */
[----:B------:R-:W-:Y:S02]  /*1110*/  CS2R R206, SRZ ;  /* 0x0000000000ce7805 */ /* 0x000fe4000001ff00 */
[----:B------:R-:W-:Y:S01]  /*1120*/  IABS R45, R171 ;  /* 0x000000ab002d7213 */ /* 0x000fe20000000000 */
[----:B---3--:R-:W-:Y:S01]  /*1130*/  IMAD.MOV R12, RZ, RZ, -R5 ;  /* 0x000000ffff0c7224 */ /* 0x008fe200078e0a05 */
[----:B------:R-:W-:Y:S01]  /*1140*/  IABS R46, R172 ;  /* 0x000000ac002e7213 */ /* 0x000fe20000000000 */
[----:B--2---:R-:W-:Y:S01]  /*1150*/  IMAD.MOV.U32 R8, RZ, RZ, RZ ;  /* 0x000000ffff087224 */ /* 0x004fe200078e00ff */
[----:B------:R-:W-:Y:S01]  /*1160*/  IABS R47, R173 ;  /* 0x000000ad002f7213 */ /* 0x000fe20000000000 */
[----:B------:R-:W-:Y:S01]  /*1170*/  IMAD R11, R12, R13, RZ ;  /* 0x0000000d0c0b7224 */ /* 0x000fe200078e02ff */
[----:B------:R-:W-:-:S02]  /*1180*/  IABS R12, R201 ;  /* 0x000000c9000c7213 */ /* 0x000fc40000000000 */
[----:B------:R-:W-:Y:S02]  /*1190*/  CS2R R208, SRZ ;  /* 0x0000000000d07805 */ /* 0x000fe4000001ff00 */
[----:B------:R-:W-:Y:S01]  /*11a0*/  IABS R48, R168 ;  /* 0x000000a800307213 */ /* 0x000fe20000000000 */
[----:B------:R-:W-:Y:S01]  /*11b0*/  IMAD.HI.U32 R5, R5, R11, R4 ;  /* 0x0000000b05057227 */ /* 0x000fe200078e0004 */
[----:B------:R-:W-:Y:S02]  /*11c0*/  IABS R50, R169 ;  /* 0x000000a900327213 */ /* 0x000fe40000000000 */
[----:B------:R-:W-:Y:S02]  /*11d0*/  CS2R R210, SRZ ;  /* 0x0000000000d27805 */ /* 0x000fe4000001ff00 */
[----:B------:R-:W-:Y:S01]  /*11e0*/  IABS R49, R167 ;  /* 0x000000a700317213 */ /* 0x000fe20000000000 */
[----:B----4-:R-:W-:Y:S01]  /*11f0*/  IMAD.MOV R20, RZ, RZ, -R9 ;  /* 0x000000ffff147224 */ /* 0x010fe200078e0a09 */
[----:B------:R-:W-:Y:S01]  /*1200*/  IABS R51, R166 ;  /* 0x000000a600337213 */ /* 0x000fe20000000000 */
[----:B------:R-:W-:Y:S01]  /*1210*/  IMAD.HI.U32 R6, R5, R14, RZ ;  /* 0x0000000e05067227 */ /* 0x000fe200078e00ff */
[----:B------:R-:W-:-:S02]  /*1220*/  IABS R52, R165 ;  /* 0x000000a500347213 */ /* 0x000fc40000000000 */
[----:B------:R-:W-:Y:S02]  /*1230*/  CS2R R212, SRZ ;  /* 0x0000000000d47805 */ /* 0x000fe4000001ff00 */
[----:B------:R-:W-:Y:S01]  /*1240*/  IABS R53, R164 ;  /* 0x000000a400357213 */ /* 0x000fe20000000000 */
[C---:B------:R-:W-:Y:S01]  /*1250*/  IMAD.HI.U32 R4, R5.reuse, R12, RZ ;  /* 0x0000000c05047227 */ /* 0x040fe200078e00ff */
[----:B------:R-:W-:Y:S02]  /*1260*/  IABS R54, R163 ;  /* 0x000000a300367213 */ /* 0x000fe40000000000 */
[----:B------:R-:W-:Y:S02]  /*1270*/  CS2R R214, SRZ ;  /* 0x0000000000d67805 */ /* 0x000fe4000001ff00 */
[----:B------:R-:W-:Y:S01]  /*1280*/  IABS R55, R161 ;  /* 0x000000a100377213 */ /* 0x000fe20000000000 */
[----:B------:R-:W-:Y:S01]  /*1290*/  IMAD.HI.U32 R10, R5, R16, RZ ;  /* 0x00000010050a7227 */ /* 0x000fe200078e00ff */
[----:B------:R-:W-:-:S02]  /*12a0*/  IABS R64, R59 ;  /* 0x0000003b00407213 */ /* 0x000fc40000000000 */
[----:B------:R-:W-:Y:S02]  /*12b0*/  CS2R R124, SRZ ;  /* 0x00000000007c7805 */ /* 0x000fe4000001ff00 */
[----:B------:R-:W-:Y:S01]  /*12c0*/  IABS R66, R157 ;  /* 0x0000009d00427213 */ /* 0x000fe20000000000 */
[----:B------:R-:W-:Y:S01]  /*12d0*/  IMAD.HI.U32 R5, R5, R18, RZ ;  /* 0x0000001205057227 */ /* 0x000fe200078e00ff */
[----:B------:R-:W-:Y:S02]  /*12e0*/  IABS R23, R62 ;  /* 0x0000003e00177213 */ /* 0x000fe40000000000 */
[----:B------:R-:W-:Y:S02]  /*12f0*/  CS2R R126, SRZ ;  /* 0x00000000007e7805 */ /* 0x000fe4000001ff00 */
[----:B------:R-:W-:Y:S01]  /*1300*/  IABS R76, R153 ;  /* 0x00000099004c7213 */ /* 0x000fe20000000000 */
[----:B------:R-:W-:Y:S01]  /*1310*/  IMAD.MOV R6, RZ, RZ, -R6 ;  /* 0x000000ffff067224 */ /* 0x000fe200078e0a06 */
[----:B------:R-:W-:Y:S01]  /*1320*/  IABS R77, R154 ;  /* 0x0000009a004d7213 */ /* 0x000fe20000000000 */
[----:B------:R-:W-:Y:S01]  /*1330*/  IMAD.MOV R11, RZ, RZ, -R5 ;  /* 0x000000ffff0b7224 */ /* 0x000fe200078e0a05 */
[----:B------:R-:W-:Y:S01]  /*1340*/  IABS R80, R156 ;  /* 0x0000009c00507213 */ /* 0x000fe20000000000 */
[----:B------:R-:W-:Y:S01]  /*1350*/  IMAD.MOV R4, RZ, RZ, -R4 ;  /* 0x000000ffff047224 */ /* 0x000fe200078e0a04 */
[----:B------:R-:W-:Y:S01]  /*1360*/  IABS R82, R60 ;  /* 0x0000003c00527213 */ /* 0x000fe20000000000 */
[C---:B------:R-:W-:Y:S01]  /*1370*/  IMAD R5, R13.reuse, R6, R14 ;  /* 0x000000060d057224 */ /* 0x040fe200078e020e */
[----:B------:R-:W-:Y:S01]  /*1380*/  IABS R14, R195 ;  /* 0x000000c3000e7213 */ /* 0x000fe20000000000 */
[----:B------:R-:W-:Y:S01]  /*1390*/  IMAD.MOV R10, RZ, RZ, -R10 ;  /* 0x000000ffff0a7224 */ /* 0x000fe200078e0a0a */
[----:B------:R-:W-:Y:S01]  /*13a0*/  CS2R R128, SRZ ;  /* 0x0000000000807805 */ /* 0x000fe2000001ff00 */
[C---:B------:R-:W-:Y:S01]  /*13b0*/  IMAD R4, R13.reuse, R4, R12 ;  /* 0x000000040d047224 */ /* 0x040fe200078e020c */
[C---:B------:R-:W-:Y:S01]  /*13c0*/  ISETP.GT.U32.AND P1, PT, R13.reuse, R5, PT ;  /* 0x000000050d00720c */ /* 0x040fe20003f24070 */
[C---:B------:R-:W-:Y:S01]  /*13d0*/  IMAD R10, R13.reuse, R10, R16 ;  /* 0x0000000a0d0a7224 */ /* 0x040fe200078e0210 */
[----:B------:R-:W-:Y:S01]  /*13e0*/  CS2R R130, SRZ ;  /* 0x0000000000827805 */ /* 0x000fe2000001ff00 */
[C---:B------:R-:W-:Y:S01]  /*13f0*/  IMAD R11, R13.reuse, R11, R18 ;  /* 0x0000000b0d0b7224 */ /* 0x040fe200078e0212 */
[C---:B------:R-:W-:Y:S01]  /*1400*/  ISETP.GT.U32.AND P0, PT, R13.reuse, R4, PT ;  /* 0x000000040d00720c */ /* 0x040fe20003f04070 */
[----:B------:R-:W-:Y:S01]  /*1410*/  IMAD R15, R20, R7, RZ ;  /* 0x00000007140f7224 */ /* 0x000fe200078e02ff */
[----:B------:R-:W-:-:S02]  /*1420*/  ISETP.GT.U32.AND P2, PT, R13, R10, PT ;  /* 0x0000000a0d00720c */ /* 0x000fc40003f44070 */
[----:B------:R-:W-:Y:S02]  /*1430*/  CS2R R132, SRZ ;  /* 0x0000000000847805 */ /* 0x000fe4000001ff00 */
[----:B------:R-:W-:Y:S01]  /*1440*/  ISETP.GT.U32.AND P3, PT, R13, R11, PT ;  /* 0x0000000b0d00720c */ /* 0x000fe20003f64070 */
[----:B------:R-:W-:Y:S01]  /*1450*/  IMAD.HI.U32 R8, R9, R15, R8 ;  /* 0x0000000f09087227 */ /* 0x000fe200078e0008 */
[----:B------:R-:W-:Y:S02]  /*1460*/  IABS R15, R194 ;  /* 0x000000c2000f7213 */ /* 0x000fe40000000000 */
[----:B------:R-:W-:Y:S02]  /*1470*/  CS2R R134, SRZ ;  /* 0x0000000000867805 */ /* 0x000fe4000001ff00 */
[----:B------:R-:W-:Y:S01]  /*1480*/  IABS R20, R190 ;  /* 0x000000be00147213 */ /* 0x000fe20000000000 */
[----:B------:R-:W-:Y:S01]  /*1490*/  @!P1 IMAD.IADD R5, R5, 0x1, -R13 ;  /* 0x0000000105059824 */ /* 0x000fe200078e0a0d */
[----:B------:R-:W-:Y:S01]  /*14a0*/  CS2R R136, SRZ ;  /* 0x0000000000887805 */ /* 0x000fe2000001ff00 */
[----:B------:R-:W-:Y:S01]  /*14b0*/  IMAD.HI.U32 R6, R8, R14, RZ ;  /* 0x0000000e08067227 */ /* 0x000fe200078e00ff */
[----:B------:R-:W-:-:S02]  /*14c0*/  CS2R R138, SRZ ;  /* 0x00000000008a7805 */ /* 0x000fc4000001ff00 */
[----:B------:R-:W-:Y:S02]  /*14d0*/  CS2R R140, SRZ ;  /* 0x00000000008c7805 */ /* 0x000fe4000001ff00 */
[C---:B------:R-:W-:Y:S01]  /*14e0*/  ISETP.GT.U32.AND P6, PT, R13.reuse, R5, PT ;  /* 0x000000050d00720c */ /* 0x040fe20003fc4070 */
[--C-:B------:R-:W-:Y:S01]  /*14f0*/  @!P0 IMAD.IADD R4, R4, 0x1, -R13.reuse ;  /* 0x0000000104048824 */ /* 0x100fe200078e0a0d */
[----:B------:R-:W-:Y:S01]  /*1500*/  CS2R R142, SRZ ;  /* 0x00000000008e7805 */ /* 0x000fe2000001ff00 */
[----:B------:R-:W-:Y:S01]  /*1510*/  @!P2 IMAD.IADD R10, R10, 0x1, -R13 ;  /* 0x000000010a0aa824 */ /* 0x000fe200078e0a0d */
[----:B------:R-:W-:Y:S01]  /*1520*/  ISETP.GE.AND P2, PT, R194, RZ, PT ;  /* 0x000000ffc200720c */ /* 0x000fe20003f46270 */
[----:B------:R-:W-:Y:S01]  /*1530*/  IMAD.HI.U32 R12, R8, R17, RZ ;  /* 0x00000011080c7227 */ /* 0x000fe200078e00ff */
[----:B------:R-:W-:Y:S02]  /*1540*/  ISETP.GT.U32.AND P4, PT, R13, R4, PT ;  /* 0x000000040d00720c */ /* 0x000fe40003f84070 */
[----:B------:R-:W-:-:S02]  /*1550*/  CS2R R194, SRZ ;  /* 0x0000000000c27805 */ /* 0x000fc4000001ff00 */
[----:B------:R-:W-:Y:S01]  /*1560*/  ISETP.GT.U32.AND P0, PT, R13, R10, PT ;  /* 0x0000000a0d00720c */ /* 0x000fe20003f04070 */
[----:B------:R-:W-:Y:S01]  /*1570*/  IMAD.MOV R6, RZ, RZ, -R6 ;  /* 0x000000ffff067224 */ /* 0x000fe200078e0a06 */
[----:B------:R-:W-:Y:S01]  /*1580*/  CS2R R148, SRZ ;  /* 0x0000000000947805 */ /* 0x000fe2000001ff00 */
[--C-:B------:R-:W-:Y:S01]  /*1590*/  @!P3 IMAD.IADD R11, R11, 0x1, -R13.reuse ;  /* 0x000000010b0bb824 */ /* 0x100fe200078e0a0d */
[----:B------:R-:W-:Y:S01]  /*15a0*/  ISETP.GE.AND P3, PT, R201, RZ, PT ;  /* 0x000000ffc900720c */ /* 0x000fe20003f66270 */
[----:B------:R-:W-:Y:S01]  /*15b0*/  IMAD.MOV R18, RZ, RZ, -R12 ;  /* 0x000000ffff127224 */ /* 0x000fe200078e0a0c */
[----:B------:R-:W-:Y:S01]  /*15c0*/  CS2R R150, SRZ ;  /* 0x0000000000967805 */ /* 0x000fe2000001ff00 */
[----:B------:R-:W-:Y:S01]  /*15d0*/  IMAD R12, R7, R6, R14 ;  /* 0x00000006070c7224 */ /* 0x000fe200078e020e */
[----:B------:R-:W-:Y:S01]  /*15e0*/  ISETP.GT.U32.AND P1, PT, R13, R11, PT ;  /* 0x0000000b0d00720c */ /* 0x000fe20003f24070 */
[----:B------:R-:W-:Y:S01]  /*15f0*/  @!P6 IMAD.IADD R5, R5, 0x1, -R13 ;  /* 0x000000010505e824 */ /* 0x000fe200078e0a0d */
[----:B------:R-:W-:Y:S01]  /*1600*/  CS2R R88, SRZ ;  /* 0x0000000000587805 */ /* 0x000fe2000001ff00 */
[----:B------:R-:W-:Y:S01]  /*1610*/  IMAD.HI.U32 R9, R8, R15, RZ ;  /* 0x0000000f08097227 */ /* 0x000fe200078e00ff */
[----:B------:R-:W-:-:S02]  /*1620*/  ISETP.GT.U32.AND P6, PT, R7, R12, PT ;  /* 0x0000000c0700720c */ /* 0x000fc40003fc4070 */
[----:B------:R-:W-:Y:S02]  /*1630*/  CS2R R90, SRZ ;  /* 0x00000000005a7805 */ /* 0x000fe4000001ff00 */
[----:B------:R-:W-:Y:S01]  /*1640*/  CS2R R92, SRZ ;  /* 0x00000000005c7805 */ /* 0x000fe2000001ff00 */
[----:B------:R-:W-:Y:S01]  /*1650*/  @!P4 IMAD.IADD R4, R4, 0x1, -R13 ;  /* 0x000000010404c824 */ /* 0x000fe200078e0a0d */
[----:B------:R-:W-:Y:S01]  /*1660*/  ISETP.GE.AND P4, PT, R200, RZ, PT ;  /* 0x000000ffc800720c */ /* 0x000fe20003f86270 */
[----:B------:R-:W-:Y:S01]  /*1670*/  IMAD.MOV R16, RZ, RZ, -R9 ;  /* 0x000000ffff107224 */ /* 0x000fe200078e0a09 */
[----:B------:R-:W-:Y:S01]  /*1680*/  CS2R R200, SRZ ;  /* 0x0000000000c87805 */ /* 0x000fe2000001ff00 */
[----:B------:R-:W-:Y:S01]  /*1690*/  IMAD.MOV.U32 R9, RZ, RZ, R19 ;  /* 0x000000ffff097224 */ /* 0x000fe200078e0013 */
[----:B------:R-:W-:Y:S01]  /*16a0*/  IABS R19, R191 ;  /* 0x000000bf00137213 */ /* 0x000fe20000000000 */
[----:B------:R-:W-:Y:S01]  /*16b0*/  @!P0 IMAD.IADD R10, R10, 0x1, -R13 ;  /* 0x000000010a0a8824 */ /* 0x000fe200078e0a0d */
[----:B------:R-:W-:Y:S01]  /*16c0*/  ISETP.GE.AND P0, PT, R199, RZ, PT ;  /* 0x000000ffc700720c */ /* 0x000fe20003f06270 */
[----:B------:R-:W-:Y:S01]  /*16d0*/  @!P3 IMAD.MOV R4, RZ, RZ, -R4 ;  /* 0x000000ffff04b224 */ /* 0x000fe200078e0a04 */
[----:B------:R-:W-:Y:S01]  /*16e0*/  ISETP.GE.AND P3, PT, R198, RZ, PT ;  /* 0x000000ffc600720c */ /* 0x000fe20003f66270 */
[----:B------:R-:W-:Y:S01]  /*16f0*/  IMAD.HI.U32 R6, R8, R9, RZ ;  /* 0x0000000908067227 */ /* 0x000fe200078e00ff */
[----:B------:R-:W-:-:S02]  /*1700*/  CS2R R198, SRZ ;  /* 0x0000000000c67805 */ /* 0x000fc4000001ff00 */
[----:B------:R-:W-:Y:S02]  /*1710*/  CS2R R94, SRZ ;  /* 0x00000000005e7805 */ /* 0x000fe4000001ff00 */
[----:B------:R-:W-:Y:S01]  /*1720*/  CS2R R96, SRZ ;  /* 0x0000000000607805 */ /* 0x000fe2000001ff00 */
[C---:B------:R-:W-:Y:S01]  /*1730*/  IMAD R14, R7.reuse, R16, R15 ;  /* 0x00000010070e7224 */ /* 0x040fe200078e020f */
[----:B------:R-:W-:Y:S01]  /*1740*/  IABS R15, R159 ;  /* 0x0000009f000f7213 */ /* 0x000fe20000000000 */
[C---:B------:R-:W-:Y:S01]  /*1750*/  IMAD R16, R7.reuse, R18, R17 ;  /* 0x0000001207107224 */ /* 0x040fe200078e0211 */
[----:B------:R-:W-:Y:S01]  /*1760*/  CS2R R98, SRZ ;  /* 0x0000000000627805 */ /* 0x000fe2000001ff00 */
[----:B------:R-:W-:Y:S01]  /*1770*/  @!P6 IMAD.IADD R12, R12, 0x1, -R7 ;  /* 0x000000010c0ce824 */ /* 0x000fe200078e0a07 */
[----:B------:R-:W-:Y:S01]  /*1780*/  CS2R R100, SRZ ;  /* 0x0000000000647805 */ /* 0x000fe2000001ff00 */
[----:B------:R-:W-:Y:S01]  /*1790*/  IMAD.MOV R18, RZ, RZ, -R6 ;  /* 0x000000ffff127224 */ /* 0x000fe200078e0a06 */
[----:B------:R-:W-:Y:S01]  /*17a0*/  CS2R R102, SRZ ;  /* 0x0000000000667805 */ /* 0x000fe2000001ff00 */
[----:B------:R-:W-:Y:S01]  /*17b0*/  IMAD.MOV.U32 R6, RZ, RZ, R5 ;  /* 0x000000ffff067224 */ /* 0x000fe200078e0005 */
[----:B------:R-:W-:Y:S01]  /*17c0*/  ISETP.GT.U32.AND P6, PT, R7, R12, PT ;  /* 0x0000000c0700720c */ /* 0x000fe20003fc4070 */
[----:B------:R-:W-:Y:S01]  /*17d0*/  @!P1 IMAD.IADD R11, R11, 0x1, -R13 ;  /* 0x000000010b0b9824 */ /* 0x000fe200078e0a0d */
[C---:B------:R-:W-:Y:S01]  /*17e0*/  ISETP.GT.U32.AND P1, PT, R7.reuse, R14, PT ;  /* 0x0000000e0700720c */ /* 0x040fe20003f24070 */
[C---:B------:R-:W-:Y:S01]  /*17f0*/  IMAD R17, R7.reuse, R18, R9 ;  /* 0x0000001207117224 */ /* 0x040fe200078e0209 */
[----:B------:R-:W-:Y:S01]  /*1800*/  LOP3.LUT R9, RZ, R2, RZ, 0x33, !PT ;  /* 0x00000002ff097212 */ /* 0x000fe200078e33ff */
[----:B------:R-:W-:Y:S01]  /*1810*/  @!P4 IMAD.MOV R6, RZ, RZ, -R6 ;  /* 0x000000ffff06c224 */ /* 0x000fe200078e0a06 */
[----:B------:R-:W-:Y:S01]  /*1820*/  ISETP.NE.AND P4, PT, R2, RZ, PT ;  /* 0x000000ff0200720c */ /* 0x000fe20003f85270 */
[----:B------:R-:W-:Y:S01]  /*1830*/  @!P0 IMAD.MOV R10, RZ, RZ, -R10 ;  /* 0x000000ffff0a8224 */ /* 0x000fe200078e0a0a */
[----:B------:R-:W-:Y:S01]  /*1840*/  IABS R18, R192 ;  /* 0x000000c000127213 */ /* 0x000fe20000000000 */
[----:B------:R-:W-:Y:S01]  /*1850*/  @!P3 IMAD.MOV R11, RZ, RZ, -R11 ;  /* 0x000000ffff0bb224 */ /* 0x000fe200078e0a0b */
[----:B------:R-:W-:Y:S01]  /*1860*/  ISETP.GT.U32.AND P0, PT, R7, R16, PT ;  /* 0x000000100700720c */ /* 0x000fe20003f04070 */
[----:B------:R-:W-:Y:S01]  /*1870*/  IMAD.HI.U32 R13, R8, R27, RZ ;  /* 0x0000001b080d7227 */ /* 0x000fe200078e00ff */
[----:B------:R-:W-:-:S02]  /*1880*/  SEL R5, R9, R4, !P4 ;  /* 0x0000000409057207 */ /* 0x000fc40006000000 */
[----:B------:R-:W-:Y:S02]  /*1890*/  CS2R R104, SRZ ;  /* 0x0000000000687805 */ /* 0x000fe4000001ff00 */
[C---:B------:R-:W-:Y:S01]  /*18a0*/  SEL R4, R9.reuse, R6, !P4 ;  /* 0x0000000609047207 */ /* 0x040fe20006000000 */
[--C-:B------:R-:W-:Y:S01]  /*18b0*/  @!P1 IMAD.IADD R14, R14, 0x1, -R7.reuse ;  /* 0x000000010e0e9824 */ /* 0x100fe200078e0a07 */
[C---:B------:R-:W-:Y:S01]  /*18c0*/  SEL R2, R9.reuse, R10, !P4 ;  /* 0x0000000a09027207 */ /* 0x040fe20006000000 */
[----:B------:R-:W-:Y:S01]  /*18d0*/  @!P6 IMAD.IADD R12, R12, 0x1, -R7 ;  /* 0x000000010c0ce824 */ /* 0x000fe200078e0a07 */
[----:B------:R-:W-:Y:S01]  /*18e0*/  SEL R6, R9, R11, !P4 ;  /* 0x0000000b09067207 */ /* 0x000fe20006000000 */
[----:B------:R-:W-:Y:S01]  /*18f0*/  IMAD.HI.U32 R9, R8, R18, RZ ;  /* 0x0000001208097227 */ /* 0x000fe200078e00ff */
[----:B------:R-:W-:Y:S02]  /*1900*/  ISETP.GT.U32.AND P3, PT, R7, R17, PT ;  /* 0x000000110700720c */ /* 0x000fe40003f64070 */
[----:B------:R-:W-:-:S02]  /*1910*/  CS2R R106, SRZ ;  /* 0x00000000006a7805 */ /* 0x000fc4000001ff00 */
[----:B------:R-:W-:Y:S01]  /*1920*/  ISETP.GT.U32.AND P4, PT, R7, R14, PT ;  /* 0x0000000e0700720c */ /* 0x000fe20003f84070 */
[----:B------:R-:W-:Y:S01]  /*1930*/  IMAD.MOV R9, RZ, RZ, -R9 ;  /* 0x000000ffff097224 */ /* 0x000fe200078e0a09 */
[----:B------:R-:W-:Y:S01]  /*1940*/  ISETP.GE.AND P1, PT, R57, RZ, PT ;  /* 0x000000ff3900720c */ /* 0x000fe20003f26270 */
[----:B------:R-:W-:Y:S01]  /*1950*/  @!P0 IMAD.IADD R16, R16, 0x1, -R7 ;  /* 0x0000000110108824 */ /* 0x000fe200078e0a07 */
[----:B------:R-:W-:Y:S01]  /*1960*/  ISETP.GE.AND P6, PT, R193, RZ, PT ;  /* 0x000000ffc100720c */ /* 0x000fe20003fc6270 */
[----:B------:R-:W-:Y:S01]  /*1970*/  IMAD R18, R7, R9, R18 ;  /* 0x0000000907127224 */ /* 0x000fe200078e0212 */
[----:B------:R-:W-:Y:S01]  /*1980*/  ISETP.GE.AND P0, PT, R192, RZ, PT ;  /* 0x000000ffc000720c */ /* 0x000fe20003f06270 */
[----:B------:R-:W-:Y:S01]  /*1990*/  IMAD.MOV.U32 R11, RZ, RZ, R12 ;  /* 0x000000ffff0b7224 */ /* 0x000fe200078e000c */
[----:B------:R-:W-:Y:S01]  /*19a0*/  IABS R57, R158 ;  /* 0x0000009e00397213 */ /* 0x000fe20000000000 */
[----:B------:R-:W-:Y:S01]  /*19b0*/  IMAD.HI.U32 R9, R8, R19, RZ ;  /* 0x0000001308097227 */ /* 0x000fe200078e00ff */
[----:B------:R-:W-:-:S02]  /*19c0*/  CS2R R192, SRZ ;  /* 0x0000000000c07805 */ /* 0x000fc4000001ff00 */
[----:B------:R-:W-:Y:S02]  /*19d0*/  CS2R R108, SRZ ;  /* 0x00000000006c7805 */ /* 0x000fe4000001ff00 */
[----:B------:R-:W-:Y:S01]  /*19e0*/  CS2R R110, SRZ ;  /* 0x00000000006e7805 */ /* 0x000fe2000001ff00 */
[----:B------:R-:W-:Y:S01]  /*19f0*/  @!P3 IMAD.IADD R17, R17, 0x1, -R7 ;  /* 0x000000011111b824 */ /* 0x000fe200078e0a07 */
[C---:B------:R-:W-:Y:S01]  /*1a00*/  ISETP.GT.U32.AND P3, PT, R7.reuse, R16, PT ;  /* 0x000000100700720c */ /* 0x040fe20003f64070 */
[----:B------:R-:W-:Y:S01]  /*1a10*/  @!P5 IMAD.MOV R11, RZ, RZ, -R11 ;  /* 0x000000ffff0bd224 */ /* 0x000fe200078e0a0b */
[C---:B------:R-:W-:Y:S01]  /*1a20*/  ISETP.GT.U32.AND P5, PT, R7.reuse, R18, PT ;  /* 0x000000120700720c */ /* 0x040fe20003fa4070 */
[----:B------:R-:W-:Y:S01]  /*1a30*/  @!P4 IMAD.IADD R14, R14, 0x1, -R7 ;  /* 0x000000010e0ec824 */ /* 0x000fe200078e0a07 */
[----:B------:R-:W-:Y:S01]  /*1a40*/  ISETP.GT.U32.AND P4, PT, R7, R17, PT ;  /* 0x000000110700720c */ /* 0x000fe20003f84070 */
[----:B------:R-:W-:Y:S01]  /*1a50*/  IMAD.HI.U32 R12, R8, R20, RZ ;  /* 0x00000014080c7227 */ /* 0x000fe200078e00ff */
[----:B------:R-:W-:-:S02]  /*1a60*/  CS2R R112, SRZ ;  /* 0x0000000000707805 */ /* 0x000fc4000001ff00 */
[----:B------:R-:W-:Y:S02]  /*1a70*/  CS2R R114, SRZ ;  /* 0x0000000000727805 */ /* 0x000fe4000001ff00 */
[----:B------:R-:W-:Y:S01]  /*1a80*/  CS2R R116, SRZ ;  /* 0x0000000000747805 */ /* 0x000fe2000001ff00 */
[----:B------:R-:W-:Y:S01]  /*1a90*/  IMAD.MOV.U32 R10, RZ, RZ, R14 ;  /* 0x000000ffff0a7224 */ /* 0x000fe200078e000e */
[----:B------:R-:W-:Y:S01]  /*1aa0*/  CS2R R118, SRZ ;  /* 0x0000000000767805 */ /* 0x000fe2000001ff00 */
[----:B------:R-:W-:Y:S01]  /*1ab0*/  IMAD.MOV R14, RZ, RZ, -R9 ;  /* 0x000000ffff0e7224 */ /* 0x000fe200078e0a09 */
[----:B------:R-:W-:Y:S01]  /*1ac0*/  UMOV UR35, 0x40000040 ;  /* 0x4000004000237882 */ /* 0x000fe20000000000 */
[--C-:B------:R-:W-:Y:S01]  /*1ad0*/  @!P3 IMAD.IADD R16, R16, 0x1, -R7.reuse ;  /* 0x000000011010b824 */ /* 0x100fe200078e0a07 */
[----:B------:R-:W-:Y:S01]  /*1ae0*/  ISETP.GE.AND P3, PT, R190, RZ, PT ;  /* 0x000000ffbe00720c */ /* 0x000fe20003f66270 */
[----:B------:R-:W-:Y:S01]  /*1af0*/  @!P5 IMAD.IADD R18, R18, 0x1, -R7 ;  /* 0x000000011212d824 */ /* 0x000fe200078e0a07 */
[----:B------:R-:W-:Y:S01]  /*1b00*/  ISETP.GE.AND P5, PT, R56, RZ, PT ;  /* 0x000000ff3800720c */ /* 0x000fe20003fa6270 */
[----:B------:R-:W-:Y:S01]  /*1b10*/  @!P1 IMAD.MOV R16, RZ, RZ, -R16 ;  /* 0x000000ffff109224 */ /* 0x000fe200078e0a10 */
[----:B------:R-:W-:Y:S01]  /*1b20*/  IABS R56, R162 ;  /* 0x000000a200387213 */ /* 0x000fe20000000000 */
[----:B------:R-:W-:Y:S01]  /*1b30*/  IMAD.MOV R12, RZ, RZ, -R12 ;  /* 0x000000ffff0c7224 */ /* 0x000fe200078e0a0c */
[C---:B------:R-:W-:Y:S01]  /*1b40*/  ISETP.GT.U32.AND P1, PT, R7.reuse, R18, PT ;  /* 0x000000120700720c */ /* 0x040fe20003f24070 */
[----:B------:R-:W-:-:S02]  /*1b50*/  IMAD R19, R7, R14, R19 ;  /* 0x0000000e07137224 */ /* 0x000fc400078e0213 */
[----:B------:R-:W-:Y:S01]  /*1b60*/  @!P4 IMAD.IADD R17, R17, 0x1, -R7 ;  /* 0x000000011111c824 */ /* 0x000fe200078e0a07 */
[----:B------:R-:W-:Y:S01]  /*1b70*/  ISETP.GE.AND P4, PT, R31, RZ, PT ;  /* 0x000000ff1f00720c */ /* 0x000fe20003f86270 */
[C---:B------:R-:W-:Y:S01]  /*1b80*/  IMAD R20, R7.reuse, R12, R20 ;  /* 0x0000000c07147224 */ /* 0x040fe200078e0214 */
[----:B------:R-:W-:Y:S01]  /*1b90*/  IABS R31, R187 ;  /* 0x000000bb001f7213 */ /* 0x000fe20000000000 */
[----:B------:R-:W-:Y:S01]  /*1ba0*/  @!P6 IMAD.MOV R17, RZ, RZ, -R17 ;  /* 0x000000ffff11e224 */ /* 0x000fe200078e0a11 */
[----:B------:R-:W-:Y:S01]  /*1bb0*/  ISETP.GT.U32.AND P6, PT, R7, R19, PT ;  /* 0x000000130700720c */ /* 0x000fe20003fc4070 */
[----:B------:R-:W-:-:S04]  /*1bc0*/  IMAD.HI.U32 R9, R8, R21, RZ ;  /* 0x0000001508097227 */ /* 0x000fc800078e00ff */
[----:B------:R-:W-:Y:S01]  /*1bd0*/  @!P1 IMAD.IADD R18, R18, 0x1, -R7 ;  /* 0x0000000112129824 */ /* 0x000fe200078e0a07 */
[----:B------:R-:W-:Y:S01]  /*1be0*/  ISETP.GT.U32.AND P1, PT, R7, R20, PT ;  /* 0x000000140700720c */ /* 0x000fe20003f24070 */
[----:B------:R-:W-:Y:S02]  /*1bf0*/  IMAD.MOV R14, RZ, RZ, -R9 ;  /* 0x000000ffff0e7224 */ /* 0x000fe400078e0a09 */
[----:B------:R-:W-:-:S04]  /*1c00*/  IMAD.HI.U32 R12, R8, R24, RZ ;  /* 0x00000018080c7227 */ /* 0x000fc800078e00ff */
[----:B------:R-:W-:Y:S02]  /*1c10*/  IMAD R21, R7, R14, R21 ;  /* 0x0000000e07157224 */ /* 0x000fe400078e0215 */
[--C-:B------:R-:W-:Y:S02]  /*1c20*/  @!P6 IMAD.IADD R19, R19, 0x1, -R7.reuse ;  /* 0x000000011313e824 */ /* 0x100fe400078e0a07 */
[----:B------:R-:W-:Y:S01]  /*1c30*/  @!P2 IMAD.MOV R10, RZ, RZ, -R10 ;  /* 0x000000ffff0aa224 */ /* 0x000fe200078e0a0a */
[C---:B------:R-:W-:Y:S01]  /*1c40*/  ISETP.GT.U32.AND P6, PT, R7.reuse, R21, PT ;  /* 0x000000150700720c */ /* 0x040fe20003fc4070 */
[----:B------:R-:W-:Y:S01]  /*1c50*/  @!P1 IMAD.IADD R20, R20, 0x1, -R7 ;  /* 0x0000000114149824 */ /* 0x000fe200078e0a07 */
[----:B------:R-:W-:Y:S01]  /*1c60*/  ISETP.GT.U32.AND P1, PT, R7, R19, PT ;  /* 0x000000130700720c */ /* 0x000fe20003f24070 */
[----:B------:R-:W-:Y:S01]  /*1c70*/  IMAD.MOV R12, RZ, RZ, -R12 ;  /* 0x000000ffff0c7224 */ /* 0x000fe200078e0a0c */
[----:B------:R-:W-:Y:S01]  /*1c80*/  ISETP.GE.AND P2, PT, R191, RZ, PT ;  /* 0x000000ffbf00720c */ /* 0x000fe20003f46270 */
[----:B------:R-:W-:Y:S01]  /*1c90*/  IMAD.HI.U32 R9, R8, R25, RZ ;  /* 0x0000001908097227 */ /* 0x000fe200078e00ff */
[----:B------:R-:W-:-:S03]  /*1ca0*/  CS2R R190, SRZ ;  /* 0x0000000000be7805 */ /* 0x000fc6000001ff00 */
[----:B------:R-:W-:Y:S01]  /*1cb0*/  @!P0 IMAD.MOV R18, RZ, RZ, -R18 ;  /* 0x000000ffff128224 */ /* 0x000fe200078e0a12 */
[C---:B------:R-:W-:Y:S01]  /*1cc0*/  ISETP.GT.U32.AND P0, PT, R7.reuse, R20, PT ;  /* 0x000000140700720c */ /* 0x040fe20003f04070 */
[----:B------:R-:W-:Y:S02]  /*1cd0*/  IMAD R24, R7, R12, R24 ;  /* 0x0000000c07187224 */ /* 0x000fe400078e0218 */
[----:B------:R-:W-:-:S04]  /*1ce0*/  IMAD.HI.U32 R12, R8, R26, RZ ;  /* 0x0000001a080c7227 */ /* 0x000fc800078e00ff */
[----:B------:R-:W-:Y:S02]  /*1cf0*/  IMAD.MOV R14, RZ, RZ, -R9 ;  /* 0x000000ffff0e7224 */ /* 0x000fe400078e0a09 */
[----:B------:R-:W-:Y:S02]  /*1d00*/  @!P6 IMAD.IADD R21, R21, 0x1, -R7 ;  /* 0x000000011515e824 */ /* 0x000fe400078e0a07 */
[----:B------:R-:W-:Y:S02]  /*1d10*/  IMAD.MOV R12, RZ, RZ, -R12 ;  /* 0x000000ffff0c7224 */ /* 0x000fe400078e0a0c */
[C---:B------:R-:W-:Y:S01]  /*1d20*/  IMAD R25, R7.reuse, R14, R25 ;  /* 0x0000000e07197224 */ /* 0x040fe200078e0219 */
[----:B------:R-:W-:Y:S01]  /*1d30*/  ISETP.GT.U32.AND P6, PT, R7, R21, PT ;  /* 0x000000150700720c */ /* 0x000fe20003fc4070 */
[----:B------:R-:W-:Y:S01]  /*1d40*/  @!P1 IMAD.IADD R19, R19, 0x1, -R7 ;  /* 0x0000000113139824 */ /* 0x000fe200078e0a07 */
[C---:B------:R-:W-:Y:S01]  /*1d50*/  ISETP.GT.U32.AND P1, PT, R7.reuse, R24, PT ;  /* 0x000000180700720c */ /* 0x040fe20003f24070 */
[----:B------:R-:W-:-:S02]  /*1d60*/  IMAD R26, R7, R12, R26 ;  /* 0x0000000c071a7224 */ /* 0x000fc400078e021a */
[----:B------:R-:W-:Y:S01]  /*1d70*/  @!P2 IMAD.MOV R19, RZ, RZ, -R19 ;  /* 0x000000ffff13a224 */ /* 0x000fe200078e0a13 */
[----:B------:R-:W-:Y:S01]  /*1d80*/  ISETP.GT.U32.AND P2, PT, R7, R25, PT ;  /* 0x000000190700720c */ /* 0x000fe20003f44070 */
[----:B------:R-:W-:-:S04]  /*1d90*/  IMAD.HI.U32 R9, R8, R31, RZ ;  /* 0x0000001f08097227 */ /* 0x000fc800078e00ff */
[----:B------:R-:W-:Y:S02]  /*1da0*/  IMAD.MOV R22, RZ, RZ, -R13 ;  /* 0x000000ffff167224 */ /* 0x000fe400078e0a0d */
[----:B------:R-:W-:Y:S01]  /*1db0*/  @!P0 IMAD.IADD R20, R20, 0x1, -R7 ;  /* 0x0000000114148824 */ /* 0x000fe200078e0a07 */
[C---:B------:R-:W-:Y:S01]  /*1dc0*/  ISETP.GT.U32.AND P0, PT, R7.reuse, R26, PT ;  /* 0x0000001a0700720c */ /* 0x040fe20003f04070 */
[----:B------:R-:W-:Y:S02]  /*1dd0*/  IMAD.MOV R14, RZ, RZ, -R9 ;  /* 0x000000ffff0e7224 */ /* 0x000fe400078e0a09 */
[----:B------:R-:W-:Y:S02]  /*1de0*/  IMAD R27, R7, R22, R27 ;  /* 0x00000016071b7224 */ /* 0x000fe400078e021b */
[--C-:B------:R-:W-:Y:S02]  /*1df0*/  @!P6 IMAD.IADD R21, R21, 0x1, -R7.reuse ;  /* 0x000000011515e824 */ /* 0x100fe400078e0a07 */
[----:B------:R-:W-:Y:S01]  /*1e00*/  @!P1 IMAD.IADD R24, R24, 0x1, -R7 ;  /* 0x0000000118189824 */ /* 0x000fe200078e0a07 */
[C---:B------:R-:W-:Y:S01]  /*1e10*/  ISETP.GT.U32.AND P6, PT, R7.reuse, R27, PT ;  /* 0x0000001b0700720c */ /* 0x040fe20003fc4070 */
[----:B------:R-:W-:Y:S01]  /*1e20*/  IMAD R31, R7, R14, R31 ;  /* 0x0000000e071f7224 */ /* 0x000fe200078e021f */
[----:B------:R-:W-:Y:S01]  /*1e30*/  ISETP.GE.AND P1, PT, R189, RZ, PT ;  /* 0x000000ffbd00720c */ /* 0x000fe20003f26270 */
[----:B------:R-:W-:Y:S01]  /*1e40*/  @!P2 IMAD.IADD R25, R25, 0x1, -R7 ;  /* 0x000000011919a824 */ /* 0x000fe200078e0a07 */
[C---:B------:R-:W-:Y:S01]  /*1e50*/  ISETP.GT.U32.AND P2, PT, R7.reuse, R24, PT ;  /* 0x000000180700720c */ /* 0x040fe20003f44070 */
[----:B------:R-:W-:Y:S01]  /*1e60*/  @!P4 IMAD.MOV R21, RZ, RZ, -R21 ;  /* 0x000000ffff15c224 */ /* 0x000fe200078e0a15 */
[----:B------:R-:W-:Y:S01]  /*1e70*/  ISETP.GT.U32.AND P4, PT, R7, R31, PT ;  /* 0x0000001f0700720c */ /* 0x000fe20003f84070 */
[----:B------:R-:W-:Y:S01]  /*1e80*/  IMAD.HI.U32 R12, R8, R32, RZ ;  /* 0x00000020080c7227 */ /* 0x000fe200078e00ff */
[----:B------:R-:W-:-:S03]  /*1e90*/  IABS R14, R184 ;  /* 0x000000b8000e7213 */ /* 0x000fc60000000000 */
[----:B------:R-:W-:Y:S01]  /*1ea0*/  @!P0 IMAD.IADD R26, R26, 0x1, -R7 ;  /* 0x000000011a1a8824 */ /* 0x000fe200078e0a07 */
[----:B------:R-:W-:Y:S01]  /*1eb0*/  ISETP.GT.U32.AND P0, PT, R7, R25, PT ;  /* 0x000000190700720c */ /* 0x000fe20003f04070 */
[----:B------:R-:W-:Y:S02]  /*1ec0*/  IMAD.MOV R12, RZ, RZ, -R12 ;  /* 0x000000ffff0c7224 */ /* 0x000fe400078e0a0c */
[----:B------:R-:W-:-:S04]  /*1ed0*/  IMAD.HI.U32 R13, R8, R33, RZ ;  /* 0x00000021080d7227 */ /* 0x000fc800078e00ff */
[----:B------:R-:W-:Y:S02]  /*1ee0*/  IMAD R32, R7, R12, R32 ;  /* 0x0000000c07207224 */ /* 0x000fe400078e0220 */
[----:B------:R-:W-:Y:S01]  /*1ef0*/  @!P6 IMAD.IADD R27, R27, 0x1, -R7 ;  /* 0x000000011b1be824 */ /* 0x000fe200078e0a07 */
[C---:B------:R-:W-:Y:S01]  /*1f00*/  ISETP.GT.U32.AND P6, PT, R7.reuse, R26, PT ;  /* 0x0000001a0700720c */ /* 0x040fe20003fc4070 */
[----:B------:R-:W-:Y:S01]  /*1f10*/  IMAD.MOV R22, RZ, RZ, -R13 ;  /* 0x000000ffff167224 */ /* 0x000fe200078e0a0d */
[----:B------:R-:W-:Y:S01]  /*1f20*/  IABS R13, R183 ;  /* 0x000000b7000d7213 */ /* 0x000fe20000000000 */
[--C-:B------:R-:W-:Y:S01]  /*1f30*/  @!P2 IMAD.IADD R24, R24, 0x1, -R7.reuse ;  /* 0x000000011818a824 */ /* 0x100fe200078e0a07 */
[----:B------:R-:W-:Y:S01]  /*1f40*/  ISETP.GT.U32.AND P2, PT, R7, R32, PT ;  /* 0x000000200700720c */ /* 0x000fe20003f44070 */
[----:B------:R-:W-:Y:S01]  /*1f50*/  @!P4 IMAD.IADD R31, R31, 0x1, -R7 ;  /* 0x000000011f1fc824 */ /* 0x000fe200078e0a07 */
[----:B------:R-:W-:Y:S01]  /*1f60*/  ISETP.GE.AND P4, PT, R187, RZ, PT ;  /* 0x000000ffbb00720c */ /* 0x000fe20003f86270 */
[----:B------:R-:W-:-:S04]  /*1f70*/  IMAD.HI.U32 R9, R8, R34, RZ ;  /* 0x0000002208097227 */ /* 0x000fc800078e00ff */
[----:B------:R-:W-:Y:S01]  /*1f80*/  @!P0 IMAD.IADD R25, R25, 0x1, -R7 ;  /* 0x0000000119198824 */ /* 0x000fe200078e0a07 */
[----:B------:R-:W-:Y:S01]  /*1f90*/  ISETP.GE.AND P0, PT, R185, RZ, PT ;  /* 0x000000ffb900720c */ /* 0x000fe20003f06270 */
[----:B------:R-:W-:Y:S01]  /*1fa0*/  @!P5 IMAD.MOV R24, RZ, RZ, -R24 ;  /* 0x000000ffff18d224 */ /* 0x000fe200078e0a18 */
[----:B------:R-:W-:Y:S01]  /*1fb0*/  ISETP.GT.U32.AND P5, PT, R7, R31, PT ;  /* 0x0000001f0700720c */ /* 0x000fe20003fa4070 */
[----:B------:R-:W-:Y:S02]  /*1fc0*/  IMAD.MOV R12, RZ, RZ, -R9 ;  /* 0x000000ffff0c7224 */ /* 0x000fe400078e0a09 */
[----:B------:R-:W-:-:S04]  /*1fd0*/  IMAD.HI.U32 R9, R8, R13, RZ ;  /* 0x0000000d08097227 */ /* 0x000fc800078e00ff */
[C---:B------:R-:W-:Y:S02]  /*1fe0*/  IMAD R33, R7.reuse, R22, R33 ;  /* 0x0000001607217224 */ /* 0x040fe400078e0221 */
[C---:B------:R-:W-:Y:S02]  /*1ff0*/  IMAD R34, R7.reuse, R12, R34 ;  /* 0x0000000c07227224 */ /* 0x040fe400078e0222 */
[----:B------:R-:W-:Y:S02]  /*2000*/  IMAD.MOV R12, RZ, RZ, -R9 ;  /* 0x000000ffff0c7224 */ /* 0x000fe400078e0a09 */
[--C-:B------:R-:W-:Y:S01]  /*2010*/  @!P6 IMAD.IADD R26, R26, 0x1, -R7.reuse ;  /* 0x000000011a1ae824 */ /* 0x100fe200078e0a07 */
[C---:B------:R-:W-:Y:S01]  /*2020*/  ISETP.GT.U32.AND P6, PT, R7.reuse, R33, PT ;  /* 0x000000210700720c */ /* 0x040fe20003fc4070 */
[----:B------:R-:W-:Y:S01]  /*2030*/  @!P2 IMAD.IADD R32, R32, 0x1, -R7 ;  /* 0x000000012020a824 */ /* 0x000fe200078e0a07 */
[----:B------:R-:W-:Y:S01]  /*2040*/  ISETP.GE.AND P2, PT, R188, RZ, PT ;  /* 0x000000ffbc00720c */ /* 0x000fe20003f46270 */
[C---:B------:R-:W-:Y:S01]  /*2050*/  IMAD R12, R7.reuse, R12, R13 ;  /* 0x0000000c070c7224 */ /* 0x040fe200078e020d */
[----:B------:R-:W-:Y:S01]  /*2060*/  CS2R R188, SRZ ;  /* 0x0000000000bc7805 */ /* 0x000fe2000001ff00 */
[----:B------:R-:W-:Y:S01]  /*2070*/  @!P1 IMAD.MOV R25, RZ, RZ, -R25 ;  /* 0x000000ffff199224 */ /* 0x000fe200078e0a19 */
[C---:B------:R-:W-:Y:S01]  /*2080*/  ISETP.GT.U32.AND P1, PT, R7.reuse, R32, PT ;  /* 0x000000200700720c */ /* 0x040fe20003f24070 */
[----:B------:R-:W-:Y:S01]  /*2090*/  @!P0 IMAD.MOV R26, RZ, RZ, -R26 ;  /* 0x000000ffff1a8224 */ /* 0x000fe200078e0a1a */
[----:B------:R-:W-:Y:S01]  /*20a0*/  ISETP.GT.U32.AND P0, PT, R7, R34, PT ;  /* 0x000000220700720c */ /* 0x000fe20003f04070 */
[----:B------:R-:W-:Y:S01]  /*20b0*/  @!P5 IMAD.IADD R31, R31, 0x1, -R7 ;  /* 0x000000011f1fd824 */ /* 0x000fe200078e0a07 */
[----:B------:R-:W-:Y:S01]  /*20c0*/  ISETP.GT.U32.AND P5, PT, R7, R12, PT ;  /* 0x0000000c0700720c */ /* 0x000fe20003fa4070 */
[----:B------:R-:W-:-:S04]  /*20d0*/  IMAD.HI.U32 R9, R8, R14, RZ ;  /* 0x0000000e08097227 */ /* 0x000fc800078e00ff */
[----:B------:R-:W-:Y:S02]  /*20e0*/  @!P6 IMAD.IADD R33, R33, 0x1, -R7 ;  /* 0x000000012121e824 */ /* 0x000fe400078e0a07 */
[----:B------:R-:W-:Y:S02]  /*20f0*/  IMAD.MOV R9, RZ, RZ, -R9 ;  /* 0x000000ffff097224 */ /* 0x000fe400078e0a09 */
[--C-:B------:R-:W-:Y:S01]  /*2100*/  @!P1 IMAD.IADD R32, R32, 0x1, -R7.reuse ;  /* 0x0000000120209824 */ /* 0x100fe200078e0a07 */
[C---:B------:R-:W-:Y:S01]  /*2110*/  ISETP.GT.U32.AND P6, PT, R7.reuse, R33, PT ;  /* 0x000000210700720c */ /* 0x040fe20003fc4070 */
[--C-:B------:R-:W-:Y:S01]  /*2120*/  @!P0 IMAD.IADD R34, R34, 0x1, -R7.reuse ;  /* 0x0000000122228824 */ /* 0x100fe200078e0a07 */
[----:B------:R-:W-:Y:S01]  /*2130*/  ISETP.GE.AND P1, PT, R182, RZ, PT ;  /* 0x000000ffb600720c */ /* 0x000fe20003f26270 */
[----:B------:R-:W-:Y:S01]  /*2140*/  @!P5 IMAD.IADD R12, R12, 0x1, -R7 ;  /* 0x000000010c0cd824 */ /* 0x000fe200078e0a07 */
[----:B------:R-:W-:Y:S01]  /*2150*/  ISETP.GE.AND P0, PT, R184, RZ, PT ;  /* 0x000000ffb800720c */ /* 0x000fe20003f06270 */
[C---:B------:R-:W-:Y:S01]  /*2160*/  IMAD R14, R7.reuse, R9, R14 ;  /* 0x00000009070e7224 */ /* 0x040fe200078e020e */
[----:B------:R-:W-:Y:S01]  /*2170*/  CS2R R184, SRZ ;  /* 0x0000000000b87805 */ /* 0x000fe2000001ff00 */
[----:B------:R-:W-:Y:S01]  /*2180*/  @!P4 IMAD.MOV R31, RZ, RZ, -R31 ;  /* 0x000000ffff1fc224 */ /* 0x000fe200078e0a1f */
[C---:B------:R-:W-:Y:S01]  /*2190*/  ISETP.GT.U32.AND P4, PT, R7.reuse, R34, PT ;  /* 0x000000220700720c */ /* 0x040fe20003f84070 */
[----:B------:R-:W-:Y:S01]  /*21a0*/  @!P2 IMAD.MOV R32, RZ, RZ, -R32 ;  /* 0x000000ffff20a224 */ /* 0x000fe200078e0a20 */
[C---:B------:R-:W-:Y:S01]  /*21b0*/  ISETP.GT.U32.AND P5, PT, R7.reuse, R12, PT ;  /* 0x0000000c0700720c */ /* 0x040fe20003fa4070 */
[----:B------:R-:W-:Y:S01]  /*21c0*/  IMAD.HI.U32 R9, R8, R35, RZ ;  /* 0x0000002308097227 */ /* 0x000fe200078e00ff */
[----:B------:R-:W-:-:S03]  /*21d0*/  ISETP.GT.U32.AND P2, PT, R7, R14, PT ;  /* 0x0000000e0700720c */ /* 0x000fc60003f44070 */
[----:B------:R-:W-:Y:S01]  /*21e0*/  @!P6 IMAD.IADD R33, R33, 0x1, -R7 ;  /* 0x000000012121e824 */ /* 0x000fe200078e0a07 */
[----:B------:R-:W-:Y:S01]  /*21f0*/  ISETP.GE.AND P6, PT, R183, RZ, PT ;  /* 0x000000ffb700720c */ /* 0x000fe20003fc6270 */
[----:B------:R-:W-:Y:S01]  /*2200*/  IMAD.MOV R22, RZ, RZ, -R9 ;  /* 0x000000ffff167224 */ /* 0x000fe200078e0a09 */
[----:B------:R-:W-:Y:S01]  /*2210*/  CS2R R182, SRZ ;  /* 0x0000000000b67805 */ /* 0x000fe2000001ff00 */
[----:B------:R-:W-:-:S04]  /*2220*/  IMAD.HI.U32 R13, R8, R36, RZ ;  /* 0x00000024080d7227 */ /* 0x000fc800078e00ff */
[--C-:B------:R-:W-:Y:S01]  /*2230*/  @!P4 IMAD.IADD R34, R34, 0x1, -R7.reuse ;  /* 0x000000012222c824 */ /* 0x100fe200078e0a07 */
[----:B------:R-:W-:Y:S01]  /*2240*/  ISETP.GE.AND P4, PT, R180, RZ, PT ;  /* 0x000000ffb400720c */ /* 0x000fe20003f86270 */
[--C-:B------:R-:W-:Y:S01]  /*2250*/  @!P5 IMAD.IADD R12, R12, 0x1, -R7.reuse ;  /* 0x000000010c0cd824 */ /* 0x100fe200078e0a07 */
[----:B------:R-:W-:Y:S01]  /*2260*/  ISETP.GE.AND P5, PT, R29, RZ, PT ;  /* 0x000000ff1d00720c */ /* 0x000fe20003fa6270 */
[----:B------:R-:W-:Y:S01]  /*2270*/  @!P2 IMAD.IADD R14, R14, 0x1, -R7 ;  /* 0x000000010e0ea824 */ /* 0x000fe200078e0a07 */
[----:B------:R-:W-:Y:S01]  /*2280*/  ISETP.GE.AND P2, PT, R30, RZ, PT ;  /* 0x000000ff1e00720c */ /* 0x000fe20003f46270 */
[C---:B------:R-:W-:Y:S02]  /*2290*/  IMAD R35, R7.reuse, R22, R35 ;  /* 0x0000001607237224 */ /* 0x040fe400078e0223 */
[----:B------:R-:W-:Y:S01]  /*22a0*/  @!P1 IMAD.MOV R34, RZ, RZ, -R34 ;  /* 0x000000ffff229224 */ /* 0x000fe200078e0a22 */
[----:B------:R-:W-:Y:S01]  /*22b0*/  ISETP.GT.U32.AND P1, PT, R7, R14, PT ;  /* 0x0000000e0700720c */ /* 0x000fe20003f24070 */
[----:B------:R-:W-:-:S02]  /*22c0*/  IMAD.MOV.U32 R29, RZ, RZ, R12 ;  /* 0x000000ffff1d7224 */ /* 0x000fc400078e000c */
[----:B------:R-:W-:Y:S02]  /*22d0*/  IMAD.MOV R13, RZ, RZ, -R13 ;  /* 0x000000ffff0d7224 */ /* 0x000fe400078e0a0d */
[----:B------:R-:W-:Y:S01]  /*22e0*/  @!P6 IMAD.MOV R29, RZ, RZ, -R29 ;  /* 0x000000ffff1de224 */ /* 0x000fe200078e0a1d */
[----:B------:R-:W-:Y:S01]  /*22f0*/  ISETP.GT.U32.AND P6, PT, R7, R35, PT ;  /* 0x000000230700720c */ /* 0x000fe20003fc4070 */
[----:B------:R-:W-:-:S04]  /*2300*/  IMAD.HI.U32 R9, R8, R37, RZ ;  /* 0x0000002508097227 */ /* 0x000fc800078e00ff */
[----:B------:R-:W-:Y:S01]  /*2310*/  @!P3 IMAD.MOV R20, RZ, RZ, -R20 ;  /* 0x000000ffff14b224 */ /* 0x000fe200078e0a14 */
[C---:B------:R-:W-:Y:S01]  /*2320*/  ISETP.GT.U32.AND P3, PT, R7.reuse, R27, PT ;  /* 0x0000001b0700720c */ /* 0x040fe20003f64070 */
[C---:B------:R-:W-:Y:S02]  /*2330*/  IMAD R36, R7.reuse, R13, R36 ;  /* 0x0000000d07247224 */ /* 0x040fe400078e0224 */
[----:B------:R-:W-:Y:S02]  /*2340*/  IMAD.MOV R22, RZ, RZ, -R9 ;  /* 0x000000ffff167224 */ /* 0x000fe400078e0a09 */
[----:B------:R-:W-:Y:S01]  /*2350*/  @!P1 IMAD.IADD R14, R14, 0x1, -R7 ;  /* 0x000000010e0e9824 */ /* 0x000fe200078e0a07 */
[C---:B------:R-:W-:Y:S01]  /*2360*/  ISETP.GT.U32.AND P1, PT, R7.reuse, R36, PT ;  /* 0x000000240700720c */ /* 0x040fe20003f24070 */
[----:B------:R-:W-:Y:S02]  /*2370*/  IMAD R37, R7, R22, R37 ;  /* 0x0000001607257224 */ /* 0x000fe400078e0225 */
[----:B------:R-:W-:-:S02]  /*2380*/  @!P6 IMAD.IADD R35, R35, 0x1, -R7 ;  /* 0x000000012323e824 */ /* 0x000fc400078e0a07 */
[----:B------:R-:W-:Y:S01]  /*2390*/  IMAD.HI.U32 R13, R8, R41, RZ ;  /* 0x00000029080d7227 */ /* 0x000fe200078e00ff */
[----:B------:R-:W-:-:S03]  /*23a0*/  ISETP.GT.U32.AND P6, PT, R7, R37, PT ;  /* 0x000000250700720c */ /* 0x000fc60003fc4070 */
[----:B------:R-:W-:Y:S01]  /*23b0*/  @!P3 IMAD.IADD R27, R27, 0x1, -R7 ;  /* 0x000000011b1bb824 */ /* 0x000fe200078e0a07 */
[----:B------:R-:W-:Y:S01]  /*23c0*/  ISETP.GE.AND P3, PT, R186, RZ, PT ;  /* 0x000000ffba00720c */ /* 0x000fe20003f66270 */
[----:B------:R-:W-:Y:S01]  /*23d0*/  IMAD.MOV R30, RZ, RZ, -R13 ;  /* 0x000000ffff1e7224 */ /* 0x000fe200078e0a0d */
[----:B------:R-:W-:Y:S01]  /*23e0*/  CS2R R186, SRZ ;  /* 0x0000000000ba7805 */ /* 0x000fe2000001ff00 */
[----:B------:R-:W-:-:S04]  /*23f0*/  IMAD.HI.U32 R12, R8, R38, RZ ;  /* 0x00000026080c7227 */ /* 0x000fc800078e00ff */
[C---:B------:R-:W-:Y:S02]  /*2400*/  IMAD R41, R7.reuse, R30, R41 ;  /* 0x0000001e07297224 */ /* 0x040fe400078e0229 */
[--C-:B------:R-:W-:Y:S01]  /*2410*/  @!P1 IMAD.IADD R36, R36, 0x1, -R7.reuse ;  /* 0x0000000124249824 */ /* 0x100fe200078e0a07 */
[----:B------:R-:W-:Y:S01]  /*2420*/  ISETP.GT.U32.AND P1, PT, R7, R35, PT ;  /* 0x000000230700720c */ /* 0x000fe20003f24070 */
[----:B------:R-:W-:Y:S02]  /*2430*/  IMAD.MOV.U32 R30, RZ, RZ, R14 ;  /* 0x000000ffff1e7224 */ /* 0x000fe400078e000e */
[----:B------:R-:W-:Y:S02]  /*2440*/  IMAD.MOV R12, RZ, RZ, -R12 ;  /* 0x000000ffff0c7224 */ /* 0x000fe400078e0a0c */
[----:B------:R-:W-:Y:S02]  /*2450*/  @!P6 IMAD.IADD R37, R37, 0x1, -R7 ;  /* 0x000000012525e824 */ /* 0x000fe400078e0a07 */
[----:B------:R-:W-:Y:S01]  /*2460*/  @!P0 IMAD.MOV R30, RZ, RZ, -R30 ;  /* 0x000000ffff1e8224 */ /* 0x000fe200078e0a1e */
[C---:B------:R-:W-:Y:S01]  /*2470*/  ISETP.GT.U32.AND P0, PT, R7.reuse, R36, PT ;  /* 0x000000240700720c */ /* 0x040fe20003f04070 */
[C---:B------:R-:W-:Y:S01]  /*2480*/  IMAD R38, R7.reuse, R12, R38 ;  /* 0x0000000c07267224 */ /* 0x040fe200078e0226 */
[----:B------:R-:W-:Y:S01]  /*2490*/  ISETP.GT.U32.AND P6, PT, R7, R37, PT ;  /* 0x000000250700720c */ /* 0x000fe20003fc4070 */
[----:B------:R-:W-:-:S04]  /*24a0*/  IMAD.HI.U32 R12, R8, R40, RZ ;  /* 0x00000028080c7227 */ /* 0x000fc800078e00ff */
[----:B------:R-:W-:Y:S01]  /*24b0*/  @!P3 IMAD.MOV R27, RZ, RZ, -R27 ;  /* 0x000000ffff1bb224 */ /* 0x000fe200078e0a1b */
[----:B------:R-:W-:Y:S01]  /*24c0*/  ISETP.GE.AND P3, PT, R181, RZ, PT ;  /* 0x000000ffb500720c */ /* 0x000fe20003f66270 */
[----:B------:R-:W-:Y:S01]  /*24d0*/  IMAD.MOV R12, RZ, RZ, -R12 ;  /* 0x000000ffff0c7224 */ /* 0x000fe200078e0a0c */
[----:B------:R-:W-:Y:S01]  /*24e0*/  CS2R R180, SRZ ;  /* 0x0000000000b47805 */ /* 0x000fe2000001ff00 */
[----:B------:R-:W-:-:S04]  /*24f0*/  IMAD.HI.U32 R9, R8, R39, RZ ;  /* 0x0000002708097227 */ /* 0x000fc800078e00ff */
[----:B------:R-:W-:Y:S02]  /*2500*/  IMAD R40, R7, R12, R40 ;  /* 0x0000000c07287224 */ /* 0x000fe400078e0228 */
[--C-:B------:R-:W-:Y:S02]  /*2510*/  @!P0 IMAD.IADD R36, R36, 0x1, -R7.reuse ;  /* 0x0000000124248824 */ /* 0x100fe400078e0a07 */
[----:B------:R-:W-:Y:S01]  /*2520*/  @!P6 IMAD.IADD R37, R37, 0x1, -R7 ;  /* 0x000000012525e824 */ /* 0x000fe200078e0a07 */
[----:B------:R-:W-:Y:S01]  /*2530*/  ISETP.GT.U32.AND P0, PT, R7, R40, PT ;  /* 0x000000280700720c */ /* 0x000fe20003f04070 */
[----:B------:R-:W-:Y:S01]  /*2540*/  @!P3 IMAD.MOV R33, RZ, RZ, -R33 ;  /* 0x000000ffff21b224 */ /* 0x000fe200078e0a21 */
[----:B------:R-:W-:Y:S01]  /*2550*/  ISETP.GE.AND P3, PT, R179, RZ, PT ;  /* 0x000000ffb300720c */ /* 0x000fe20003f66270 */
[----:B------:R-:W-:Y:S01]  /*2560*/  IMAD.MOV R22, RZ, RZ, -R9 ;  /* 0x000000ffff167224 */ /* 0x000fe200078e0a09 */
[----:B------:R-:W-:Y:S01]  /*2570*/  ISETP.GT.U32.AND P6, PT, R7, R41, PT ;  /* 0x000000290700720c */ /* 0x000fe20003fc4070 */
[----:B------:R-:W-:Y:S01]  /*2580*/  @!P1 IMAD.IADD R35, R35, 0x1, -R7 ;  /* 0x0000000123239824 */ /* 0x000fe200078e0a07 */
[C---:B------:R-:W-:Y:S01]  /*2590*/  ISETP.GT.U32.AND P1, PT, R7.reuse, R38, PT ;  /* 0x000000260700720c */ /* 0x040fe20003f24070 */
[----:B------:R-:W-:-:S02]  /*25a0*/  IMAD R39, R7, R22, R39 ;  /* 0x0000001607277224 */ /* 0x000fc400078e0227 */
[----:B------:R-:W-:-:S04]  /*25b0*/  IMAD.HI.U32 R9, R8, R42, RZ ;  /* 0x0000002a08097227 */ /* 0x000fc800078e00ff */
[----:B------:R-:W-:Y:S02]  /*25c0*/  @!P0 IMAD.IADD R40, R40, 0x1, -R7 ;  /* 0x0000000128288824 */ /* 0x000fe400078e0a07 */
[----:B------:R-:W-:Y:S01]  /*25d0*/  @!P3 IMAD.MOV R35, RZ, RZ, -R35 ;  /* 0x000000ffff23b224 */ /* 0x000fe200078e0a23 */
[----:B------:R-:W-:Y:S01]  /*25e0*/  ISETP.GT.U32.AND P3, PT, R7, R39, PT ;  /* 0x000000270700720c */ /* 0x000fe20003f64070 */
[----:B------:R-:W-:Y:S01]  /*25f0*/  @!P6 IMAD.IADD R41, R41, 0x1, -R7 ;  /* 0x000000012929e824 */ /* 0x000fe200078e0a07 */
[----:B------:R-:W-:Y:S01]  /*2600*/  ISETP.GT.U32.AND P6, PT, R7, R40, PT ;  /* 0x000000280700720c */ /* 0x000fe20003fc4070 */
[----:B------:R-:W-:-:S04]  /*2610*/  IMAD.HI.U32 R13, R8, R44, RZ ;  /* 0x0000002c080d7227 */ /* 0x000fc800078e00ff */
[----:B------:R-:W-:Y:S02]  /*2620*/  IMAD.MOV R9, RZ, RZ, -R9 ;  /* 0x000000ffff097224 */ /* 0x000fe400078e0a09 */
[----:B------:R-:W-:Y:S02]  /*2630*/  IMAD.MOV R13, RZ, RZ, -R13 ;  /* 0x000000ffff0d7224 */ /* 0x000fe400078e0a0d */
[C---:B------:R-:W-:Y:S02]  /*2640*/  IMAD R42, R7.reuse, R9, R42 ;  /* 0x00000009072a7224 */ /* 0x040fe400078e022a */
[C---:B------:R-:W-:Y:S02]  /*2650*/  IMAD R44, R7.reuse, R13, R44 ;  /* 0x0000000d072c7224 */ /* 0x040fe400078e022c */
[----:B------:R-:W-:Y:S01]  /*2660*/  @!P5 IMAD.MOV R37, RZ, RZ, -R37 ;  /* 0x000000ffff25d224 */ /* 0x000fe200078e0a25 */
[----:B------:R-:W-:Y:S01]  /*2670*/  ISETP.GT.U32.AND P5, PT, R7, R42, PT ;  /* 0x0000002a0700720c */ /* 0x000fe20003fa4070 */
[----:B------:R-:W-:-:S02]  /*2680*/  @!P3 IMAD.IADD R39, R39, 0x1, -R7 ;  /* 0x000000012727b824 */ /* 0x000fc400078e0a07 */
[----:B------:R-:W-:Y:S01]  /*2690*/  @!P6 IMAD.IADD R40, R40, 0x1, -R7 ;  /* 0x000000012828e824 */ /* 0x000fe200078e0a07 */
[C---:B------:R-:W-:Y:S01]  /*26a0*/  ISETP.GT.U32.AND P6, PT, R7.reuse, R44, PT ;  /* 0x0000002c0700720c */ /* 0x040fe20003fc4070 */
[----:B------:R-:W-:Y:S01]  /*26b0*/  IMAD.HI.U32 R12, R8, R43, RZ ;  /* 0x0000002b080c7227 */ /* 0x000fe200078e00ff */
[----:B------:R-:W-:-:S03]  /*26c0*/  ISETP.GT.U32.AND P0, PT, R7, R39, PT ;  /* 0x000000270700720c */ /* 0x000fc60003f04070 */
[----:B------:R-:W-:Y:S02]  /*26d0*/  IMAD.MOV R12, RZ, RZ, -R12 ;  /* 0x000000ffff0c7224 */ /* 0x000fe400078e0a0c */
[----:B------:R-:W-:-:S04]  /*26e0*/  IMAD.HI.U32 R9, R8, R45, RZ ;  /* 0x0000002d08097227 */ /* 0x000fc800078e00ff */
[----:B------:R-:W-:Y:S01]  /*26f0*/  @!P5 IMAD.IADD R42, R42, 0x1, -R7 ;  /* 0x000000012a2ad824 */ /* 0x000fe200078e0a07 */
[----:B------:R-:W-:Y:S01]  /*2700*/  ISETP.GE.AND P5, PT, R176, RZ, PT ;  /* 0x000000ffb000720c */ /* 0x000fe20003fa6270 */
[C---:B------:R-:W-:Y:S02]  /*2710*/  IMAD R43, R7.reuse, R12, R43 ;  /* 0x0000000c072b7224 */ /* 0x040fe400078e022b */
[----:B------:R-:W-:Y:S01]  /*2720*/  @!P6 IMAD.IADD R44, R44, 0x1, -R7 ;  /* 0x000000012c2ce824 */ /* 0x000fe200078e0a07 */
[----:B------:R-:W-:Y:S01]  /*2730*/  ISETP.GT.U32.AND P6, PT, R7, R42, PT ;  /* 0x0000002a0700720c */ /* 0x000fe20003fc4070 */
[----:B------:R-:W-:Y:S02]  /*2740*/  IMAD.MOV R12, RZ, RZ, -R9 ;  /* 0x000000ffff0c7224 */ /* 0x000fe400078e0a09 */
[----:B------:R-:W-:-:S04]  /*2750*/  IMAD.HI.U32 R9, R8, R46, RZ ;  /* 0x0000002e08097227 */ /* 0x000fc800078e00ff */
[----:B------:R-:W-:Y:S01]  /*2760*/  @!P0 IMAD.IADD R39, R39, 0x1, -R7 ;  /* 0x0000000127278824 */ /* 0x000fe200078e0a07 */
[----:B------:R-:W-:Y:S01]  /*2770*/  ISETP.GE.AND P0, PT, R174, RZ, PT ;  /* 0x000000ffae00720c */ /* 0x000fe20003f06270 */
[----:B------:R-:W-:Y:S02]  /*2780*/  IMAD.MOV R9, RZ, RZ, -R9 ;  /* 0x000000ffff097224 */ /* 0x000fe400078e0a09 */
[----:B------:R-:W-:Y:S01]  /*2790*/  @!P1 IMAD.IADD R38, R38, 0x1, -R7 ;  /* 0x0000000126269824 */ /* 0x000fe200078e0a07 */
[----:B------:R-:W-:Y:S01]  /*27a0*/  ISETP.GE.AND P1, PT, R178, RZ, PT ;  /* 0x000000ffb200720c */ /* 0x000fe20003f26270 */
[C---:B------:R-:W-:Y:S01]  /*27b0*/  IMAD R46, R7.reuse, R9, R46 ;  /* 0x00000009072e7224 */ /* 0x040fe200078e022e */
[----:B------:R-:W-:Y:S01]  /*27c0*/  CS2R R178, SRZ ;  /* 0x0000000000b27805 */ /* 0x000fe2000001ff00 */
[C---:B------:R-:W-:Y:S01]  /*27d0*/  IMAD R45, R7.reuse, R12, R45 ;  /* 0x0000000c072d7224 */ /* 0x040fe200078e022d */
[C---:B------:R-:W-:Y:S01]  /*27e0*/  ISETP.GT.U32.AND P3, PT, R7.reuse, R38, PT ;  /* 0x000000260700720c */ /* 0x040fe20003f64070 */
[----:B------:R-:W-:Y:S01]  /*27f0*/  @!P6 IMAD.IADD R42, R42, 0x1, -R7 ;  /* 0x000000012a2ae824 */ /* 0x000fe200078e0a07 */
[----:B------:R-:W-:Y:S01]  /*2800*/  ISETP.GT.U32.AND P6, PT, R7, R46, PT ;  /* 0x0000002e0700720c */ /* 0x000fe20003fc4070 */
[----:B------:R-:W-:-:S04]  /*2810*/  IMAD.HI.U32 R9, R8, R47, RZ ;  /* 0x0000002f08097227 */ /* 0x000fc800078e00ff */
[----:B------:R-:W-:Y:S01]  /*2820*/  @!P0 IMAD.MOV R40, RZ, RZ, -R40 ;  /* 0x000000ffff288224 */ /* 0x000fe200078e0a28 */
[C---:B------:R-:W-:Y:S01]  /*2830*/  ISETP.GT.U32.AND P0, PT, R7.reuse, R45, PT ;  /* 0x0000002d0700720c */ /* 0x040fe20003f04070 */
[----:B------:R-:W-:Y:S01]  /*2840*/  @!P1 IMAD.MOV R39, RZ, RZ, -R39 ;  /* 0x000000ffff279224 */ /* 0x000fe200078e0a27 */
[----:B------:R-:W-:Y:S01]  /*2850*/  ISETP.GT.U32.AND P1, PT, R7, R44, PT ;  /* 0x0000002c0700720c */ /* 0x000fe20003f24070 */
[----:B------:R-:W-:Y:S02]  /*2860*/  IMAD.MOV R12, RZ, RZ, -R9 ;  /* 0x000000ffff0c7224 */ /* 0x000fe400078e0a09 */
[----:B------:R-:W-:-:S04]  /*2870*/  IMAD.HI.U32 R9, R8, R48, RZ ;  /* 0x0000003008097227 */ /* 0x000fc800078e00ff */
[----:B------:R-:W-:Y:S02]  /*2880*/  @!P6 IMAD.IADD R46, R46, 0x1, -R7 ;  /* 0x000000012e2ee824 */ /* 0x000fe400078e0a07 */
[----:B------:R-:W-:Y:S02]  /*2890*/  IMAD.MOV R9, RZ, RZ, -R9 ;  /* 0x000000ffff097224 */ /* 0x000fe400078e0a09 */
[--C-:B------:R-:W-:Y:S01]  /*28a0*/  @!P0 IMAD.IADD R45, R45, 0x1, -R7.reuse ;  /* 0x000000012d2d8824 */ /* 0x100fe200078e0a07 */
[C---:B------:R-:W-:Y:S01]  /*28b0*/  ISETP.GT.U32.AND P6, PT, R7.reuse, R46, PT ;  /* 0x0000002e0700720c */ /* 0x040fe20003fc4070 */
[----:B------:R-:W-:Y:S01]  /*28c0*/  @!P1 IMAD.IADD R44, R44, 0x1, -R7 ;  /* 0x000000012c2c9824 */ /* 0x000fe200078e0a07 */
[----:B------:R-:W-:Y:S01]  /*28d0*/  ISETP.GE.AND P1, PT, R172, RZ, PT ;  /* 0x000000ffac00720c */ /* 0x000fe20003f26270 */
[----:B------:R-:W-:Y:S01]  /*28e0*/  @!P5 IMAD.MOV R42, RZ, RZ, -R42 ;  /* 0x000000ffff2ad224 */ /* 0x000fe200078e0a2a */
[C---:B------:R-:W-:Y:S01]  /*28f0*/  ISETP.GT.U32.AND P5, PT, R7.reuse, R45, PT ;  /* 0x0000002d0700720c */ /* 0x040fe20003fa4070 */
[----:B------:R-:W-:Y:S01]  /*2900*/  IMAD R48, R7, R9, R48 ;  /* 0x0000000907307224 */ /* 0x000fe200078e0230 */
[----:B------:R-:W-:Y:S01]  /*2910*/  ISETP.GE.AND P0, PT, R173, RZ, PT ;  /* 0x000000ffad00720c */ /* 0x000fe20003f06270 */
[----:B------:R-:W-:Y:S01]  /*2920*/  IMAD.HI.U32 R9, R8, R50, RZ ;  /* 0x0000003208097227 */ /* 0x000fe200078e00ff */
[----:B------:R-:W-:-:S03]  /*2930*/  CS2R R172, SRZ ;  /* 0x0000000000ac7805 */ /* 0x000fc6000001ff00 */
[----:B------:R-:W-:Y:S02]  /*2940*/  IMAD.MOV R9, RZ, RZ, -R9 ;  /* 0x000000ffff097224 */ /* 0x000fe400078e0a09 */
[--C-:B------:R-:W-:Y:S01]  /*2950*/  @!P6 IMAD.IADD R46, R46, 0x1, -R7.reuse ;  /* 0x000000012e2ee824 */ /* 0x100fe200078e0a07 */
[----:B------:R-:W-:Y:S01]  /*2960*/  ISETP.GE.AND P6, PT, R169, RZ, PT ;  /* 0x000000ffa900720c */ /* 0x000fe20003fc6270 */
[C---:B------:R-:W-:Y:S02]  /*2970*/  IMAD R50, R7.reuse, R9, R50 ;  /* 0x0000000907327224 */ /* 0x040fe400078e0232 */
[--C-:B------:R-:W-:Y:S01]  /*2980*/  @!P3 IMAD.IADD R38, R38, 0x1, -R7.reuse ;  /* 0x000000012626b824 */ /* 0x100fe200078e0a07 */
[----:B------:R-:W-:Y:S01]  /*2990*/  ISETP.GT.U32.AND P3, PT, R7, R43, PT ;  /* 0x0000002b0700720c */ /* 0x000fe20003f64070 */
[----:B------:R-:W-:Y:S01]  /*29a0*/  @!P5 IMAD.IADD R45, R45, 0x1, -R7 ;  /* 0x000000012d2dd824 */ /* 0x000fe200078e0a07 */
[C---:B------:R-:W-:Y:S01]  /*29b0*/  ISETP.GT.U32.AND P5, PT, R7.reuse, R48, PT ;  /* 0x000000300700720c */ /* 0x040fe20003fa4070 */
[----:B------:R-:W-:Y:S01]  /*29c0*/  @!P1 IMAD.MOV R46, RZ, RZ, -R46 ;  /* 0x000000ffff2e9224 */ /* 0x000fe200078e0a2e */
[----:B------:R-:W-:Y:S01]  /*29d0*/  ISETP.GT.U32.AND P1, PT, R7, R50, PT ;  /* 0x000000320700720c */ /* 0x000fe20003f24070 */
[----:B------:R-:W-:-:S04]  /*29e0*/  IMAD.HI.U32 R9, R8, R49, RZ ;  /* 0x0000003108097227 */ /* 0x000fc800078e00ff */
[----:B------:R-:W-:Y:S02]  /*29f0*/  @!P2 IMAD.MOV R38, RZ, RZ, -R38 ;  /* 0x000000ffff26a224 */ /* 0x000fe400078e0a26 */
[----:B------:R-:W-:Y:S02]  /*2a00*/  IMAD R47, R7, R12, R47 ;  /* 0x0000000c072f7224 */ /* 0x000fe400078e022f */
[--C-:B------:R-:W-:Y:S01]  /*2a10*/  @!P3 IMAD.IADD R43, R43, 0x1, -R7.reuse ;  /* 0x000000012b2bb824 */ /* 0x100fe200078e0a07 */
[----:B------:R-:W-:Y:S01]  /*2a20*/  ISETP.GE.AND P3, PT, R177, RZ, PT ;  /* 0x000000ffb100720c */ /* 0x000fe20003f66270 */
[--C-:B------:R-:W-:Y:S01]  /*2a30*/  @!P5 IMAD.IADD R48, R48, 0x1, -R7.reuse ;  /* 0x000000013030d824 */ /* 0x100fe200078e0a07 */
[----:B------:R-:W-:Y:S01]  /*2a40*/  CS2R R176, SRZ ;  /* 0x0000000000b07805 */ /* 0x000fe2000001ff00 */
[----:B------:R-:W-:Y:S01]  /*2a50*/  @!P1 IMAD.IADD R50, R50, 0x1, -R7 ;  /* 0x0000000132329824 */ /* 0x000fe200078e0a07 */
[C---:B------:R-:W-:Y:S01]  /*2a60*/  ISETP.GT.U32.AND P2, PT, R7.reuse, R43, PT ;  /* 0x0000002b0700720c */ /* 0x040fe20003f44070 */
[----:B------:R-:W-:Y:S01]  /*2a70*/  IMAD.MOV R12, RZ, RZ, -R9 ;  /* 0x000000ffff0c7224 */ /* 0x000fe200078e0a09 */
[C---:B------:R-:W-:Y:S01]  /*2a80*/  ISETP.GT.U32.AND P5, PT, R7.reuse, R48, PT ;  /* 0x000000300700720c */ /* 0x040fe20003fa4070 */
[----:B------:R-:W-:Y:S01]  /*2a90*/  IMAD.HI.U32 R9, R8, R51, RZ ;  /* 0x0000003308097227 */ /* 0x000fe200078e00ff */
[----:B------:R-:W-:-:S03]  /*2aa0*/  ISETP.GT.U32.AND P1, PT, R7, R50, PT ;  /* 0x000000320700720c */ /* 0x000fc60003f24070 */
[----:B------:R-:W-:Y:S02]  /*2ab0*/  IMAD.MOV R14, RZ, RZ, -R9 ;  /* 0x000000ffff0e7224 */ /* 0x000fe400078e0a09 */
[C---:B------:R-:W-:Y:S02]  /*2ac0*/  IMAD R49, R7.reuse, R12, R49 ;  /* 0x0000000c07317224 */ /* 0x040fe400078e0231 */
[C---:B------:R-:W-:Y:S02]  /*2ad0*/  IMAD R51, R7.reuse, R14, R51 ;  /* 0x0000000e07337224 */ /* 0x040fe400078e0233 */
[----:B------:R-:W-:Y:S01]  /*2ae0*/  @!P4 IMAD.MOV R36, RZ, RZ, -R36 ;  /* 0x000000ffff24c224 */ /* 0x000fe200078e0a24 */
[----:B------:R-:W-:Y:S01]  /*2af0*/  ISETP.GT.U32.AND P4, PT, R7, R41, PT ;  /* 0x000000290700720c */ /* 0x000fe20003f84070 */
[--C-:B------:R-:W-:Y:S01]  /*2b00*/  @!P2 IMAD.IADD R43, R43, 0x1, -R7.reuse ;  /* 0x000000012b2ba824 */ /* 0x100fe200078e0a07 */
[----:B------:R-:W-:Y:S01]  /*2b10*/  ISETP.GE.AND P2, PT, R171, RZ, PT ;  /* 0x000000ffab00720c */ /* 0x000fe20003f46270 */
[--C-:B------:R-:W-:Y:S01]  /*2b20*/  @!P5 IMAD.IADD R48, R48, 0x1, -R7.reuse ;  /* 0x000000013030d824 */ /* 0x100fe200078e0a07 */
[C---:B------:R-:W-:Y:S01]  /*2b30*/  ISETP.GT.U32.AND P5, PT, R7.reuse, R49, PT ;  /* 0x000000310700720c */ /* 0x040fe20003fa4070 */
[----:B------:R-:W-:Y:S01]  /*2b40*/  @!P1 IMAD.IADD R50, R50, 0x1, -R7 ;  /* 0x0000000132329824 */ /* 0x000fe200078e0a07 */
[C---:B------:R-:W-:Y:S01]  /*2b50*/  ISETP.GT.U32.AND P1, PT, R7.reuse, R51, PT ;  /* 0x000000330700720c */ /* 0x040fe20003f24070 */
[----:B------:R-:W-:Y:S01]  /*2b60*/  @!P3 IMAD.MOV R43, RZ, RZ, -R43 ;  /* 0x000000ffff2bb224 */ /* 0x000fe200078e0a2b */
[----:B------:R-:W-:Y:S01]  /*2b70*/  ISETP.GT.U32.AND P3, PT, R7, R47, PT ;  /* 0x0000002f0700720c */ /* 0x000fe20003f64070 */
[----:B------:R-:W-:-:S04]  /*2b80*/  IMAD.HI.U32 R12, R8, R52, RZ ;  /* 0x00000034080c7227 */ /* 0x000fc800078e00ff */
[--C-:B------:R-:W-:Y:S01]  /*2b90*/  @!P4 IMAD.IADD R41, R41, 0x1, -R7.reuse ;  /* 0x000000012929c824 */ /* 0x100fe200078e0a07 */
[----:B------:R-:W-:Y:S01]  /*2ba0*/  ISETP.GE.AND P4, PT, R175, RZ, PT ;  /* 0x000000ffaf00720c */ /* 0x000fe20003f86270 */
[----:B------:R-:W-:Y:S01]  /*2bb0*/  IMAD.MOV R12, RZ, RZ, -R12 ;  /* 0x000000ffff0c7224 */ /* 0x000fe200078e0a0c */
[----:B------:R-:W-:Y:S01]  /*2bc0*/  CS2R R174, SRZ ;  /* 0x0000000000ae7805 */ /* 0x000fe2000001ff00 */
[--C-:B------:R-:W-:Y:S02]  /*2bd0*/  @!P5 IMAD.IADD R49, R49, 0x1, -R7.reuse ;  /* 0x000000013131d824 */ /* 0x100fe400078e0a07 */
[--C-:B------:R-:W-:Y:S02]  /*2be0*/  @!P1 IMAD.IADD R51, R51, 0x1, -R7.reuse ;  /* 0x0000000133339824 */ /* 0x100fe400078e0a07 */
[----:B------:R-:W-:Y:S01]  /*2bf0*/  @!P3 IMAD.IADD R47, R47, 0x1, -R7 ;  /* 0x000000012f2fb824 */ /* 0x000fe200078e0a07 */
[C---:B------:R-:W-:Y:S01]  /*2c00*/  ISETP.GT.U32.AND P5, PT, R7.reuse, R49, PT ;  /* 0x000000310700720c */ /* 0x040fe20003fa4070 */
[----:B------:R-:W-:Y:S01]  /*2c10*/  IMAD.HI.U32 R13, R8, R53, RZ ;  /* 0x00000035080d7227 */ /* 0x000fe200078e00ff */
[----:B------:R-:W-:-:S02]  /*2c20*/  ISETP.GT.U32.AND P1, PT, R7, R51, PT ;  /* 0x000000330700720c */ /* 0x000fc40003f24070 */
[----:B------:R-:W-:Y:S01]  /*2c30*/  ISETP.GE.AND P3, PT, R167, RZ, PT ;  /* 0x000000ffa700720c */ /* 0x000fe20003f66270 */
[----:B------:R-:W-:-:S04]  /*2c40*/  IMAD.HI.U32 R9, R8, R54, RZ ;  /* 0x0000003608097227 */ /* 0x000fc800078e00ff */
[----:B------:R-:W-:Y:S01]  /*2c50*/  @!P2 IMAD.MOV R45, RZ, RZ, -R45 ;  /* 0x000000ffff2da224 */ /* 0x000fe200078e0a2d */
[C---:B------:R-:W-:Y:S01]  /*2c60*/  ISETP.GT.U32.AND P2, PT, R7.reuse, R47, PT ;  /* 0x0000002f0700720c */ /* 0x040fe20003f44070 */
[C---:B------:R-:W-:Y:S02]  /*2c70*/  IMAD R52, R7.reuse, R12, R52 ;  /* 0x0000000c07347224 */ /* 0x040fe400078e0234 */
[----:B------:R-:W-:Y:S02]  /*2c80*/  IMAD.MOV R22, RZ, RZ, -R13 ;  /* 0x000000ffff167224 */ /* 0x000fe400078e0a0d */
[----:B------:R-:W-:Y:S02]  /*2c90*/  IMAD.MOV R9, RZ, RZ, -R9 ;  /* 0x000000ffff097224 */ /* 0x000fe400078e0a09 */
[----:B------:R-:W-:Y:S01]  /*2ca0*/  @!P4 IMAD.MOV R41, RZ, RZ, -R41 ;  /* 0x000000ffff29c224 */ /* 0x000fe200078e0a29 */
[----:B------:R-:W-:Y:S01]  /*2cb0*/  ISETP.GE.AND P4, PT, R170, RZ, PT ;  /* 0x000000ffaa00720c */ /* 0x000fe20003f86270 */
[----:B------:R-:W-:Y:S01]  /*2cc0*/  @!P6 IMAD.MOV R50, RZ, RZ, -R50 ;  /* 0x000000ffff32e224 */ /* 0x000fe200078e0a32 */
[C---:B------:R-:W-:Y:S01]  /*2cd0*/  ISETP.GT.U32.AND P6, PT, R7.reuse, R52, PT ;  /* 0x000000340700720c */ /* 0x040fe20003fc4070 */
[C---:B------:R-:W-:Y:S01]  /*2ce0*/  IMAD R53, R7.reuse, R22, R53 ;  /* 0x0000001607357224 */ /* 0x040fe200078e0235 */
[----:B------:R-:W-:Y:S01]  /*2cf0*/  IABS R22, R160 ;  /* 0x000000a000167213 */ /* 0x000fe20000000000 */
[----:B------:R-:W-:Y:S01]  /*2d00*/  IMAD R54, R7, R9, R54 ;  /* 0x0000000907367224 */ /* 0x000fe200078e0236 */
[----:B------:R-:W-:Y:S01]  /*2d10*/  CS2R R170, SRZ ;  /* 0x0000000000aa7805 */ /* 0x000fe2000001ff00 */
[--C-:B------:R-:W-:Y:S01]  /*2d20*/  @!P5 IMAD.IADD R49, R49, 0x1, -R7.reuse ;  /* 0x000000013131d824 */ /* 0x100fe200078e0a07 */
[----:B------:R-:W-:Y:S01]  /*2d30*/  ISETP.GT.U32.AND P5, PT, R7, R53, PT ;  /* 0x000000350700720c */ /* 0x000fe20003fa4070 */
[--C-:B------:R-:W-:Y:S01]  /*2d40*/  @!P1 IMAD.IADD R51, R51, 0x1, -R7.reuse ;  /* 0x0000000133339824 */ /* 0x100fe200078e0a07 */
[----:B------:R-:W-:Y:S01]  /*2d50*/  ISETP.GT.U32.AND P1, PT, R7, R54, PT ;  /* 0x000000360700720c */ /* 0x000fe20003f24070 */
[--C-:B------:R-:W-:Y:S01]  /*2d60*/  @!P2 IMAD.IADD R47, R47, 0x1, -R7.reuse ;  /* 0x000000012f2fa824 */ /* 0x100fe200078e0a07 */
[----:B------:R-:W-:Y:S01]  /*2d70*/  ISETP.GE.AND P2, PT, R166, RZ, PT ;  /* 0x000000ffa600720c */ /* 0x000fe20003f46270 */
[----:B------:R-:W-:Y:S01]  /*2d80*/  @!P4 IMAD.MOV R44, RZ, RZ, -R44 ;  /* 0x000000ffff2cc224 */ /* 0x000fe200078e0a2c */
[----:B------:R-:W-:Y:S01]  /*2d90*/  ISETP.GE.AND P4, PT, R168, RZ, PT ;  /* 0x000000ffa800720c */ /* 0x000fe20003f86270 */
[----:B------:R-:W-:Y:S01]  /*2da0*/  @!P6 IMAD.IADD R52, R52, 0x1, -R7 ;  /* 0x000000013434e824 */ /* 0x000fe200078e0a07 */
[----:B------:R-:W-:Y:S01]  /*2db0*/  CS2R R166, SRZ ;  /* 0x0000000000a67805 */ /* 0x000fe2000001ff00 */
[----:B------:R-:W-:Y:S01]  /*2dc0*/  IMAD.HI.U32 R9, R8, R56, RZ ;  /* 0x0000003808097227 */ /* 0x000fe200078e00ff */
[----:B------:R-:W-:-:S02]  /*2dd0*/  CS2R R168, SRZ ;  /* 0x0000000000a87805 */ /* 0x000fc4000001ff00 */
[----:B------:R-:W-:Y:S01]  /*2de0*/  ISETP.GT.U32.AND P6, PT, R7, R52, PT ;  /* 0x000000340700720c */ /* 0x000fe20003fc4070 */
[--C-:B------:R-:W-:Y:S02]  /*2df0*/  @!P5 IMAD.IADD R53, R53, 0x1, -R7.reuse ;  /* 0x000000013535d824 */ /* 0x100fe400078e0a07 */
[----:B------:R-:W-:Y:S01]  /*2e00*/  @!P1 IMAD.IADD R54, R54, 0x1, -R7 ;  /* 0x0000000136369824 */ /* 0x000fe200078e0a07 */
[----:B------:R-:W-:Y:S01]  /*2e10*/  ISETP.GE.AND P1, PT, R161, RZ, PT ;  /* 0x000000ffa100720c */ /* 0x000fe20003f26270 */
[----:B------:R-:W-:Y:S01]  /*2e20*/  IMAD.HI.U32 R12, R8, R55, RZ ;  /* 0x00000037080c7227 */ /* 0x000fe200078e00ff */
[----:B------:R-:W-:-:S03]  /*2e30*/  ISETP.GT.U32.AND P5, PT, R7, R53, PT ;  /* 0x000000350700720c */ /* 0x000fc60003fa4070 */
[----:B------:R-:W-:Y:S02]  /*2e40*/  IMAD.MOV R9, RZ, RZ, -R9 ;  /* 0x000000ffff097224 */ /* 0x000fe400078e0a09 */
[----:B------:R-:W-:Y:S01]  /*2e50*/  @!P2 IMAD.MOV R51, RZ, RZ, -R51 ;  /* 0x000000ffff33a224 */ /* 0x000fe200078e0a33 */
[C---:B------:R-:W-:Y:S01]  /*2e60*/  ISETP.GT.U32.AND P2, PT, R7.reuse, R54, PT ;  /* 0x000000360700720c */ /* 0x040fe20003f44070 */
[----:B------:R-:W-:Y:S02]  /*2e70*/  IMAD.MOV R12, RZ, RZ, -R12 ;  /* 0x000000ffff0c7224 */ /* 0x000fe400078e0a0c */
[----:B------:R-:W-:Y:S02]  /*2e80*/  IMAD R56, R7, R9, R56 ;  /* 0x0000000907387224 */ /* 0x000fe400078e0238 */
[----:B------:R-:W-:-:S04]  /*2e90*/  IMAD.HI.U32 R9, R8, R57, RZ ;  /* 0x0000003908097227 */ /* 0x000fc800078e00ff */
[----:B------:R-:W-:Y:S01]  /*2ea0*/  @!P4 IMAD.MOV R48, RZ, RZ, -R48 ;  /* 0x000000ffff30c224 */ /* 0x000fe200078e0a30 */
[----:B------:R-:W-:Y:S01]  /*2eb0*/  ISETP.GE.AND P4, PT, R164, RZ, PT ;  /* 0x000000ffa400720c */ /* 0x000fe20003f86270 */
[----:B------:R-:W-:Y:S02]  /*2ec0*/  IMAD R55, R7, R12, R55 ;  /* 0x0000000c07377224 */ /* 0x000fe400078e0237 */
[----:B------:R-:W-:-:S04]  /*2ed0*/  IMAD.HI.U32 R12, R8, R15, RZ ;  /* 0x0000000f080c7227 */ /* 0x000fc800078e00ff */
[----:B------:R-:W-:Y:S02]  /*2ee0*/  IMAD.MOV R14, RZ, RZ, -R9 ;  /* 0x000000ffff0e7224 */ /* 0x000fe400078e0a09 */
[----:B------:R-:W-:Y:S01]  /*2ef0*/  @!P6 IMAD.IADD R52, R52, 0x1, -R7 ;  /* 0x000000013434e824 */ /* 0x000fe200078e0a07 */
[C---:B------:R-:W-:Y:S01]  /*2f00*/  ISETP.GT.U32.AND P6, PT, R7.reuse, R55, PT ;  /* 0x000000370700720c */ /* 0x040fe20003fc4070 */
[----:B------:R-:W-:Y:S02]  /*2f10*/  IMAD.MOV R12, RZ, RZ, -R12 ;  /* 0x000000ffff0c7224 */ /* 0x000fe400078e0a0c */
[----:B------:R-:W-:Y:S02]  /*2f20*/  IMAD R57, R7, R14, R57 ;  /* 0x0000000e07397224 */ /* 0x000fe400078e0239 */
[----:B------:R-:W-:Y:S01]  /*2f30*/  @!P0 IMAD.MOV R47, RZ, RZ, -R47 ;  /* 0x000000ffff2f8224 */ /* 0x000fe200078e0a2f */
[----:B------:R-:W-:Y:S01]  /*2f40*/  ISETP.GE.AND P0, PT, R165, RZ, PT ;  /* 0x000000ffa500720c */ /* 0x000fe20003f06270 */
[----:B------:R-:W-:Y:S01]  /*2f50*/  @!P5 IMAD.IADD R53, R53, 0x1, -R7 ;  /* 0x000000013535d824 */ /* 0x000fe200078e0a07 */
[C---:B------:R-:W-:Y:S01]  /*2f60*/  ISETP.GT.U32.AND P5, PT, R7.reuse, R56, PT ;  /* 0x000000380700720c */ /* 0x040fe20003fa4070 */
[C---:B------:R-:W-:Y:S01]  /*2f70*/  IMAD R12, R7.reuse, R12, R15 ;  /* 0x0000000c070c7224 */ /* 0x040fe200078e020f */
[----:B------:R-:W-:Y:S01]  /*2f80*/  IABS R15, R61 ;  /* 0x0000003d000f7213 */ /* 0x000fe20000000000 */
[----:B------:R-:W-:Y:S01]  /*2f90*/  @!P2 IMAD.IADD R54, R54, 0x1, -R7 ;  /* 0x000000013636a824 */ /* 0x000fe200078e0a07 */
[C---:B------:R-:W-:Y:S01]  /*2fa0*/  ISETP.GT.U32.AND P2, PT, R7.reuse, R57, PT ;  /* 0x000000390700720c */ /* 0x040fe20003f44070 */
[----:B------:R-:W-:Y:S01]  /*2fb0*/  @!P4 IMAD.MOV R53, RZ, RZ, -R53 ;  /* 0x000000ffff35c224 */ /* 0x000fe200078e0a35 */
[----:B------:R-:W-:Y:S01]  /*2fc0*/  ISETP.GT.U32.AND P4, PT, R7, R12, PT ;  /* 0x0000000c0700720c */ /* 0x000fe20003f84070 */
[----:B------:R-:W-:Y:S01]  /*2fd0*/  IMAD.HI.U32 R13, R8, R22, RZ ;  /* 0x00000016080d7227 */ /* 0x000fe200078e00ff */
[----:B------:R-:W-:-:S03]  /*2fe0*/  CS2R R164, SRZ ;  /* 0x0000000000a47805 */ /* 0x000fc6000001ff00 */
[----:B------:R-:W-:Y:S01]  /*2ff0*/  @!P6 IMAD.IADD R55, R55, 0x1, -R7 ;  /* 0x000000013737e824 */ /* 0x000fe200078e0a07 */
[----:B------:R-:W-:Y:S01]  /*3000*/  ISETP.GE.AND P6, PT, R162, RZ, PT ;  /* 0x000000ffa200720c */ /* 0x000fe20003fc6270 */
[----:B------:R-:W-:Y:S02]  /*3010*/  IMAD.MOV R13, RZ, RZ, -R13 ;  /* 0x000000ffff0d7224 */ /* 0x000fe400078e0a0d */
[----:B------:R-:W-:Y:S01]  /*3020*/  @!P0 IMAD.MOV R52, RZ, RZ, -R52 ;  /* 0x000000ffff348224 */ /* 0x000fe200078e0a34 */
[C---:B------:R-:W-:Y:S01]  /*3030*/  ISETP.GT.U32.AND P0, PT, R7.reuse, R55, PT ;  /* 0x000000370700720c */ /* 0x040fe20003f04070 */
[----:B------:R-:W-:Y:S01]  /*3040*/  IMAD R14, R7, R13, R22 ;  /* 0x0000000d070e7224 */ /* 0x000fe200078e0216 */
[----:B------:R-:W-:Y:S01]  /*3050*/  IABS R22, R58 ;  /* 0x0000003a00167213 */ /* 0x000fe20000000000 */
[--C-:B------:R-:W-:Y:S01]  /*3060*/  @!P2 IMAD.IADD R57, R57, 0x1, -R7.reuse ;  /* 0x000000013939a824 */ /* 0x100fe200078e0a07 */
[----:B------:R-:W-:Y:S01]  /*3070*/  ISETP.GE.AND P2, PT, R160, RZ, PT ;  /* 0x000000ffa000720c */ /* 0x000fe20003f46270 */
[----:B------:R-:W-:Y:S01]  /*3080*/  @!P4 IMAD.IADD R12, R12, 0x1, -R7 ;  /* 0x000000010c0cc824 */ /* 0x000fe200078e0a07 */
[----:B------:R-:W-:Y:S01]  /*3090*/  CS2R R160, SRZ ;  /* 0x0000000000a07805 */ /* 0x000fe2000001ff00 */
[----:B------:R-:W-:Y:S01]  /*30a0*/  IMAD.HI.U32 R9, R8, R22, RZ ;  /* 0x0000001608097227 */ /* 0x000fe200078e00ff */
[----:B------:R-:W-:-:S03]  /*30b0*/  ISETP.GT.U32.AND P4, PT, R7, R57, PT ;  /* 0x000000390700720c */ /* 0x000fc60003f84070 */
[----:B------:R-:W-:Y:S01]  /*30c0*/  @!P3 IMAD.MOV R49, RZ, RZ, -R49 ;  /* 0x000000ffff31b224 */ /* 0x000fe200078e0a31 */
[----:B------:R-:W-:Y:S01]  /*30d0*/  ISETP.GE.AND P3, PT, R163, RZ, PT ;  /* 0x000000ffa300720c */ /* 0x000fe20003f66270 */
[----:B------:R-:W-:Y:S01]  /*30e0*/  IMAD.MOV R9, RZ, RZ, -R9 ;  /* 0x000000ffff097224 */ /* 0x000fe200078e0a09 */
[----:B------:R-:W-:Y:S01]  /*30f0*/  CS2R R162, SRZ ;  /* 0x0000000000a27805 */ /* 0x000fe2000001ff00 */
[--C-:B------:R-:W-:Y:S01]  /*3100*/  @!P0 IMAD.IADD R55, R55, 0x1, -R7.reuse ;  /* 0x0000000137378824 */ /* 0x100fe200078e0a07 */
[C---:B------:R-:W-:Y:S01]  /*3110*/  ISETP.GT.U32.AND P0, PT, R7.reuse, R14, PT ;  /* 0x0000000e0700720c */ /* 0x040fe20003f04070 */
[----:B------:R-:W-:Y:S02]  /*3120*/  IMAD R22, R7, R9, R22 ;  /* 0x0000000907167224 */ /* 0x000fe400078e0216 */
[--C-:B------:R-:W-:Y:S02]  /*3130*/  @!P5 IMAD.IADD R56, R56, 0x1, -R7.reuse ;  /* 0x000000013838d824 */ /* 0x100fe400078e0a07 */
[----:B------:R-:W-:Y:S01]  /*3140*/  @!P4 IMAD.IADD R57, R57, 0x1, -R7 ;  /* 0x000000013939c824 */ /* 0x000fe200078e0a07 */
[C---:B------:R-:W-:Y:S01]  /*3150*/  ISETP.GT.U32.AND P4, PT, R7.reuse, R22, PT ;  /* 0x000000160700720c */ /* 0x040fe20003f84070 */
[----:B------:R-:W-:Y:S01]  /*3160*/  IMAD.HI.U32 R9, R8, R64, RZ ;  /* 0x0000004008097227 */ /* 0x000fe200078e00ff */
[----:B------:R-:W-:-:S03]  /*3170*/  ISETP.GT.U32.AND P5, PT, R7, R56, PT ;  /* 0x000000380700720c */ /* 0x000fc60003fa4070 */
[----:B------:R-:W-:Y:S01]  /*3180*/  @!P3 IMAD.MOV R54, RZ, RZ, -R54 ;  /* 0x000000ffff36b224 */ /* 0x000fe200078e0a36 */
[----:B------:R-:W-:Y:S01]  /*3190*/  ISETP.GE.AND P3, PT, R158, RZ, PT ;  /* 0x000000ff9e00720c */ /* 0x000fe20003f66270 */
[----:B------:R-:W-:Y:S01]  /*31a0*/  @!P0 IMAD.IADD R14, R14, 0x1, -R7 ;  /* 0x000000010e0e8824 */ /* 0x000fe200078e0a07 */
[C---:B------:R-:W-:Y:S01]  /*31b0*/  ISETP.GT.U32.AND P0, PT, R7.reuse, R12, PT ;  /* 0x0000000c0700720c */ /* 0x040fe20003f04070 */
[----:B------:R-:W-:Y:S02]  /*31c0*/  IMAD.MOV R9, RZ, RZ, -R9 ;  /* 0x000000ffff097224 */ /* 0x000fe400078e0a09 */
[----:B------:R-:W-:Y:S01]  /*31d0*/  @!P1 IMAD.MOV R55, RZ, RZ, -R55 ;  /* 0x000000ffff379224 */ /* 0x000fe200078e0a37 */
[C---:B------:R-:W-:Y:S01]  /*31e0*/  ISETP.GT.U32.AND P1, PT, R7.reuse, R14, PT ;  /* 0x0000000e0700720c */ /* 0x040fe20003f24070 */
[----:B------:R-:W-:Y:S02]  /*31f0*/  IMAD R64, R7, R9, R64 ;  /* 0x0000000907407224 */ /* 0x000fe400078e0240 */
[----:B------:R-:W-:Y:S01]  /*3200*/  @!P4 IMAD.IADD R22, R22, 0x1, -R7 ;  /* 0x000000011616c824 */ /* 0x000fe200078e0a07 */
[----:B------:R-:W-:Y:S01]  /*3210*/  ISETP.GE.AND P4, PT, R157, RZ, PT ;  /* 0x000000ff9d00720c */ /* 0x000fe20003f86270 */
[----:B------:R-:W-:-:S04]  /*3220*/  IMAD.HI.U32 R9, R8, R66, RZ ;  /* 0x0000004208097227 */ /* 0x000fc800078e00ff */
[----:B------:R-:W-:Y:S01]  /*3230*/  @!P3 IMAD.MOV R57, RZ, RZ, -R57 ;  /* 0x000000ffff39b224 */ /* 0x000fe200078e0a39 */
[----:B------:R-:W-:Y:S01]  /*3240*/  ISETP.GT.U32.AND P3, PT, R7, R22, PT ;  /* 0x000000160700720c */ /* 0x000fe20003f64070 */
[----:B------:R-:W-:Y:S02]  /*3250*/  IMAD.MOV R13, RZ, RZ, -R9 ;  /* 0x000000ffff0d7224 */ /* 0x000fe400078e0a09 */
[----:B------:R-:W-:-:S04]  /*3260*/  IMAD.HI.U32 R9, R8, R15, RZ ;  /* 0x0000000f08097227 */ /* 0x000fc800078e00ff */
[--C-:B------:R-:W-:Y:S01]  /*3270*/  @!P5 IMAD.IADD R56, R56, 0x1, -R7.reuse ;  /* 0x000000013838d824 */ /* 0x100fe200078e0a07 */
[----:B------:R-:W-:Y:S01]  /*3280*/  ISETP.GE.AND P5, PT, R159, RZ, PT ;  /* 0x000000ff9f00720c */ /* 0x000fe20003fa6270 */
[----:B------:R-:W-:Y:S01]  /*3290*/  @!P0 IMAD.IADD R12, R12, 0x1, -R7 ;  /* 0x000000010c0c8824 */ /* 0x000fe200078e0a07 */
[C---:B------:R-:W-:Y:S01]  /*32a0*/  ISETP.GT.U32.AND P0, PT, R7.reuse, R64, PT ;  /* 0x000000400700720c */ /* 0x040fe20003f04070 */
[----:B------:R-:W-:Y:S01]  /*32b0*/  IMAD.MOV R68, RZ, RZ, -R9 ;  /* 0x000000ffff447224 */ /* 0x000fe200078e0a09 */
[----:B------:R-:W-:Y:S01]  /*32c0*/  CS2R R158, SRZ ;  /* 0x00000000009e7805 */ /* 0x000fe2000001ff00 */
[----:B------:R-:W-:Y:S01]  /*32d0*/  @!P6 IMAD.MOV R56, RZ, RZ, -R56 ;  /* 0x000000ffff38e224 */ /* 0x000fe200078e0a38 */
[----:B------:R-:W-:Y:S01]  /*32e0*/  ISETP.GE.AND P6, PT, R58, RZ, PT ;  /* 0x000000ff3a00720c */ /* 0x000fe20003fc6270 */
[----:B------:R-:W-:Y:S02]  /*32f0*/  IMAD.MOV.U32 R58, RZ, RZ, R12 ;  /* 0x000000ffff3a7224 */ /* 0x000fe400078e000c */
[----:B------:R-:W-:Y:S01]  /*3300*/  IMAD R12, R7, R68, R15 ;  /* 0x00000044070c7224 */ /* 0x000fe200078e020f */
[----:B------:R-:W-:Y:S01]  /*3310*/  IABS R15, R63 ;  /* 0x0000003f000f7213 */ /* 0x000fe20000000000 */
[--C-:B------:R-:W-:Y:S01]  /*3320*/  @!P1 IMAD.IADD R14, R14, 0x1, -R7.reuse ;  /* 0x000000010e0e9824 */ /* 0x100fe200078e0a07 */
[----:B------:R-:W-:Y:S01]  /*3330*/  ISETP.GE.AND P1, PT, R59, RZ, PT ;  /* 0x000000ff3b00720c */ /* 0x000fe20003f26270 */
[----:B------:R-:W-:Y:S01]  /*3340*/  @!P3 IMAD.IADD R22, R22, 0x1, -R7 ;  /* 0x000000011616b824 */ /* 0x000fe200078e0a07 */
[C---:B------:R-:W-:Y:S01]  /*3350*/  ISETP.GT.U32.AND P3, PT, R7.reuse, R12, PT ;  /* 0x0000000c0700720c */ /* 0x040fe20003f64070 */
[----:B------:R-:W-:Y:S01]  /*3360*/  IMAD R66, R7, R13, R66 ;  /* 0x0000000d07427224 */ /* 0x000fe200078e0242 */
[----:B------:R-:W-:Y:S01]  /*3370*/  IABS R68, R121 ;  /* 0x0000007900447213 */ /* 0x000fe20000000000 */
[----:B------:R-:W-:-:S02]  /*3380*/  IMAD.MOV.U32 R59, RZ, RZ, R14 ;  /* 0x000000ffff3b7224 */ /* 0x000fc400078e000e */
[----:B------:R-:W-:-:S04]  /*3390*/  IMAD.HI.U32 R13, R8, R23, RZ ;  /* 0x00000017080d7227 */ /* 0x000fc800078e00ff */
[----:B------:R-:W-:Y:S01]  /*33a0*/  @!P2 IMAD.MOV R59, RZ, RZ, -R59 ;  /* 0x000000ffff3ba224 */ /* 0x000fe200078e0a3b */
[C---:B------:R-:W-:Y:S01]  /*33b0*/  ISETP.GT.U32.AND P2, PT, R7.reuse, R66, PT ;  /* 0x000000420700720c */ /* 0x040fe20003f44070 */
[----:B------:R-:W-:Y:S02]  /*33c0*/  IMAD.MOV R70, RZ, RZ, -R13 ;  /* 0x000000ffff467224 */ /* 0x000fe400078e0a0d */
[----:B------:R-:W-:Y:S02]  /*33d0*/  IMAD.MOV.U32 R65, RZ, RZ, R22 ;  /* 0x000000ffff417224 */ /* 0x000fe400078e0016 */
[----:B------:R-:W-:Y:S01]  /*33e0*/  IMAD R14, R7, R70, R23 ;  /* 0x00000046070e7224 */ /* 0x000fe200078e0217 */
[----:B------:R-:W-:Y:S01]  /*33f0*/  IABS R23, R120 ;  /* 0x0000007800177213 */ /* 0x000fe20000000000 */
[----:B------:R-:W-:Y:S01]  /*3400*/  @!P3 IMAD.IADD R12, R12, 0x1, -R7 ;  /* 0x000000010c0cb824 */ /* 0x000fe200078e0a07 */
[----:B------:R-:W-:Y:S01]  /*3410*/  IABS R70, R122 ;  /* 0x0000007a00467213 */ /* 0x000fe20000000000 */
[----:B------:R-:W-:-:S02]  /*3420*/  @!P6 IMAD.MOV R65, RZ, RZ, -R65 ;  /* 0x000000ffff41e224 */ /* 0x000fc400078e0a41 */
[----:B------:R-:W-:Y:S01]  /*3430*/  IMAD.HI.U32 R13, R8, R23, RZ ;  /* 0x00000017080d7227 */ /* 0x000fe200078e00ff */
[----:B------:R-:W-:-:S03]  /*3440*/  ISETP.GT.U32.AND P6, PT, R7, R12, PT ;  /* 0x0000000c0700720c */ /* 0x000fc60003fc4070 */
[--C-:B------:R-:W-:Y:S01]  /*3450*/  @!P2 IMAD.IADD R66, R66, 0x1, -R7.reuse ;  /* 0x000000014242a824 */ /* 0x100fe200078e0a07 */
[----:B------:R-:W-:Y:S01]  /*3460*/  ISETP.GE.AND P2, PT, R62, RZ, PT ;  /* 0x000000ff3e00720c */ /* 0x000fe20003f46270 */
[----:B------:R-:W-:Y:S02]  /*3470*/  @!P0 IMAD.IADD R64, R64, 0x1, -R7 ;  /* 0x0000000140408824 */ /* 0x000fe400078e0a07 */
[----:B------:R-:W-:Y:S01]  /*3480*/  IMAD.MOV R62, RZ, RZ, -R13 ;  /* 0x000000ffff3e7224 */ /* 0x000fe200078e0a0d */
[C---:B------:R-:W-:Y:S01]  /*3490*/  ISETP.GT.U32.AND P3, PT, R7.reuse, R66, PT ;  /* 0x000000420700720c */ /* 0x040fe20003f64070 */
[----:B------:R-:W-:Y:S01]  /*34a0*/  IMAD.HI.U32 R9, R8, R15, RZ ;  /* 0x0000000f08097227 */ /* 0x000fe200078e00ff */
[----:B------:R-:W-:-:S03]  /*34b0*/  ISETP.GT.U32.AND P0, PT, R7, R64, PT ;  /* 0x000000400700720c */ /* 0x000fc60003f04070 */
[C---:B------:R-:W-:Y:S02]  /*34c0*/  IMAD R62, R7.reuse, R62, R23 ;  /* 0x0000003e073e7224 */ /* 0x040fe400078e0217 */
[----:B------:R-:W-:Y:S02]  /*34d0*/  @!P6 IMAD.IADD R12, R12, 0x1, -R7 ;  /* 0x000000010c0ce824 */ /* 0x000fe400078e0a07 */
[----:B------:R-:W-:Y:S01]  /*34e0*/  IMAD.MOV R22, RZ, RZ, -R9 ;  /* 0x000000ffff167224 */ /* 0x000fe200078e0a09 */
[----:B------:R-:W-:Y:S01]  /*34f0*/  ISETP.GT.U32.AND P6, PT, R7, R62, PT ;  /* 0x0000003e0700720c */ /* 0x000fe20003fc4070 */
[----:B------:R-:W-:-:S04]  /*3500*/  IMAD.HI.U32 R9, R8, R68, RZ ;  /* 0x0000004408097227 */ /* 0x000fc800078e00ff */
[----:B------:R-:W-:Y:S01]  /*3510*/  @!P0 IMAD.IADD R64, R64, 0x1, -R7 ;  /* 0x0000000140408824 */ /* 0x000fe200078e0a07 */
[C---:B------:R-:W-:Y:S01]  /*3520*/  ISETP.GT.U32.AND P0, PT, R7.reuse, R14, PT ;  /* 0x0000000e0700720c */ /* 0x040fe20003f04070 */
[----:B------:R-:W-:Y:S02]  /*3530*/  IMAD.MOV R9, RZ, RZ, -R9 ;  /* 0x000000ffff097224 */ /* 0x000fe400078e0a09 */
[C---:B------:R-:W-:Y:S01]  /*3540*/  IMAD R22, R7.reuse, R22, R15 ;  /* 0x0000001607167224 */ /* 0x040fe200078e020f */
[----:B------:R-:W-:Y:S01]  /*3550*/  IABS R15, R123 ;  /* 0x0000007b000f7213 */ /* 0x000fe20000000000 */
[----:B------:R-:W-:Y:S02]  /*3560*/  IMAD R68, R7, R9, R68 ;  /* 0x0000000907447224 */ /* 0x000fe400078e0244 */
[----:B------:R-:W-:Y:S02]  /*3570*/  @!P6 IMAD.IADD R62, R62, 0x1, -R7 ;  /* 0x000000013e3ee824 */ /* 0x000fe400078e0a07 */
[----:B------:R-:W-:-:S03]  /*3580*/  IMAD.HI.U32 R9, R8, R70, RZ ;  /* 0x0000004608097227 */ /* 0x000fc600078e00ff */
[----:B------:R-:W-:Y:S01]  /*3590*/  ISETP.GT.U32.AND P6, PT, R7, R62, PT ;  /* 0x0000003e0700720c */ /* 0x000fe20003fc4070 */
[----:B------:R-:W-:Y:S02]  /*35a0*/  IMAD.MOV R13, RZ, RZ, -R9 ;  /* 0x000000ffff0d7224 */ /* 0x000fe400078e0a09 */
[----:B------:R-:W-:-:S04]  /*35b0*/  IMAD.HI.U32 R9, R8, R15, RZ ;  /* 0x0000000f08097227 */ /* 0x000fc800078e00ff */
[----:B------:R-:W-:Y:S02]  /*35c0*/  IMAD.MOV.U32 R67, RZ, RZ, R12 ;  /* 0x000000ffff437224 */ /* 0x000fe400078e000c */
[----:B------:R-:W-:Y:S02]  /*35d0*/  @!P0 IMAD.IADD R14, R14, 0x1, -R7 ;  /* 0x000000010e0e8824 */ /* 0x000fe400078e0a07 */
[----:B------:R-:W-:Y:S02]  /*35e0*/  IMAD.MOV R12, RZ, RZ, -R9 ;  /* 0x000000ffff0c7224 */ /* 0x000fe400078e0a09 */
[----:B------:R-:W-:Y:S01]  /*35f0*/  @!P1 IMAD.MOV R64, RZ, RZ, -R64 ;  /* 0x000000ffff409224 */ /* 0x000fe200078e0a40 */
[C---:B------:R-:W-:Y:S01]  /*3600*/  ISETP.GT.U32.AND P0, PT, R7.reuse, R14, PT ;  /* 0x0000000e0700720c */ /* 0x040fe20003f04070 */
[C---:B------:R-:W-:Y:S01]  /*3610*/  IMAD R12, R7.reuse, R12, R15 ;  /* 0x0000000c070c7224 */ /* 0x040fe200078e020f */
[----:B------:R-:W-:Y:S01]  /*3620*/  ISETP.GT.U32.AND P1, PT, R7, R22, PT ;  /* 0x000000160700720c */ /* 0x000fe20003f24070 */
[----:B------:R-:W-:-:S02]  /*3630*/  @!P6 IMAD.IADD R62, R62, 0x1, -R7 ;  /* 0x000000013e3ee824 */ /* 0x000fc400078e0a07 */
[--C-:B------:R-:W-:Y:S01]  /*3640*/  @!P3 IMAD.IADD R66, R66, 0x1, -R7.reuse ;  /* 0x000000014242b824 */ /* 0x100fe200078e0a07 */
[----:B------:R-:W-:Y:S01]  /*3650*/  ISETP.GT.U32.AND P6, PT, R7, R12, PT ;  /* 0x0000000c0700720c */ /* 0x000fe20003fc4070 */
[----:B------:R-:W-:Y:S01]  /*3660*/  @!P5 IMAD.MOV R58, RZ, RZ, -R58 ;  /* 0x000000ffff3ad224 */ /* 0x000fe200078e0a3a */
[----:B------:R-:W-:Y:S01]  /*3670*/  ISETP.GE.AND P5, PT, R61, RZ, PT ;  /* 0x000000ff3d00720c */ /* 0x000fe20003fa6270 */
[----:B------:R-:W-:Y:S01]  /*3680*/  @!P4 IMAD.MOV R66, RZ, RZ, -R66 ;  /* 0x000000ffff42c224 */ /* 0x000fe200078e0a42 */
[----:B------:R-:W-:Y:S01]  /*3690*/  IABS R61, R147 ;  /* 0x00000093003d7213 */ /* 0x000fe20000000000 */
[----:B------:R-:W-:Y:S01]  /*36a0*/  IMAD R70, R7, R13, R70 ;  /* 0x0000000d07467224 */ /* 0x000fe200078e0246 */
[----:B------:R-:W-:Y:S01]  /*36b0*/  ISETP.GE.AND P3, PT, R63, RZ, PT ;  /* 0x000000ff3f00720c */ /* 0x000fe20003f66270 */
[--C-:B------:R-:W-:Y:S01]  /*36c0*/  @!P0 IMAD.IADD R14, R14, 0x1, -R7.reuse ;  /* 0x000000010e0e8824 */ /* 0x100fe200078e0a07 */
[----:B------:R-:W-:Y:S01]  /*36d0*/  IABS R63, R152 ;  /* 0x00000098003f7213 */ /* 0x000fe20000000000 */
[--C-:B------:R-:W-:Y:S01]  /*36e0*/  @!P1 IMAD.IADD R22, R22, 0x1, -R7.reuse ;  /* 0x0000000116169824 */ /* 0x100fe200078e0a07 */
[C---:B------:R-:W-:Y:S01]  /*36f0*/  ISETP.GT.U32.AND P1, PT, R7.reuse, R68, PT ;  /* 0x000000440700720c */ /* 0x040fe20003f24070 */
[----:B------:R-:W-:Y:S01]  /*3700*/  IMAD.MOV.U32 R69, RZ, RZ, R14 ;  /* 0x000000ffff457224 */ /* 0x000fe200078e000e */
[----:B------:R-:W-:Y:S01]  /*3710*/  IABS R14, R144 ;  /* 0x00000090000e7213 */ /* 0x000fe20000000000 */
[----:B------:R-:W-:Y:S01]  /*3720*/  @!P6 IMAD.IADD R12, R12, 0x1, -R7 ;  /* 0x000000010c0ce824 */ /* 0x000fe200078e0a07 */
[----:B------:R-:W-:Y:S01]  /*3730*/  ISETP.GT.U32.AND P4, PT, R7, R22, PT ;  /* 0x000000160700720c */ /* 0x000fe20003f84070 */
[----:B------:R-:W-:Y:S01]  /*3740*/  @!P2 IMAD.MOV R69, RZ, RZ, -R69 ;  /* 0x000000ffff45a224 */ /* 0x000fe200078e0a45 */
[----:B------:R-:W-:Y:S01]  /*3750*/  ISETP.GE.AND P2, PT, R121, RZ, PT ;  /* 0x000000ff7900720c */ /* 0x000fe20003f46270 */
[----:B------:R-:W-:Y:S01]  /*3760*/  IMAD.HI.U32 R9, R8, R14, RZ ;  /* 0x0000000e08097227 */ /* 0x000fe200078e00ff */
[----:B------:R-:W-:-:S02]  /*3770*/  ISETP.GT.U32.AND P6, PT, R7, R12, PT ;  /* 0x0000000c0700720c */ /* 0x000fc40003fc4070 */
[----:B------:R-:W-:Y:S01]  /*3780*/  ISETP.GE.AND P0, PT, R120, RZ, PT ;  /* 0x000000ff7800720c */ /* 0x000fe20003f06270 */
[----:B------:R-:W-:Y:S01]  /*3790*/  IMAD.MOV R9, RZ, RZ, -R9 ;  /* 0x000000ffff097224 */ /* 0x000fe200078e0a09 */
[----:B------:R-:W-:Y:S01]  /*37a0*/  CS2R R120, SRZ ;  /* 0x0000000000787805 */ /* 0x000fe2000001ff00 */
[--C-:B------:R-:W-:Y:S02]  /*37b0*/  @!P1 IMAD.IADD R68, R68, 0x1, -R7.reuse ;  /* 0x0000000144449824 */ /* 0x100fe400078e0a07 */
[C---:B------:R-:W-:Y:S02]  /*37c0*/  IMAD R14, R7.reuse, R9, R14 ;  /* 0x00000009070e7224 */ /* 0x040fe400078e020e */
[--C-:B------:R-:W-:Y:S01]  /*37d0*/  @!P4 IMAD.IADD R22, R22, 0x1, -R7.reuse ;  /* 0x000000011616c824 */ /* 0x100fe200078e0a07 */
[C---:B------:R-:W-:Y:S01]  /*37e0*/  ISETP.GT.U32.AND P1, PT, R7.reuse, R68, PT ;  /* 0x000000440700720c */ /* 0x040fe20003f24070 */
[----:B------:R-:W-:Y:S01]  /*37f0*/  IMAD.MOV.U32 R73, RZ, RZ, R62 ;  /* 0x000000ffff497224 */ /* 0x000fe200078e003e */
[----:B------:R-:W-:Y:S01]  /*3800*/  IABS R62, R146 ;  /* 0x00000092003e7213 */ /* 0x000fe20000000000 */
[----:B------:R-:W-:Y:S01]  /*3810*/  @!P6 IMAD.IADD R12, R12, 0x1, -R7 ;  /* 0x000000010c0ce824 */ /* 0x000fe200078e0a07 */
[----:B------:R-:W-:Y:S01]  /*3820*/  ISETP.GT.U32.AND P6, PT, R7, R14, PT ;  /* 0x0000000e0700720c */ /* 0x000fe20003fc4070 */
[----:B------:R-:W-:Y:S01]  /*3830*/  IMAD.MOV.U32 R71, RZ, RZ, R22 ;  /* 0x000000ffff477224 */ /* 0x000fe200078e0016 */
[----:B------:R-:W-:Y:S01]  /*3840*/  IABS R22, R145 ;  /* 0x0000009100167213 */ /* 0x000fe20000000000 */
[----:B------:R-:W-:Y:S01]  /*3850*/  IMAD.HI.U32 R9, R8, R62, RZ ;  /* 0x0000003e08097227 */ /* 0x000fe200078e00ff */
[----:B------:R-:W-:-:S03]  /*3860*/  ISETP.GE.AND P4, PT, R122, RZ, PT ;  /* 0x000000ff7a00720c */ /* 0x000fc60003f86270 */
[----:B------:R-:W-:-:S04]  /*3870*/  IMAD.HI.U32 R13, R8, R22, RZ ;  /* 0x00000016080d7227 */ /* 0x000fc800078e00ff */
[----:B------:R-:W-:Y:S01]  /*3880*/  @!P1 IMAD.IADD R68, R68, 0x1, -R7 ;  /* 0x0000000144449824 */ /* 0x000fe200078e0a07 */
[----:B------:R-:W-:Y:S01]  /*3890*/  ISETP.GE.AND P1, PT, R144, RZ, PT ;  /* 0x000000ff9000720c */ /* 0x000fe20003f26270 */
[----:B------:R-:W-:Y:S02]  /*38a0*/  IMAD.MOV R13, RZ, RZ, -R13 ;  /* 0x000000ffff0d7224 */ /* 0x000fe400078e0a0d */
[----:B------:R-:W-:Y:S02]  /*38b0*/  @!P6 IMAD.IADD R14, R14, 0x1, -R7 ;  /* 0x000000010e0ee824 */ /* 0x000fe400078e0a07 */
[C---:B------:R-:W-:Y:S02]  /*38c0*/  IMAD R22, R7.reuse, R13, R22 ;  /* 0x0000000d07167224 */ /* 0x040fe400078e0216 */
[----:B------:R-:W-:Y:S01]  /*38d0*/  @!P2 IMAD.MOV R68, RZ, RZ, -R68 ;  /* 0x000000ffff44a224 */ /* 0x000fe200078e0a44 */
[C---:B------:R-:W-:Y:S01]  /*38e0*/  ISETP.GT.U32.AND P2, PT, R7.reuse, R14, PT ;  /* 0x0000000e0700720c */ /* 0x040fe20003f44070 */
[----:B------:R-:W-:Y:S01]  /*38f0*/  @!P5 IMAD.MOV R67, RZ, RZ, -R67 ;  /* 0x000000ffff43d224 */ /* 0x000fe200078e0a43 */
[C---:B------:R-:W-:Y:S01]  /*3900*/  ISETP.GT.U32.AND P5, PT, R7.reuse, R70, PT ;  /* 0x000000460700720c */ /* 0x040fe20003fa4070 */
[----:B------:R-:W-:Y:S01]  /*3910*/  IMAD.MOV R13, RZ, RZ, -R9 ;  /* 0x000000ffff0d7224 */ /* 0x000fe200078e0a09 */
[----:B------:R-:W-:Y:S01]  /*3920*/  ISETP.GT.U32.AND P6, PT, R7, R22, PT ;  /* 0x000000160700720c */ /* 0x000fe20003fc4070 */
[----:B------:R-:W-:-:S04]  /*3930*/  IMAD.HI.U32 R9, R8, R61, RZ ;  /* 0x0000003d08097227 */ /* 0x000fc800078e00ff */
[----:B------:R-:W-:Y:S02]  /*3940*/  IMAD.MOV R72, RZ, RZ, -R9 ;  /* 0x000000ffff487224 */ /* 0x000fe400078e0a09 */
[----:B------:R-:W-:Y:S02]  /*3950*/  IMAD.MOV.U32 R75, RZ, RZ, R12 ;  /* 0x000000ffff4b7224 */ /* 0x000fe400078e000c */
[C---:B------:R-:W-:Y:S02]  /*3960*/  IMAD R12, R7.reuse, R72, R61 ;  /* 0x00000048070c7224 */ /* 0x040fe400078e023d */
[----:B------:R-:W-:Y:S02]  /*3970*/  IMAD R62, R7, R13, R62 ;  /* 0x0000000d073e7224 */ /* 0x000fe400078e023e */
[----:B------:R-:W-:-:S04]  /*3980*/  IMAD.HI.U32 R13, R8, R63, RZ ;  /* 0x0000003f080d7227 */ /* 0x000fc800078e00ff */
[----:B------:R-:W-:-:S04]  /*3990*/  IMAD.HI.U32 R15, R8, R76, RZ ;  /* 0x0000004c080f7227 */ /* 0x000fc800078e00ff */
[----:B------:R-:W-:-:S04]  /*39a0*/  IMAD.HI.U32 R23, R8, R77, RZ ;  /* 0x0000004d08177227 */ /* 0x000fc800078e00ff */
[--C-:B------:R-:W-:Y:S01]  /*39b0*/  @!P2 IMAD.IADD R14, R14, 0x1, -R7.reuse ;  /* 0x000000010e0ea824 */ /* 0x100fe200078e0a07 */
[C---:B------:R-:W-:Y:S01]  /*39c0*/  ISETP.GT.U32.AND P2, PT, R7.reuse, R12, PT ;  /* 0x0000000c0700720c */ /* 0x040fe20003f44070 */
[----:B------:R-:W-:Y:S02]  /*39d0*/  @!P5 IMAD.IADD R70, R70, 0x1, -R7 ;  /* 0x000000014646d824 */ /* 0x000fe400078e0a07 */
[----:B------:R-:W-:Y:S02]  /*39e0*/  IMAD.MOV R74, RZ, RZ, -R13 ;  /* 0x000000ffff4a7224 */ /* 0x000fe400078e0a0d */
[----:B------:R-:W-:Y:S01]  /*39f0*/  IMAD.MOV R15, RZ, RZ, -R15 ;  /* 0x000000ffff0f7224 */ /* 0x000fe200078e0a0f */
[----:B------:R-:W-:Y:S01]  /*3a00*/  ISETP.GT.U32.AND P5, PT, R7, R70, PT ;  /* 0x000000460700720c */ /* 0x000fe20003fa4070 */
[----:B------:R-:W-:Y:S02]  /*3a10*/  IMAD.MOV R78, RZ, RZ, -R23 ;  /* 0x000000ffff4e7224 */ /* 0x000fe400078e0a17 */
[----:B------:R-:W-:-:S02]  /*3a20*/  @!P6 IMAD.IADD R22, R22, 0x1, -R7 ;  /* 0x000000011616e824 */ /* 0x000fc400078e0a07 */
[C---:B------:R-:W-:Y:S02]  /*3a30*/  IMAD R72, R7.reuse, R74, R63 ;  /* 0x0000004a07487224 */ /* 0x040fe400078e023f */
[C---:B------:R-:W-:Y:S01]  /*3a40*/  IMAD R74, R7.reuse, R15, R76 ;  /* 0x0000000f074a7224 */ /* 0x040fe200078e024c */
[C---:B------:R-:W-:Y:S01]  /*3a50*/  ISETP.GT.U32.AND P6, PT, R7.reuse, R22, PT ;  /* 0x000000160700720c */ /* 0x040fe20003fc4070 */
[C---:B------:R-:W-:Y:S01]  /*3a60*/  IMAD R76, R7.reuse, R78, R77 ;  /* 0x0000004e074c7224 */ /* 0x040fe200078e024d */
[----:B------:R-:W-:Y:S01]  /*3a70*/  IABS R78, R155 ;  /* 0x0000009b004e7213 */ /* 0x000fe20000000000 */
[----:B------:R-:W-:Y:S02]  /*3a80*/  IMAD.MOV.U32 R77, RZ, RZ, R14 ;  /* 0x000000ffff4d7224 */ /* 0x000fe400078e000e */
[----:B------:R-:W-:Y:S02]  /*3a90*/  @!P2 IMAD.IADD R12, R12, 0x1, -R7 ;  /* 0x000000010c0ca824 */ /* 0x000fe400078e0a07 */
[----:B------:R-:W-:Y:S01]  /*3aa0*/  @!P1 IMAD.MOV R77, RZ, RZ, -R77 ;  /* 0x000000ffff4d9224 */ /* 0x000fe200078e0a4d */
[C---:B------:R-:W-:Y:S01]  /*3ab0*/  ISETP.GT.U32.AND P1, PT, R7.reuse, R72, PT ;  /* 0x000000480700720c */ /* 0x040fe20003f24070 */
[----:B------:R-:W-:Y:S01]  /*3ac0*/  @!P5 IMAD.IADD R70, R70, 0x1, -R7 ;  /* 0x000000014646d824 */ /* 0x000fe200078e0a07 */
[----:B------:R-:W-:Y:S01]  /*3ad0*/  ISETP.GT.U32.AND P2, PT, R7, R12, PT ;  /* 0x0000000c0700720c */ /* 0x000fe20003f44070 */
[----:B------:R-:W-:Y:S01]  /*3ae0*/  IMAD.HI.U32 R9, R8, R78, RZ ;  /* 0x0000004e08097227 */ /* 0x000fe200078e00ff */
[----:B------:R-:W-:-:S03]  /*3af0*/  ISETP.GE.AND P5, PT, R146, RZ, PT ;  /* 0x000000ff9200720c */ /* 0x000fc60003fa6270 */
[----:B------:R-:W-:Y:S01]  /*3b00*/  @!P6 IMAD.IADD R22, R22, 0x1, -R7 ;  /* 0x000000011616e824 */ /* 0x000fe200078e0a07 */
[C---:B------:R-:W-:Y:S01]  /*3b10*/  ISETP.GT.U32.AND P6, PT, R7.reuse, R74, PT ;  /* 0x0000004a0700720c */ /* 0x040fe20003fc4070 */
[----:B------:R-:W-:Y:S01]  /*3b20*/  @!P4 IMAD.MOV R70, RZ, RZ, -R70 ;  /* 0x000000ffff46c224 */ /* 0x000fe200078e0a46 */
[----:B------:R-:W-:Y:S01]  /*3b30*/  ISETP.GT.U32.AND P4, PT, R7, R62, PT ;  /* 0x0000003e0700720c */ /* 0x000fe20003f84070 */
[----:B------:R-:W-:-:S04]  /*3b40*/  IMAD.HI.U32 R13, R8, R80, RZ ;  /* 0x00000050080d7227 */ /* 0x000fc800078e00ff */
[----:B------:R-:W-:Y:S02]  /*3b50*/  IMAD.MOV R9, RZ, RZ, -R9 ;  /* 0x000000ffff097224 */ /* 0x000fe400078e0a09 */
[----:B------:R-:W-:Y:S02]  /*3b60*/  @!P1 IMAD.IADD R72, R72, 0x1, -R7 ;  /* 0x0000000148489824 */ /* 0x000fe400078e0a07 */
[----:B------:R-:W-:Y:S02]  /*3b70*/  IMAD.MOV R13, RZ, RZ, -R13 ;  /* 0x000000ffff0d7224 */ /* 0x000fe400078e0a0d */
[C---:B------:R-:W-:Y:S01]  /*3b80*/  IMAD R78, R7.reuse, R9, R78 ;  /* 0x00000009074e7224 */ /* 0x040fe200078e024e */
[C---:B------:R-:W-:Y:S01]  /*3b90*/  ISETP.GT.U32.AND P1, PT, R7.reuse, R72, PT ;  /* 0x000000480700720c */ /* 0x040fe20003f24070 */
[C---:B------:R-:W-:Y:S01]  /*3ba0*/  IMAD R80, R7.reuse, R13, R80 ;  /* 0x0000000d07507224 */ /* 0x040fe200078e0250 */
[----:B------:R-:W-:Y:S01]  /*3bb0*/  IABS R9, R197 ;  /* 0x000000c500097213 */ /* 0x000fe20000000000 */
[----:B------:R-:W-:Y:S01]  /*3bc0*/  @!P2 IMAD.IADD R12, R12, 0x1, -R7 ;  /* 0x000000010c0ca824 */ /* 0x000fe200078e0a07 */
[----:B------:R-:W-:Y:S01]  /*3bd0*/  ISETP.GT.U32.AND P2, PT, R7, R78, PT ;  /* 0x0000004e0700720c */ /* 0x000fe20003f44070 */
[----:B------:R-:W-:Y:S01]  /*3be0*/  IMAD.HI.U32 R14, R8, R82, RZ ;  /* 0x00000052080e7227 */ /* 0x000fe200078e00ff */
[----:B------:R-:W-:-:S03]  /*3bf0*/  LOP3.LUT R13, R0, 0x40, RZ, 0xc0, !PT ;  /* 0x00000040000d7812 */ /* 0x000fc600078ec0ff */
[--C-:B------:R-:W-:Y:S01]  /*3c00*/  @!P6 IMAD.IADD R74, R74, 0x1, -R7.reuse ;  /* 0x000000014a4ae824 */ /* 0x100fe200078e0a07 */
[C---:B------:R-:W-:Y:S01]  /*3c10*/  ISETP.GT.U32.AND P6, PT, R7.reuse, R80, PT ;  /* 0x000000500700720c */ /* 0x040fe20003fc4070 */
[--C-:B------:R-:W-:Y:S02]  /*3c20*/  @!P4 IMAD.IADD R62, R62, 0x1, -R7.reuse ;  /* 0x000000013e3ec824 */ /* 0x100fe400078e0a07 */
[----:B------:R-:W-:Y:S02]  /*3c30*/  IMAD.MOV R14, RZ, RZ, -R14 ;  /* 0x000000ffff0e7224 */ /* 0x000fe400078e0a0e */
[--C-:B------:R-:W-:Y:S01]  /*3c40*/  @!P1 IMAD.IADD R72, R72, 0x1, -R7.reuse ;  /* 0x0000000148489824 */ /* 0x100fe200078e0a07 */
[C---:B------:R-:W-:Y:S01]  /*3c50*/  ISETP.GT.U32.AND P4, PT, R7.reuse, R62, PT ;  /* 0x0000003e0700720c */ /* 0x040fe20003f84070 */
[C---:B------:R-:W-:Y:S01]  /*3c60*/  IMAD R82, R7.reuse, R14, R82 ;  /* 0x0000000e07527224 */ /* 0x040fe200078e0252 */
[----:B------:R-:W-:Y:S01]  /*3c70*/  SHF.R.U32.HI R14, RZ, 0x4, R248 ;  /* 0x00000004ff0e7819 */ /* 0x000fe200000116f8 */
[----:B------:R-:W-:Y:S01]  /*3c80*/  @!P2 IMAD.IADD R78, R78, 0x1, -R7 ;  /* 0x000000014e4ea824 */ /* 0x000fe200078e0a07 */
[----:B------:R-:W-:Y:S01]  /*3c90*/  ISETP.GE.AND P2, PT, R152, RZ, PT ;  /* 0x000000ff9800720c */ /* 0x000fe20003f46270 */
[----:B------:R-:W-:Y:S01]  /*3ca0*/  IMAD.HI.U32 R8, R8, R9, RZ ;  /* 0x0000000908087227 */ /* 0x000fe200078e00ff */
[----:B------:R-:W-:-:S02]  /*3cb0*/  ISETP.GT.U32.AND P1, PT, R7, R82, PT ;  /* 0x000000520700720c */ /* 0x000fc40003f24070 */
[----:B------:R-:W-:Y:S01]  /*3cc0*/  SGXT.U32 R84, R14, 0xe ;  /* 0x0000000e0e54781a */ /* 0x000fe20000000000 */
[--C-:B------:R-:W-:Y:S01]  /*3cd0*/  @!P6 IMAD.IADD R80, R80, 0x1, -R7.reuse ;  /* 0x000000015050e824 */ /* 0x100fe200078e0a07 */
[C---:B------:R-:W-:Y:S01]  /*3ce0*/  ISETP.GT.U32.AND P6, PT, R7.reuse, R78, PT ;  /* 0x0000004e0700720c */ /* 0x040fe20003fc4070 */
[----:B------:R-:W-:Y:S02]  /*3cf0*/  IMAD.MOV R8, RZ, RZ, -R8 ;  /* 0x000000ffff087224 */ /* 0x000fe400078e0a08 */
[----:B------:R-:W-:Y:S01]  /*3d00*/  @!P4 IMAD.IADD R62, R62, 0x1, -R7 ;  /* 0x000000013e3ec824 */ /* 0x000fe200078e0a07 */
[----:B------:R-:W-:Y:S01]  /*3d10*/  ISETP.GT.U32.AND P4, PT, R7, R76, PT ;  /* 0x0000004c0700720c */ /* 0x000fe20003f84070 */
[----:B------:R-:W-:Y:S01]  /*3d20*/  @!P3 IMAD.MOV R71, RZ, RZ, -R71 ;  /* 0x000000ffff47b224 */ /* 0x000fe200078e0a47 */
[----:B------:R-:W-:Y:S01]  /*3d30*/  ISETP.GE.AND P3, PT, R123, RZ, PT ;  /* 0x000000ff7b00720c */ /* 0x000fe20003f66270 */
[----:B------:R-:W-:Y:S01]  /*3d40*/  IMAD.MOV.U32 R81, RZ, RZ, R62 ;  /* 0x000000ffff517224 */ /* 0x000fe200078e003e */
[----:B------:R1:W-:Y:S01]  /*3d50*/  STL [R1+0x174c], R84 ;  /* 0x00174c5401007387 */ /* 0x0003e20000100800 */
[----:B------:R-:W-:Y:S01]  /*3d60*/  @!P1 IMAD.IADD R82, R82, 0x1, -R7 ;  /* 0x0000000152529824 */ /* 0x000fe200078e0a07 */
[----:B------:R-:W-:Y:S01]  /*3d70*/  CS2R R122, SRZ ;  /* 0x00000000007a7805 */ /* 0x000fe2000001ff00 */
[----:B------:R-:W-:-:S02]  /*3d80*/  IMAD R62, R7, R8, R9 ;  /* 0x00000008073e7224 */ /* 0x000fc400078e0209 */
[----:B------:R-:W-:Y:S01]  /*3d90*/  @!P0 IMAD.MOV R73, RZ, RZ, -R73 ;  /* 0x000000ffff498224 */ /* 0x000fe200078e0a49 */
[----:B------:R-:W-:Y:S01]  /*3da0*/  ISETP.GE.AND P0, PT, R145, RZ, PT ;  /* 0x000000ff9100720c */ /* 0x000fe20003f06270 */
[----:B------:R-:W-:Y:S01]  /*3db0*/  @!P6 IMAD.IADD R78, R78, 0x1, -R7 ;  /* 0x000000014e4ee824 */ /* 0x000fe200078e0a07 */
[C---:B------:R-:W-:Y:S01]  /*3dc0*/  ISETP.GT.U32.AND P1, PT, R7.reuse, R82, PT ;  /* 0x000000520700720c */ /* 0x040fe20003f24070 */
[----:B------:R-:W-:Y:S01]  /*3dd0*/  VIADD R9, R248, 0x20000 ;  /* 0x00020000f8097836 */ /* 0x000fe20000000000 */
[C---:B------:R-:W-:Y:S01]  /*3de0*/  ISETP.GT.U32.AND P6, PT, R7.reuse, R62, PT ;  /* 0x0000003e0700720c */ /* 0x040fe20003fc4070 */
[----:B------:R-:W-:Y:S01]  /*3df0*/  IMAD.SHL.U32 R8, R0, 0x2, RZ ;  /* 0x0000000200087824 */ /* 0x000fe200078e00ff */
[----:B------:R-:W-:Y:S01]  /*3e00*/  CS2R R144, SRZ ;  /* 0x0000000000907805 */ /* 0x000fe2000001ff00 */
[----:B------:R-:W-:Y:S01]  /*3e10*/  IMAD.MOV.U32 R79, RZ, RZ, R22 ;  /* 0x000000ffff4f7224 */ /* 0x000fe200078e0016 */
[----:B------:R-:W-:Y:S01]  /*3e20*/  SHF.R.U32.HI R0, RZ, 0x4, R9 ;  /* 0x00000004ff007819 */ /* 0x000fe20000011609 */
[----:B------:R-:W-:Y:S01]  /*3e30*/  @!P4 IMAD.IADD R76, R76, 0x1, -R7 ;  /* 0x000000014c4cc824 */ /* 0x000fe200078e0a07 */
[----:B------:R-:W-:Y:S01]  /*3e40*/  ISETP.GT.U32.AND P4, PT, R7, R74, PT ;  /* 0x0000004a0700720c */ /* 0x000fe20003f84070 */
[----:B------:R-:W-:Y:S01]  /*3e50*/  @!P3 IMAD.MOV R75, RZ, RZ, -R75 ;  /* 0x000000ffff4bb224 */ /* 0x000fe200078e0a4b */
[----:B------:R-:W-:Y:S01]  /*3e60*/  SGXT.U32 R0, R0, 0xe ;  /* 0x0000000e0000781a */ /* 0x000fe20000000000 */
[----:B------:R-:W-:Y:S01]  /*3e70*/  @!P0 IMAD.MOV R79, RZ, RZ, -R79 ;  /* 0x000000ffff4f8224 */ /* 0x000fe200078e0a4f */
[----:B------:R-:W-:Y:S01]  /*3e80*/  ISETP.GE.AND P3, PT, R147, RZ, PT ;  /* 0x000000ff9300720c */ /* 0x000fe20003f66270 */
[----:B------:R-:W-:Y:S01]  /*3e90*/  @!P5 IMAD.MOV R81, RZ, RZ, -R81 ;  /* 0x000000ffff51d224 */ /* 0x000fe200078e0a51 */
[C---:B------:R-:W-:Y:S01]  /*3ea0*/  ISETP.GT.U32.AND P0, PT, R7.reuse, R76, PT ;  /* 0x0000004c0700720c */ /* 0x040fe20003f04070 */
[----:B------:R-:W-:Y:S01]  /*3eb0*/  IMAD.MOV.U32 R83, RZ, RZ, R12 ;  /* 0x000000ffff537224 */ /* 0x000fe200078e000c */
[----:B------:R-:W-:Y:S01]  /*3ec0*/  ISETP.GT.U32.AND P5, PT, R7, R80, PT ;  /* 0x000000500700720c */ /* 0x000fe20003fa4070 */
[----:B------:R-:W-:Y:S01]  /*3ed0*/  IMAD.MOV.U32 R12, RZ, RZ, RZ ;  /* 0x000000ffff0c7224 */ /* 0x000fe200078e00ff */
[----:B------:R-:W-:Y:S01]  /*3ee0*/  LOP3.LUT R8, R8, 0x7e, RZ, 0xc0, !PT ;  /* 0x0000007e08087812 */ /* 0x000fe200078ec0ff */
[--C-:B------:R-:W-:Y:S01]  /*3ef0*/  @!P1 IMAD.IADD R82, R82, 0x1, -R7.reuse ;  /* 0x0000000152529824 */ /* 0x100fe200078e0a07 */
[----:B------:R-:W-:Y:S01]  /*3f00*/  IADD3 R23, P1, R84, 0x80, RZ ;  /* 0x0000008054177810 */ /* 0x000fe20007f3e0ff */
[--C-:B------:R-:W-:Y:S01]  /*3f10*/  @!P6 IMAD.IADD R62, R62, 0x1, -R7.reuse ;  /* 0x000000013e3ee824 */ /* 0x100fe200078e0a07 */
[----:B------:R-:W-:Y:S01]  /*3f20*/  IADD3 R61, P6, R0, 0x2, RZ ;  /* 0x00000002003d7810 */ /* 0x000fe20007fde0ff */
[----:B------:R-:W-:Y:S01]  /*3f30*/  IMAD.MOV.U32 R15, RZ, RZ, RZ ;  /* 0x000000ffff0f7224 */ /* 0x000fe200078e00ff */
[----:B------:R-:W-:Y:S01]  /*3f40*/  IADD3.X R14, R12, 0x40000040, RZ, P1, !PT ;  /* 0x400000400c0e7810 */ /* 0x000fe20000ffe4ff */
[----:B------:R-:W-:Y:S01]  /*3f50*/  IMAD R12, R13, 0x100, R8 ;  /* 0x000001000d0c7824 */ /* 0x000fe200078e0208 */
[----:B------:R-:W-:Y:S01]  /*3f60*/  ISETP.GT.U32.AND P1, PT, R7, R62, PT ;  /* 0x0000003e0700720c */ /* 0x000fe20003f24070 */
[--C-:B------:R-:W-:Y:S01]  /*3f70*/  @!P4 IMAD.IADD R74, R74, 0x1, -R7.reuse ;  /* 0x000000014a4ac824 */ /* 0x100fe200078e0a07 */
[----:B------:R-:W-:Y:S01]  /*3f80*/  IADD3.X R15, R15, 0x40000040, RZ, P6, !PT ;  /* 0x400000400f0f7810 */ /* 0x000fe200037fe4ff */
[----:B------:R-:W-:Y:S01]  /*3f90*/  @!P0 IMAD.IADD R76, R76, 0x1, -R7 ;  /* 0x000000014c4c8824 */ /* 0x000fe200078e0a07 */
[----:B------:R-:W-:Y:S01]  /*3fa0*/  SHF.R.S32.HI R9, RZ, 0x1f, R28 ;  /* 0x0000001fff097819 */ /* 0x000fe2000001141c */
[----:B------:R-:W-:Y:S01]  /*3fb0*/  @!P3 IMAD.MOV R83, RZ, RZ, -R83 ;  /* 0x000000ffff53b224 */ /* 0x000fe200078e0a53 */
[----:B------:R-:W-:Y:S01]  /*3fc0*/  R2UR UR4, R23 ;  /* 0x00000000170472ca */ /* 0x000fe200000e0000 */
[--C-:B------:R-:W-:Y:S01]  /*3fd0*/  @!P5 IMAD.IADD R80, R80, 0x1, -R7.reuse ;  /* 0x000000015050d824 */ /* 0x100fe200078e0a07 */
[----:B------:R-:W2:Y:S01]  /*3fe0*/  LDC R23, c[0x0][0x23c] ;  /* 0x00008f00ff177b82 */ /* 0x000ea20000000800 */
[----:B------:R-:W-:Y:S01]  /*3ff0*/  R2UR UR5, R14 ;  /* 0x000000000e0572ca */ /* 0x000fe200000e0000 */
[----:B------:R-:W-:Y:S01]  /*4000*/  IMAD R13, R13, 0x80, R8 ;  /* 0x000000800d0d7824 */ /* 0x000fe200078e0208 */
[----:B------:R-:W-:Y:S01]  /*4010*/  R2UR UR7, R15 ;  /* 0x000000000f0772ca */ /* 0x000fe200000e0000 */
[----:B------:R-:W-:Y:S01]  /*4020*/  @!P2 IMAD.MOV R72, RZ, RZ, -R72 ;  /* 0x000000ffff48a224 */ /* 0x000fe200078e0a48 */
[----:B------:R-:W-:Y:S01]  /*4030*/  LEA.HI R22, R9, R28, RZ, 0x7 ;  /* 0x0000001c09167211 */ /* 0x000fe200078f38ff */
[----:B------:R-:W-:Y:S01]  /*4040*/  @!P1 IMAD.IADD R62, R62, 0x1, -R7 ;  /* 0x000000013e3e9824 */ /* 0x000fe200078e0a07 */
[----:B------:R-:W-:Y:S01]  /*4050*/  ISETP.GE.AND P4, PT, R153, RZ, PT ;  /* 0x000000ff9900720c */ /* 0x000fe20003f86270 */
[----:B-1----:R-:W1:Y:S01]  /*4060*/  LDC R84, c[0x0][0x240] ;  /* 0x00009000ff547b82 */ /* 0x002e620000000800 */
[----:B------:R-:W-:Y:S01]  /*4070*/  ISETP.GE.AND P0, PT, R154, RZ, PT ;  /* 0x000000ff9a00720c */ /* 0x000fe20003f06270 */
[----:B------:R-:W-:Y:S01]  /*4080*/  IMAD.MOV.U32 R85, RZ, RZ, R62 ;  /* 0x000000ffff557224 */ /* 0x000fe200078e003e */
[----:B------:R-:W-:Y:S01]  /*4090*/  ISETP.GE.AND P3, PT, R155, RZ, PT ;  /* 0x000000ff9b00720c */ /* 0x000fe20003f66270 */
[-C--:B0-----:R-:W-:Y:S01]  /*40a0*/  IMAD R4, R4, R87.reuse, RZ ;  /* 0x0000005704047224 */ /* 0x081fe200078e02ff */
[----:B------:R-:W-:Y:S01]  /*40b0*/  ISETP.GE.AND P5, PT, R156, RZ, PT ;  /* 0x000000ff9c00720c */ /* 0x000fe20003fa6270 */
[-C--:B------:R-:W-:Y:S01]  /*40c0*/  IMAD R5, R5, R87.reuse, RZ ;  /* 0x0000005705057224 */ /* 0x080fe200078e02ff */
[----:B------:R-:W-:Y:S01]  /*40d0*/  ISETP.GE.AND P6, PT, R60, RZ, PT ;  /* 0x000000ff3c00720c */ /* 0x000fe20003fc6270 */
[----:B------:R-:W0:Y:S01]  /*40e0*/  LDC.64 R14, c[0x0][0x210] ;  /* 0x00008400ff0e7b82 */ /* 0x000e220000000a00 */
[----:B------:R-:W-:Y:S01]  /*40f0*/  ISETP.GE.AND P2, PT, R197, RZ, PT ;  /* 0x000000ffc500720c */ /* 0x000fe20003f46270 */
[----:B------:R-:W-:Y:S01]  /*4100*/  IMAD R2, R2, R87, RZ ;  /* 0x0000005702027224 */ /* 0x000fe200078e02ff */
[----:B------:R-:W-:Y:S01]  /*4110*/  R2UR UR34, R0 ;  /* 0x00000000002272ca */ /* 0x000fe200000e0000 */
[----:B------:R-:W-:Y:S01]  /*4120*/  @!P4 IMAD.MOV R74, RZ, RZ, -R74 ;  /* 0x000000ffff4ac224 */ /* 0x000fe200078e0a4a */
[----:B------:R-:W-:Y:S01]  /*4130*/  ISETP.NE.AND P1, PT, R3, RZ, PT ;  /* 0x000000ff0300720c */ /* 0x000fe20003f25270 */
[----:B------:R-:W-:Y:S01]  /*4140*/  @!P0 IMAD.MOV R76, RZ, RZ, -R76 ;  /* 0x000000ffff4c8224 */ /* 0x000fe200078e0a4c */
[----:B------:R-:W-:Y:S01]  /*4150*/  LOP3.LUT R0, RZ, R3, RZ, 0x33, !PT ;  /* 0x00000003ff007212 */ /* 0x000fe200078e33ff */
[----:B------:R-:W3:Y:S01]  /*4160*/  LDC.64 R8, c[0x0][0x218] ;  /* 0x00008600ff087b82 */ /* 0x000ee20000000a00 */
[----:B------:R-:W-:Y:S01]  /*4170*/  @!P3 IMAD.MOV R78, RZ, RZ, -R78 ;  /* 0x000000ffff4eb224 */ /* 0x000fe200078e0a4e */
[----:B------:R-:W-:Y:S01]  /*4180*/  R2UR UR6, R61 ;  /* 0x000000003d0672ca */ /* 0x000fe200000e0000 */
[----:B------:R-:W-:Y:S01]  /*4190*/  @!P5 IMAD.MOV R80, RZ, RZ, -R80 ;  /* 0x000000ffff50d224 */ /* 0x000fe200078e0a50 */
[C---:B------:R-:W-:Y:S01]  /*41a0*/  SEL R3, R0.reuse, R11, !P1 ;  /* 0x0000000b00037207 */ /* 0x040fe20004800000 */
[----:B------:R-:W-:Y:S01]  /*41b0*/  @!P6 IMAD.MOV R82, RZ, RZ, -R82 ;  /* 0x000000ffff52e224 */ /* 0x000fe200078e0a52 */
[C---:B------:R-:W-:Y:S01]  /*41c0*/  SEL R10, R0.reuse, R10, !P1 ;  /* 0x0000000a000a7207 */ /* 0x040fe20004800000 */
[----:B------:R-:W-:Y:S01]  /*41d0*/  @!P2 IMAD.MOV R85, RZ, RZ, -R85 ;  /* 0x000000ffff55a224 */ /* 0x000fe200078e0a55 */
[----:B------:R-:W-:Y:S01]  /*41e0*/  SEL R7, R0, R16, !P1 ;  /* 0x0000001000077207 */ /* 0x000fe20004800000 */
[----:B------:R-:W-:Y:S01]  /*41f0*/  IMAD R6, R6, R87, RZ ;  /* 0x0000005706067224 */ /* 0x000fe200078e02ff */
[C---:B------:R-:W-:Y:S01]  /*4200*/  SEL R28, R0.reuse, R17, !P1 ;  /* 0x00000011001c7207 */ /* 0x040fe20004800000 */
[----:B-1----:R-:W-:Y:S01]  /*4210*/  IMAD R3, R3, R84, RZ ;  /* 0x0000005403037224 */ /* 0x002fe200078e02ff */
[----:B------:R-:W-:Y:S01]  /*4220*/  SEL R60, R0, R18, !P1 ;  /* 0x00000012003c7207 */ /* 0x000fe20004800000 */
[-C--:B------:R-:W-:Y:S01]  /*4230*/  IMAD R10, R10, R84.reuse, RZ ;  /* 0x000000540a0a7224 */ /* 0x080fe200078e02ff */
[C---:B------:R-:W-:Y:S01]  /*4240*/  SEL R61, R0.reuse, R19, !P1 ;  /* 0x00000013003d7207 */ /* 0x040fe20004800000 */
[----:B------:R-:W-:Y:S01]  /*4250*/  IMAD R7, R7, R84, RZ ;  /* 0x0000005407077224 */ /* 0x000fe200078e02ff */
[----:B------:R-:W-:Y:S01]  /*4260*/  SEL R62, R0, R20, !P1 ;  /* 0x00000014003e7207 */ /* 0x000fe20004800000 */
[-C--:B------:R-:W-:Y:S01]  /*4270*/  IMAD R28, R28, R84.reuse, RZ ;  /* 0x000000541c1c7224 */ /* 0x080fe200078e02ff */
[----:B------:R-:W-:Y:S01]  /*4280*/  SEL R63, R0, R21, !P1 ;  /* 0x00000015003f7207 */ /* 0x000fe20004800000 */
[----:B------:R-:W-:Y:S01]  /*4290*/  IMAD R60, R60, R84, RZ ;  /* 0x000000543c3c7224 */ /* 0x000fe200078e02ff */
[C---:B------:R-:W-:Y:S01]  /*42a0*/  SEL R24, R0.reuse, R24, !P1 ;  /* 0x0000001800187207 */ /* 0x040fe20004800000 */
[-C--:B------:R-:W-:Y:S01]  /*42b0*/  IMAD R61, R61, R84.reuse, RZ ;  /* 0x000000543d3d7224 */ /* 0x080fe200078e02ff */
[----:B------:R-:W-:Y:S01]  /*42c0*/  SEL R25, R0, R25, !P1 ;  /* 0x0000001900197207 */ /* 0x000fe20004800000 */
[----:B------:R-:W-:Y:S01]  /*42d0*/  IMAD R62, R62, R84, RZ ;  /* 0x000000543e3e7224 */ /* 0x000fe200078e02ff */
[C---:B------:R-:W-:Y:S01]  /*42e0*/  SEL R26, R0.reuse, R26, !P1 ;  /* 0x0000001a001a7207 */ /* 0x040fe20004800000 */
[-C--:B------:R-:W-:Y:S01]  /*42f0*/  IMAD R63, R63, R84.reuse, RZ ;  /* 0x000000543f3f7224 */ /* 0x080fe200078e02ff */
[----:B------:R-:W-:Y:S01]  /*4300*/  SEL R27, R0, R27, !P1 ;  /* 0x0000001b001b7207 */ /* 0x000fe20004800000 */
[-C--:B------:R-:W-:Y:S01]  /*4310*/  IMAD R24, R24, R84.reuse, RZ ;  /* 0x0000005418187224 */ /* 0x080fe200078e02ff */
[C---:B------:R-:W-:Y:S01]  /*4320*/  SEL R31, R0.reuse, R31, !P1 ;  /* 0x0000001f001f7207 */ /* 0x040fe20004800000 */
[----:B------:R-:W-:Y:S01]  /*4330*/  IMAD R25, R25, R84, RZ ;  /* 0x0000005419197224 */ /* 0x000fe200078e02ff */
[----:B------:R-:W-:Y:S01]  /*4340*/  SEL R32, R0, R32, !P1 ;  /* 0x0000002000207207 */ /* 0x000fe20004800000 */
[-C--:B------:R-:W-:Y:S01]  /*4350*/  IMAD R26, R26, R84.reuse, RZ ;  /* 0x000000541a1a7224 */ /* 0x080fe200078e02ff */
[C---:B------:R-:W-:Y:S01]  /*4360*/  SEL R33, R0.reuse, R33, !P1 ;  /* 0x0000002100217207 */ /* 0x040fe20004800000 */
        /* <DEDUP_REMOVED lines=34> */
[----:B------:R-:W-:Y:S01]  /*4590*/  IMAD R45, R45, R84, RZ ;  /* 0x000000542d2d7224 */ /* 0x000fe200078e02ff */
[----:B------:R-:W-:Y:S01]  /*45a0*/  SEL R50, R0, R50, !P1 ;  /* 0x0000003200327207 */ /* 0x000fe20004800000 */
[-C--:B------:R-:W-:Y:S01]  /*45b0*/  IMAD R46, R46, R84.reuse, RZ ;  /* 0x000000542e2e7224 */ /* 0x080fe200078e02ff */
[C---:B------:R-:W-:Y:S01]  /*45c0*/  SEL R49, R0.reuse, R49, !P1 ;  /* 0x0000003100317207 */ /* 0x040fe20004800000 */
[-C--:B------:R-:W-:Y:S01]  /*45d0*/  IMAD R47, R47, R84.reuse, RZ ;  /* 0x000000542f2f7224 */ /* 0x080fe200078e02ff */
[----:B------:R-:W-:Y:S01]  /*45e0*/  SEL R51, R0, R51, !P1 ;  /* 0x0000003300337207 */ /* 0x000fe20004800000 */
        /* <DEDUP_REMOVED lines=20> */
[----:B------:R-:W-:Y:S01]  /*4730*/  IMAD R58, R58, R84, RZ ;  /* 0x000000543a3a7224 */ /* 0x000fe200078e02ff */
[C---:B------:R-:W-:Y:S01]  /*4740*/  SEL R66, R0.reuse, R66, !P1 ;  /* 0x0000004200427207 */ /* 0x040fe20004800000 */
[-C--:B------:R-:W-:Y:S01]  /*4750*/  IMAD R59, R59, R84.reuse, RZ ;  /* 0x000000543b3b7224 */ /* 0x080fe200078e02ff */
[C---:B------:R-:W-:Y:S01]  /*4760*/  SEL R67, R0.reuse, R67, !P1 ;  /* 0x0000004300437207 */ /* 0x040fe20004800000 */
[-C--:B------:R-:W-:Y:S01]  /*4770*/  IMAD R65, R65, R84.reuse, RZ ;  /* 0x0000005441417224 */ /* 0x080fe200078e02ff */
[----:B------:R-:W-:Y:S01]  /*4780*/  SEL R69, R0, R69, !P1 ;  /* 0x0000004500457207 */ /* 0x000fe20004800000 */
[-C--:B------:R-:W-:Y:S01]  /*4790*/  IMAD R64, R64, R84.reuse, RZ ;  /* 0x0000005440407224 */ /* 0x080fe200078e02ff */
[----:B------:R-:W-:Y:S01]  /*47a0*/  SEL R71, R0, R71, !P1 ;  /* 0x0000004700477207 */ /* 0x000fe20004800000 */
[-C--:B------:R-:W-:Y:S01]  /*47b0*/  IMAD R66, R66, R84.reuse, RZ ;  /* 0x0000005442427224 */ /* 0x080fe200078e02ff */
[C---:B------:R-:W-:Y:S01]  /*47c0*/  SEL R73, R0.reuse, R73, !P1 ;  /* 0x0000004900497207 */ /* 0x040fe20004800000 */
[----:B------:R-:W-:Y:S01]  /*47d0*/  IMAD R67, R67, R84, RZ ;  /* 0x0000005443437224 */ /* 0x000fe200078e02ff */
[C---:B------:R-:W-:Y:S01]  /*47e0*/  SEL R68, R0.reuse, R68, !P1 ;  /* 0x0000004400447207 */ /* 0x040fe20004800000 */
        /* <DEDUP_REMOVED lines=10> */
[-C--:B------:R-:W-:Y:S01]  /*4890*/  IMAD R75, R75, R84.reuse, RZ ;  /* 0x000000544b4b7224 */ /* 0x080fe200078e02ff */
[C---:B------:R-:W-:Y:S01]  /*48a0*/  SEL R83, R0.reuse, R83, !P1 ;  /* 0x0000005300537207 */ /* 0x040fe20004800000 */
[----:B------:R-:W-:Y:S01]  /*48b0*/  IMAD R77, R77, R84, RZ ;  /* 0x000000544d4d7224 */ /* 0x000fe200078e02ff */
[C---:B------:R-:W-:Y:S01]  /*48c0*/  SEL R72, R0.reuse, R72, !P1 ;  /* 0x0000004800487207 */ /* 0x040fe20004800000 */
[----:B------:R-:W-:Y:S01]  /*48d0*/  IMAD R79, R79, R84, RZ ;  /* 0x000000544f4f7224 */ /* 0x000fe200078e02ff */
[C---:B------:R-:W-:Y:S01]  /*48e0*/  SEL R74, R0.reuse, R74, !P1 ;  /* 0x0000004a004a7207 */ /* 0x040fe20004800000 */
[----:B------:R-:W-:Y:S01]  /*48f0*/  IMAD R81, R81, R84, RZ ;  /* 0x0000005451517224 */ /* 0x000fe200078e02ff */
[C---:B------:R-:W-:Y:S01]  /*4900*/  SEL R76, R0.reuse, R76, !P1 ;  /* 0x0000004c004c7207 */ /* 0x040fe20004800000 */
[----:B------:R-:W-:Y:S01]  /*4910*/  IMAD R83, R83, R84, RZ ;  /* 0x0000005453537224 */ /* 0x000fe200078e02ff */
[----:B------:R-:W-:Y:S01]  /*4920*/  SEL R78, R0, R78, !P1 ;  /* 0x0000004e004e7207 */ /* 0x000fe20004800000 */
[----:B------:R-:W-:Y:S01]  /*4930*/  IMAD R72, R72, R84, RZ ;  /* 0x0000005448487224 */ /* 0x000fe200078e02ff */
[----:B------:R-:W-:Y:S01]  /*4940*/  SEL R80, R0, R80, !P1 ;  /* 0x0000005000507207 */ /* 0x000fe20004800000 */
[----:B------:R-:W-:Y:S01]  /*4950*/  IMAD R74, R74, R84, RZ ;  /* 0x000000544a4a7224 */ /* 0x000fe200078e02ff */
[----:B------:R-:W-:Y:S01]  /*4960*/  SEL R82, R0, R82, !P1 ;  /* 0x0000005200527207 */ /* 0x000fe20004800000 */
[----:B------:R-:W-:Y:S01]  /*4970*/  IMAD R76, R76, R84, RZ ;  /* 0x000000544c4c7224 */ /* 0x000fe200078e02ff */
[----:B------:R-:W-:Y:S01]  /*4980*/  SEL R85, R0, R85, !P1 ;  /* 0x0000005500557207 */ /* 0x000fe20004800000 */
[----:B--2---:R-:W-:Y:S01]  /*4990*/  IMAD R0, R196, R23, RZ ;  /* 0x00000017c4007224 */ /* 0x004fe200078e02ff */
[----:B0-----:R-:W-:Y:S01]  /*49a0*/  LEA R18, P1, R4, R14, 0x1 ;  /* 0x0000000e04127211 */ /* 0x001fe200078208ff */
[----:B------:R-:W-:Y:S01]  /*49b0*/  IMAD R78, R78, R84, RZ ;  /* 0x000000544e4e7224 */ /* 0x000fe200078e02ff */
[----:B------:R-:W-:Y:S01]  /*49c0*/  LEA R20, P0, R5, R14, 0x1 ;  /* 0x0000000e05147211 */ /* 0x000fe200078008ff */
[----:B------:R-:W0:Y:S01]  /*49d0*/  LDC R11, c[0x0][0x238] ;  /* 0x00008e00ff0b7b82 */ /* 0x000e220000000800 */
[----:B---3--:R-:W-:Y:S01]  /*49e0*/  LEA R8, P4, R0, R8, 0x1 ;  /* 0x0000000800087211 */ /* 0x008fe200078808ff */
[----:B------:R-:W-:Y:S01]  /*49f0*/  IMAD R80, R80, R84, RZ ;  /* 0x0000005450507224 */ /* 0x000fe200078e02ff */
[----:B------:R-:W-:Y:S01]  /*4a00*/  LEA R16, P2, R2, R14, 0x1 ;  /* 0x0000000e02107211 */ /* 0x000fe200078408ff */
[----:B------:R-:W-:Y:S01]  /*4a10*/  IMAD R82, R82, R84, RZ ;  /* 0x0000005452527224 */ /* 0x000fe200078e02ff */
[----:B------:R-:W-:Y:S01]  /*4a20*/  LEA R14, P3, R6, R14, 0x1 ;  /* 0x0000000e060e7211 */ /* 0x000fe200078608ff */
[----:B------:R-:W-:Y:S01]  /*4a30*/  IMAD R85, R85, R84, RZ ;  /* 0x0000005455557224 */ /* 0x000fe200078e02ff */
[-C--:B------:R-:W-:Y:S01]  /*4a40*/  LEA.HI.X.SX32 R19, R4, R15.reuse, 0x1, P1 ;  /* 0x0000000f04137211 */ /* 0x080fe200008f0eff */
[----:B------:R-:W-:Y:S01]  /*4a50*/  UIADD3.64 UR10, UR4, 0x380, URZ ;  /* 0x00000380040a7897 */ /* 0x000fe2000fffe03f */
[-C--:B------:R-:W-:Y:S01]  /*4a60*/  LEA.HI.X.SX32 R21, R5, R15.reuse, 0x1, P0 ;  /* 0x0000000f05157211 */ /* 0x080fe200000f0eff */
[----:B------:R-:W-:Y:S01]  /*4a70*/  UIADD3.64 UR10, UR4, 0x480, URZ ;  /* 0x00000480040a7897 */ /* 0x000fe2000fffe03f */
[-C--:B------:R-:W-:Y:S01]  /*4a80*/  LEA.HI.X.SX32 R17, R2, R15.reuse, 0x1, P2 ;  /* 0x0000000f02117211 */ /* 0x080fe200010f0eff */
[----:B------:R-:W-:Y:S01]  /*4a90*/  UIADD3.64 UR14, UR4, 0x400, URZ ;  /* 0x00000400040e7897 */ /* 0x000fe2000fffe03f */
[-C--:B------:R-:W-:Y:S01]  /*4aa0*/  LEA R4, P6, R3, R8.reuse, 0x1 ;  /* 0x0000000803047211 */ /* 0x080fe200078c08ff */
[----:B------:R-:W-:Y:S01]  /*4ab0*/  UIADD3.64 UR10, UR4, 0x580, URZ ;  /* 0x00000580040a7897 */ /* 0x000fe2000fffe03f */
[----:B------:R-:W-:Y:S01]  /*4ac0*/  LEA.HI.X.SX32 R15, R6, R15, 0x1, P3 ;  /* 0x0000000f060f7211 */ /* 0x000fe200018f0eff */
[----:B------:R-:W-:Y:S01]  /*4ad0*/  UIADD3.64 UR14, UR4, 0x500, URZ ;  /* 0x00000500040e7897 */ /* 0x000fe2000fffe03f */
[----:B------:R-:W-:Y:S01]  /*4ae0*/  LEA.HI.X.SX32 R9, R0, R9, 0x1, P4 ;  /* 0x0000000900097211 */ /* 0x000fe200020f0eff */
[----:B------:R1:W-:Y:S01]  /*4af0*/  STL [R1+0x554], R4 ;  /* 0x0005540401007387 */ /* 0x0003e20000100800 */
[-C--:B------:R-:W-:Y:S01]  /*4b00*/  LEA R2, P5, R10, R8.reuse, 0x1 ;  /* 0x000000080a027211 */ /* 0x080fe200078a08ff */
[----:B------:R-:W-:Y:S01]  /*4b10*/  UIADD3.64 UR10, UR4, 0x680, URZ ;  /* 0x00000680040a7897 */ /* 0x000fe2000fffe03f */
[----:B------:R-:W-:Y:S01]  /*4b20*/  LEA R0, P3, R7, R8, 0x1 ;  /* 0x0000000807007211 */ /* 0x000fe200078608ff */
[----:B------:R-:W-:Y:S01]  /*4b30*/  UIADD3.64 UR14, UR4, 0x600, URZ ;  /* 0x00000600040e7897 */ /* 0x000fe2000fffe03f */
[----:B------:R-:W-:Y:S01]  /*4b40*/  CS2R R196, SRZ ;  /* 0x0000000000c47805 */ /* 0x000fe2000001ff00 */
[----:B------:R2:W-:Y:S01]  /*4b50*/  STL [R1+0x55c], R2 ;  /* 0x00055c0201007387 */ /* 0x0005e20000100800 */
[----:B0-----:R-:W-:Y:S01]  /*4b60*/  IMAD R87, R11, 0x7f, RZ ;  /* 0x0000007f0b577824 */ /* 0x001fe200078e02ff */
[----:B------:R-:W-:Y:S01]  /*4b70*/  UIADD3.64 UR10, UR4, 0x780, URZ ;  /* 0x00000780040a7897 */ /* 0x000fe2000fffe03f */
[----:B------:R-:W-:-:S02]  /*4b80*/  CS2R R152, SRZ ;  /* 0x0000000000987805 */ /* 0x000fc4000001ff00 */
[-C--:B-1----:R-:W-:Y:S01]  /*4b90*/  LEA R4, P2, R28, R8.reuse, 0x1 ;  /* 0x000000081c047211 */ /* 0x082fe200078408ff */
[----:B------:R0:W-:Y:S01]  /*4ba0*/  STL [R1+0x564], R0 ;  /* 0x0005640001007387 */ /* 0x0001e20000100800 */
[----:B------:R-:W-:Y:S01]  /*4bb0*/  UIADD3.64 UR14, UR4, 0x700, URZ ;  /* 0x00000700040e7897 */ /* 0x000fe2000fffe03f */
[----:B------:R-:W-:Y:S01]  /*4bc0*/  CS2R R154, SRZ ;  /* 0x00000000009a7805 */ /* 0x000fe2000001ff00 */
[----:B------:R-:W-:Y:S01]  /*4bd0*/  UIADD3.64 UR10, UR4, 0x880, URZ ;  /* 0x00000880040a7897 */ /* 0x000fe2000fffe03f */
[----:B------:R1:W-:Y:S01]  /*4be0*/  STL [R1+0x56c], R4 ;  /* 0x00056c0401007387 */ /* 0x0003e20000100800 */
[----:B--2---:R-:W-:Y:S01]  /*4bf0*/  LEA R2, P1, R60, R8, 0x1 ;  /* 0x000000083c027211 */ /* 0x004fe200078208ff */
[----:B------:R-:W-:Y:S01]  /*4c00*/  UIADD3.64 UR14, UR4, 0x800, URZ ;  /* 0x00000800040e7897 */ /* 0x000fe2000fffe03f */
[----:B------:R-:W-:Y:S01]  /*4c10*/  CS2R R156, SRZ ;  /* 0x00000000009c7805 */ /* 0x000fe2000001ff00 */
[----:B------:R-:W-:Y:S01]  /*4c20*/  UIADD3.64 UR10, UR4, 0x980, URZ ;  /* 0x00000980040a7897 */ /* 0x000fe2000fffe03f */
[----:B------:R-:W-:-:S02]  /*4c30*/  CS2R R146, SRZ ;  /* 0x0000000000927805 */ /* 0x000fc4000001ff00 */
[-C--:B0-----:R-:W-:Y:S01]  /*4c40*/  LEA R0, P0, R61, R8.reuse, 0x1 ;  /* 0x000000083d007211 */ /* 0x081fe200078008ff */
[----:B------:R0:W-:Y:S01]  /*4c50*/  STL [R1+0x574], R2 ;  /* 0x0005740201007387 */ /* 0x0001e20000100800 */
[----:B------:R-:W-:Y:S01]  /*4c60*/  UIADD3.64 UR14, UR4, 0x900, URZ ;  /* 0x00000900040e7897 */ /* 0x000fe2000fffe03f */
[-C--:B-1----:R-:W-:Y:S02]  /*4c70*/  LEA R4, P4, R62, R8.reuse, 0x1 ;  /* 0x000000083e047211 */ /* 0x082fe400078808ff */
[----:B------:R1:W-:Y:S01]  /*4c80*/  STL [R1+0x57c], R0 ;  /* 0x00057c0001007387 */ /* 0x0003e20000100800 */
[----:B------:R-:W-:Y:S02]  /*4c90*/  UIADD3.64 UR10, UR4, 0xa80, URZ ;  /* 0x00000a80040a7897 */ /* 0x000fe4000fffe03f */
[----:B------:R-:W-:Y:S01]  /*4ca0*/  UIADD3.64 UR14, UR4, 0xa00, URZ ;  /* 0x00000a00040e7897 */ /* 0x000fe2000fffe03f */
[----:B------:R-:W-:Y:S01]  /*4cb0*/  STL [R1+0x584], R4 ;  /* 0x0005840401007387 */ /* 0x000fe20000100800 */
[----:B------:R-:W-:Y:S01]  /*4cc0*/  UIADD3.64 UR10, UR4, 0xb80, URZ ;  /* 0x00000b80040a7897 */ /* 0x000fe2000fffe03f */
[-C--:B0-----:R-:W-:Y:S01]  /*4cd0*/  LEA.HI.X.SX32 R2, R3, R9.reuse, 0x1, P6 ;  /* 0x0000000903027211 */ /* 0x081fe200030f0eff */
[----:B------:R-:W-:Y:S01]  /*4ce0*/  UIADD3.64 UR14, UR4, 0xb00, URZ ;  /* 0x00000b00040e7897 */ /* 0x000fe2000fffe03f */
[----:B------:R-:W-:Y:S01]  /*4cf0*/  LEA.HI.X.SX32 R3, R10, R9, 0x1, P5 ;  /* 0x000000090a037211 */ /* 0x000fe200028f0eff */
[----:B------:R-:W-:Y:S01]  /*4d00*/  IMAD R10, R11, 0x74, RZ ;  /* 0x000000740b0a7824 */ /* 0x000fe200078e02ff */
[----:B-1----:R-:W-:Y:S01]  /*4d10*/  LEA R0, P6, R63, R8, 0x1 ;  /* 0x000000083f007211 */ /* 0x002fe200078c08ff */
[----:B------:R0:W-:Y:S01]  /*4d20*/  STL [R1+0x550], R2 ;  /* 0x0005500201007387 */ /* 0x0001e20000100800 */
[----:B------:R-:W-:-:S02]  /*4d30*/  UIADD3.64 UR10, UR4, 0xc80, URZ ;  /* 0x00000c80040a7897 */ /* 0x000fc4000fffe03f */
[----:B------:R-:W-:Y:S01]  /*4d40*/  UIADD3.64 UR14, UR4, 0xc00, URZ ;  /* 0x00000c00040e7897 */ /* 0x000fe2000fffe03f */
[----:B------:R1:W-:Y:S01]  /*4d50*/  STL [R1+0x58c], R0 ;  /* 0x00058c0001007387 */ /* 0x0003e20000100800 */
[----:B------:R-:W-:Y:S02]  /*4d60*/  UIADD3.64 UR10, UR4, 0xd00, URZ ;  /* 0x00000d00040a7897 */ /* 0x000fe4000fffe03f */
[----:B------:R-:W-:Y:S01]  /*4d70*/  UIADD3.64 UR18, UR4, 0xd80, URZ ;  /* 0x00000d8004127897 */ /* 0x000fe2000fffe03f */
[----:B------:R2:W-:Y:S01]  /*4d80*/  STL [R1+0x558], R3 ;  /* 0x0005580301007387 */ /* 0x0005e20000100800 */
[----:B------:R-:W-:Y:S01]  /*4d90*/  UIADD3.64 UR14, UR4, 0xe00, URZ ;  /* 0x00000e00040e7897 */ /* 0x000fe2000fffe03f */
[-C--:B0-----:R-:W-:Y:S01]  /*4da0*/  LEA R2, P5, R24, R8.reuse, 0x1 ;  /* 0x0000000818027211 */ /* 0x081fe200078a08ff */
[----:B------:R-:W-:Y:S02]  /*4db0*/  UIADD3.64 UR10, UR4, 0xe80, URZ ;  /* 0x00000e80040a7897 */ /* 0x000fe4000fffe03f */
[----:B------:R-:W-:Y:S01]  /*4dc0*/  UIADD3.64 UR18, UR4, 0xf00, URZ ;  /* 0x00000f0004127897 */ /* 0x000fe2000fffe03f */
[----:B-1----:R-:W-:Y:S01]  /*4dd0*/  LEA.HI.X.SX32 R0, R7, R9, 0x1, P3 ;  /* 0x0000000907007211 */ /* 0x002fe200018f0eff */
[----:B------:R0:W-:Y:S01]  /*4de0*/  STL [R1+0x594], R2 ;  /* 0x0005940201007387 */ /* 0x0001e20000100800 */
[----:B------:R-:W-:Y:S01]  /*4df0*/  IMAD.WIDE R6, R87, 0x2, R18 ;  /* 0x0000000257067825 */ /* 0x000fe200078e0212 */
[----:B------:R-:W-:Y:S01]  /*4e00*/  UIADD3.64 UR14, UR4, 0xf80, URZ ;  /* 0x00000f80040e7897 */ /* 0x000fe2000fffe03f */
[----:B--2---:R-:W-:Y:S01]  /*4e10*/  LEA R3, P3, R25, R8, 0x1 ;  /* 0x0000000819037211 */ /* 0x004fe200078608ff */
[----:B------:R1:W-:Y:S01]  /*4e20*/  STL [R1+0x560], R0 ;  /* 0x0005600001007387 */ /* 0x0003e20000100800 */
[----:B------:R-:W-:-:S02]  /*4e30*/  UIADD3.64 UR10, UR4, 0x1000, URZ ;  /* 0x00001000040a7897 */ /* 0x000fc4000fffe03f */
[----:B------:R-:W-:Y:S01]  /*4e40*/  UIADD3.64 UR18, UR4, 0x1080, URZ ;  /* 0x0000108004127897 */ /* 0x000fe2000fffe03f */
[----:B------:R2:W-:Y:S01]  /*4e50*/  STL [R1+0x59c], R3 ;  /* 0x00059c0301007387 */ /* 0x0005e20000100800 */
[----:B------:R-:W-:Y:S01]  /*4e60*/  UIADD3.64 UR14, UR4, 0x1100, URZ ;  /* 0x00001100040e7897 */ /* 0x000fe2000fffe03f */
[-C--:B0-----:R-:W-:Y:S01]  /*4e70*/  LEA.HI.X.SX32 R2, R28, R9.reuse, 0x1, P2 ;  /* 0x000000091c027211 */ /* 0x081fe200010f0eff */
[----:B------:R-:W-:Y:S02]  /*4e80*/  UIADD3.64 UR10, UR4, 0x1180, URZ ;  /* 0x00001180040a7897 */ /* 0x000fe4000fffe03f */
[----:B------:R-:W-:Y:S01]  /*4e90*/  UIADD3.64 UR18, UR4, 0x1200, URZ ;  /* 0x0000120004127897 */ /* 0x000fe2000fffe03f */
[----:B-1----:R-:W-:Y:S01]  /*4ea0*/  LEA R0, P2, R26, R8, 0x1 ;  /* 0x000000081a007211 */ /* 0x002fe200078408ff */
[----:B------:R0:W-:Y:S01]  /*4eb0*/  STL [R1+0x568], R2 ;  /* 0x0005680201007387 */ /* 0x0001e20000100800 */
[----:B------:R-:W-:Y:S01]  /*4ec0*/  UIADD3.64 UR14, UR4, 0x1280, URZ ;  /* 0x00001280040e7897 */ /* 0x000fe2000fffe03f */
[----:B--2---:R-:W-:-:S02]  /*4ed0*/  LEA.HI.X.SX32 R3, R60, R9, 0x1, P1 ;  /* 0x000000093c037211 */ /* 0x004fc400008f0eff */
[----:B------:R1:W-:Y:S01]  /*4ee0*/  STL [R1+0x5a4], R0 ;  /* 0x0005a40001007387 */ /* 0x0003e20000100800 */
[----:B------:R-:W-:Y:S02]  /*4ef0*/  UIADD3.64 UR10, UR4, 0x1300, URZ ;  /* 0x00001300040a7897 */ /* 0x000fe4000fffe03f */
[----:B------:R-:W-:Y:S01]  /*4f00*/  UIADD3.64 UR18, UR4, 0x1380, URZ ;  /* 0x0000138004127897 */ /* 0x000fe2000fffe03f */
[----:B------:R2:W-:Y:S01]  /*4f10*/  STL [R1+0x570], R3 ;  /* 0x0005700301007387 */ /* 0x0005e20000100800 */
[----:B------:R-:W-:Y:S01]  /*4f20*/  UIADD3.64 UR14, UR4, 0x1400, URZ ;  /* 0x00001400040e7897 */ /* 0x000fe2000fffe03f */
[----:B0-----:R-:W-:Y:S01]  /*4f30*/  LEA R2, P1, R27, R8, 0x1 ;  /* 0x000000081b027211 */ /* 0x001fe200078208ff */
[----:B------:R-:W-:Y:S02]  /*4f40*/  UIADD3.64 UR10, UR4, 0x1480, URZ ;  /* 0x00001480040a7897 */ /* 0x000fe4000fffe03f */
[----:B------:R-:W-:Y:S01]  /*4f50*/  UIADD3.64 UR18, UR4, 0x1500, URZ ;  /* 0x0000150004127897 */ /* 0x000fe2000fffe03f */
[----:B-1----:R-:W-:Y:S01]  /*4f60*/  LEA.HI.X.SX32 R0, R61, R9, 0x1, P0 ;  /* 0x000000093d007211 */ /* 0x002fe200000f0eff */
[----:B------:R0:W-:Y:S01]  /*4f70*/  STL [R1+0x5ac], R2 ;  /* 0x0005ac0201007387 */ /* 0x0001e20000100800 */
[----:B------:R-:W-:Y:S01]  /*4f80*/  UIADD3.64 UR14, UR4, 0x1580, URZ ;  /* 0x00001580040e7897 */ /* 0x000fe2000fffe03f */
[----:B------:R-:W-:-:S02]  /*4f90*/  CS2R R60, SRZ ;  /* 0x00000000003c7805 */ /* 0x000fc4000001ff00 */
[-C--:B--2---:R-:W-:Y:S01]  /*4fa0*/  LEA R3, P0, R31, R8.reuse, 0x1 ;  /* 0x000000081f037211 */ /* 0x084fe200078008ff */
[----:B------:R1:W-:Y:S01]  /*4fb0*/  STL [R1+0x578], R0 ;  /* 0x0005780001007387 */ /* 0x0003e20000100800 */
[----:B------:R-:W-:Y:S02]  /*4fc0*/  UIADD3.64 UR10, UR4, 0x1600, URZ ;  /* 0x00001600040a7897 */ /* 0x000fe4000fffe03f */
        /* <DEDUP_REMOVED lines=11> */
[----:B------:R-:W-:Y:S01]  /*5080*/  CS2R R62, SRZ ;  /* 0x00000000003e7805 */ /* 0x000fe2000001ff00 */
[----:B------:R-:W-:Y:S02]  /*5090*/  UIADD3.64 UR10, UR4, 0x1900, URZ ;  /* 0x00001900040a7897 */ /* 0x000fe4000fffe03f */
[----:B------:R2:W-:Y:S01]  /*50a0*/  STL [R1+0x588], R3 ;  /* 0x0005880301007387 */ /* 0x0005e20000100800 */
[----:B------:R-:W-:Y:S01]  /*50b0*/  UIADD3.64 UR18, UR4, 0x1980, URZ ;  /* 0x0000198004127897 */ /* 0x000fe2000fffe03f */
[-C--:B0-----:R-:W-:Y:S01]  /*50c0*/  LEA R2, P6, R33, R8.reuse, 0x1 ;  /* 0x0000000821027211 */ /* 0x081fe200078c08ff */
[----:B------:R-:W-:Y:S02]  /*50d0*/  UIADD3.64 UR14, UR4, 0x1a00, URZ ;  /* 0x00001a00040e7897 */ /* 0x000fe4000fffe03f */
[----:B------:R-:W-:Y:S01]  /*50e0*/  UIADD3.64 UR10, UR4, 0x1a80, URZ ;  /* 0x00001a80040a7897 */ /* 0x000fe2000fffe03f */
[----:B-1----:R-:W-:Y:S01]  /*50f0*/  LEA.HI.X.SX32 R0, R24, R9, 0x1, P5 ;  /* 0x0000000918007211 */ /* 0x002fe200028f0eff */
[----:B------:R0:W-:Y:S01]  /*5100*/  STL [R1+0x5c4], R2 ;  /* 0x0005c40201007387 */ /* 0x0001e20000100800 */
[----:B------:R-:W1:Y:S01]  /*5110*/  LDC R24, c[0x0][0x238] ;  /* 0x00008e00ff187b82 */ /* 0x000e620000000800 */
        /* <DEDUP_REMOVED lines=8> */
[----:B------:R-:W-:Y:S01]  /*51a0*/  IMAD R25, R11, 0x7d, RZ ;  /* 0x0000007d0b197824 */ /* 0x000fe200078e02ff */
[----:B------:R-:W-:Y:S01]  /*51b0*/  UIADD3.64 UR12, UR4, 0x100, URZ ;  /* 0x00000100040c7897 */ /* 0x000fe2000fffe03f */
[----:B--2---:R-:W-:Y:S02]  /*51c0*/  LEA R0, P3, R29, R8, 0x1 ;  /* 0x000000081d007211 */ /* 0x004fe400078608ff */
[----:B------:R0:W-:Y:S01]  /*51d0*/  STL [R1+0x598], R2 ;  /* 0x0005980201007387 */ /* 0x0001e20000100800 */
[----:B------:R-:W-:Y:S01]  /*51e0*/  UIADD3.64 UR16, UR4, 0x180, URZ ;  /* 0x0000018004107897 */ /* 0x000fe2000fffe03f */
[----:B---3--:R-:W-:-:S02]  /*51f0*/  LEA.HI.X.SX32 R3, R26, R9, 0x1, P2 ;  /* 0x000000091a037211 */ /* 0x008fc400010f0eff */
[----:B------:R2:W-:Y:S01]  /*5200*/  STL [R1+0x5d4], R0 ;  /* 0x0005d40001007387 */ /* 0x0005e20000100800 */
[----:B------:R-:W-:Y:S01]  /*5210*/  LOP3.LUT R26, R13, 0x60, RZ, 0x3c, !PT ;  /* 0x000000600d1a7812 */ /* 0x000fe200078e3cff */
[----:B------:R-:W-:Y:S02]  /*5220*/  UIADD3.64 UR20, UR4, 0x200, URZ ;  /* 0x0000020004147897 */ /* 0x000fe4000fffe03f */
[----:B------:R3:W-:Y:S01]  /*5230*/  STL [R1+0x5a0], R3 ;  /* 0x0005a00301007387 */ /* 0x0007e20000100800 */
[----:B------:R-:W-:Y:S01]  /*5240*/  UIADD3.64 UR24, UR4, 0x280, URZ ;  /* 0x0000028004187897 */ /* 0x000fe2000fffe03f */
[-C--:B0-----:R-:W-:Y:S01]  /*5250*/  LEA R2, P2, R30, R8.reuse, 0x1 ;  /* 0x000000081e027211 */ /* 0x081fe200078408ff */
[----:B------:R-:W-:Y:S02]  /*5260*/  UIADD3.64 UR28, UR4, 0x300, URZ ;  /* 0x00000300041c7897 */ /* 0x000fe4000fffe03f */
[----:B------:R-:W-:Y:S01]  /*5270*/  UIADD3.64 UR36, UR4, 0x1c80, URZ ;  /* 0x00001c8004247897 */ /* 0x000fe2000fffe03f */
[----:B--2---:R-:W-:Y:S01]  /*5280*/  LEA.HI.X.SX32 R0, R27, R9, 0x1, P1 ;  /* 0x000000091b007211 */ /* 0x004fe200008f0eff */
[----:B------:R0:W-:Y:S01]  /*5290*/  STL [R1+0x5dc], R2 ;  /* 0x0005dc0201007387 */ /* 0x0001e20000100800 */
[----:B------:R-:W-:Y:S01]  /*52a0*/  IMAD R27, R11, 0x76, RZ ;  /* 0x000000760b1b7824 */ /* 0x000fe200078e02ff */
[----:B------:R-:W-:Y:S01]  /*52b0*/  UIADD3.64 UR40, UR4, 0x1d00, URZ ;  /* 0x00001d0004287897 */ /* 0x000fe2000fffe03f */
[----:B---3--:R-:W-:Y:S01]  /*52c0*/  LEA R3, P1, R35, R8, 0x1 ;  /* 0x0000000823037211 */ /* 0x008fe200078208ff */
        /* <DEDUP_REMOVED lines=8> */
[----:B--2---:R-:W-:Y:S01]  /*5350*/  LEA R0, P0, R36, R8, 0x1 ;  /* 0x0000000824007211 */ /* 0x004fe200078008ff */
[----:B------:R0:W-:Y:S01]  /*5360*/  STL [R1+0x5b0], R2 ;  /* 0x0005b00201007387 */ /* 0x0001e20000100800 */
[----:B------:R-:W-:Y:S01]  /*5370*/  UIADD3.64 UR14, UR6, 0x4, URZ ;  /* 0x00000004060e7897 */ /* 0x000fe2000fffe03f */
[----:B---3--:R-:W-:-:S02]  /*5380*/  LEA.HI.X.SX32 R3, R32, R9, 0x1, P4 ;  /* 0x0000000920037211 */ /* 0x008fc400020f0eff */
[----:B------:R2:W-:Y:S01]  /*5390*/  STL [R1+0x5ec], R0 ;  /* 0x0005ec0001007387 */ /* 0x0005e20000100800 */
[----:B------:R-:W-:Y:S02]  /*53a0*/  UIADD3.64 UR18, UR6, 0x1fe, URZ ;  /* 0x000001fe06127897 */ /* 0x000fe4000fffe03f */
[----:B------:R-:W-:Y:S01]  /*53b0*/  UIADD3.64 UR22, UR6, 0x200, URZ ;  /* 0x0000020006167897 */ /* 0x000fe2000fffe03f */
[----:B------:R3:W-:Y:S01]  /*53c0*/  STL [R1+0x5b8], R3 ;  /* 0x0005b80301007387 */ /* 0x0007e20000100800 */
[----:B------:R-:W-:Y:S01]  /*53d0*/  UIADD3.64 UR26, UR6, 0x202, URZ ;  /* 0x00000202061a7897 */ /* 0x000fe2000fffe03f */
[----:B0-----:R-:W-:Y:S01]  /*53e0*/  LEA R2, P4, R37, R8, 0x1 ;  /* 0x0000000825027211 */ /* 0x001fe200078808ff */
[----:B------:R-:W-:Y:S01]  /*53f0*/  UIADD3.64 UR30, UR6, 0x204, URZ ;  /* 0x00000204061e7897 */ /* 0x000fe2000fffe03f */
[----:B--2---:R-:W-:-:S03]  /*5400*/  LEA.HI.X.SX32 R0, R33, R9, 0x1, P6 ;  /* 0x0000000921007211 */ /* 0x004fc600030f0eff */
[----:B------:R0:W-:Y:S01]  /*5410*/  STL [R1+0x5f4], R2 ;  /* 0x0005f40201007387 */ /* 0x0001e20000100800 */
[----:B------:R-:W-:Y:S02]  /*5420*/  CS2R R32, SRZ ;  /* 0x0000000000207805 */ /* 0x000fe4000001ff00 */
[-C--:B---3--:R-:W-:Y:S01]  /*5430*/  LEA R3, P6, R38, R8.reuse, 0x1 ;  /* 0x0000000826037211 */ /* 0x088fe200078c08ff */
[----:B------:R2:W-:Y:S04]  /*5440*/  STL [R1+0x5c0], R0 ;  /* 0x0005c00001007387 */ /* 0x0005e80000100800 */
[----:B------:R3:W-:Y:S01]  /*5450*/  STL [R1+0x5fc], R3 ;  /* 0x0005fc0301007387 */ /* 0x0007e20000100800 */
[----:B0-----:R-:W-:Y:S02]  /*5460*/  LEA.HI.X.SX32 R2, R34, R9, 0x1, P5 ;  /* 0x0000000922027211 */ /* 0x001fe400028f0eff */
[----:B--2---:R-:W-:-:S03]  /*5470*/  LEA R0, P5, R39, R8, 0x1 ;  /* 0x0000000827007211 */ /* 0x004fc600078a08ff */
[----:B------:R0:W-:Y:S01]  /*5480*/  STL [R1+0x5c8], R2 ;  /* 0x0005c80201007387 */ /* 0x0001e20000100800 */
[----:B---3--:R-:W-:-:S03]  /*5490*/  LEA.HI.X.SX32 R3, R29, R9, 0x1, P3 ;  /* 0x000000091d037211 */ /* 0x008fc600018f0eff */
[----:B------:R2:W-:Y:S01]  /*54a0*/  STL [R1+0x604], R0 ;  /* 0x0006040001007387 */ /* 0x0005e20000100800 */
[----:B------:R-:W-:-:S03]  /*54b0*/  CS2R R28, SRZ ;  /* 0x00000000001c7805 */ /* 0x000fc6000001ff00 */
[----:B------:R3:W-:Y:S01]  /*54c0*/  STL [R1+0x5d0], R3 ;  /* 0x0005d00301007387 */ /* 0x0007e20000100800 */
[----:B0-----:R-:W-:Y:S02]  /*54d0*/  LEA R2, P3, R40, R8, 0x1 ;  /* 0x0000000828027211 */ /* 0x001fe400078608ff */
[----:B--2---:R-:W-:-:S03]  /*54e0*/  LEA.HI.X.SX32 R0, R30, R9, 0x1, P2 ;  /* 0x000000091e007211 */ /* 0x004fc600010f0eff */
[----:B------:R0:W-:Y:S01]  /*54f0*/  STL [R1+0x60c], R2 ;  /* 0x00060c0201007387 */ /* 0x0001e20000100800 */
[----:B------:R-:W-:Y:S02]  /*5500*/  CS2R R30, SRZ ;  /* 0x00000000001e7805 */ /* 0x000fe4000001ff00 */
[----:B---3--:R-:W-:Y:S01]  /*5510*/  LEA R3, P2, R41, R8, 0x1 ;  /* 0x0000000829037211 */ /* 0x008fe200078408ff */
[----:B------:R2:W-:Y:S04]  /*5520*/  STL [R1+0x5d8], R0 ;  /* 0x0005d80001007387 */ /* 0x0005e80000100800 */
[----:B------:R3:W-:Y:S01]  /*5530*/  STL [R1+0x614], R3 ;  /* 0x0006140301007387 */ /* 0x0007e20000100800 */
[----:B0-----:R-:W-:Y:S02]  /*5540*/  LEA.HI.X.SX32 R2, R35, R9, 0x1, P1 ;  /* 0x0000000923027211 */ /* 0x001fe400008f0eff */
[----:B------:R-:W-:-:S02]  /*5550*/  CS2R R34, SRZ ;  /* 0x0000000000227805 */ /* 0x000fc4000001ff00 */
[----:B--2---:R-:W-:Y:S01]  /*5560*/  LEA R0, P1, R42, R8, 0x1 ;  /* 0x000000082a007211 */ /* 0x004fe200078208ff */
[----:B------:R0:W-:Y:S01]  /*5570*/  STL [R1+0x5e0], R2 ;  /* 0x0005e00201007387 */ /* 0x0001e20000100800 */
[----:B---3--:R-:W-:-:S03]  /*5580*/  LEA.HI.X.SX32 R3, R36, R9, 0x1, P0 ;  /* 0x0000000924037211 */ /* 0x008fc600000f0eff */
[----:B------:R2:W-:Y:S04]  /*5590*/  STL [R1+0x61c], R0 ;  /* 0x00061c0001007387 */ /* 0x0005e80000100800 */
[----:B------:R3:W-:Y:S01]  /*55a0*/  STL [R1+0x5e8], R3 ;  /* 0x0005e80301007387 */ /* 0x0007e20000100800 */
[----:B0-----:R-:W-:Y:S02]  /*55b0*/  LEA R2, P0, R43, R8, 0x1 ;  /* 0x000000082b027211 */ /* 0x001fe400078008ff */
        /* <DEDUP_REMOVED lines=16> */
[----:B---3--:R-:W-:-:S03]  /*56c0*/  LEA R3, P3, R47, R8, 0x1 ;  /* 0x000000082f037211 */ /* 0x008fc600078608ff */
[----:B------:R2:W-:Y:S04]  /*56d0*/  STL [R1+0x608], R0 ;  /* 0x0006080001007387 */ /* 0x0005e80000100800 */
[----:B------:R3:W-:Y:S01]  /*56e0*/  STL [R1+0x644], R3 ;  /* 0x0006440301007387 */ /* 0x0007e20000100800 */
[-C--:B0-----:R-:W-:Y:S02]  /*56f0*/  LEA.HI.X.SX32 R2, R41, R9.reuse, 0x1, P2 ;  /* 0x0000000929027211 */ /* 0x081fe400010f0eff */
[----:B------:R-:W-:Y:S02]  /*5700*/  CS2R R40, SRZ ;  /* 0x0000000000287805 */ /* 0x000fe4000001ff00 */
        /* <DEDUP_REMOVED lines=106> */
[----:B0-----:R-:W-:Y:S02]  /*5db0*/  LEA.HI.X.SX32 R2, R71, R9, 0x1, P4 ;  /* 0x0000000947027211 */ /* 0x001fe400020f0eff */
[----:B--2---:R-:W-:-:S03]  /*5dc0*/  LEA R0, P4, R81, R8, 0x1 ;  /* 0x0000000851007211 */ /* 0x004fc600078808ff */
        /* <DEDUP_REMOVED lines=21> */
[-C--:B------:R-:W-:Y:S02]  /*5f20*/  LEA.HI.X.SX32 R4, R76, R9.reuse, 0x1, P2 ;  /* 0x000000094c047211 */ /* 0x080fe400010f0eff */
[----:B------:R-:W-:Y:S02]  /*5f30*/  CS2R R76, SRZ ;  /* 0x00000000004c7805 */ /* 0x000fe4000001ff00 */
[----:B---3--:R-:W-:Y:S01]  /*5f40*/  LEA R3, P1, R78, R8, 0x1 ;  /* 0x000000084e037211 */ /* 0x008fe200078208ff */
[----:B------:R2:W-:Y:S04]  /*5f50*/  STL [R1+0x6f8], R0 ;  /* 0x0006f80001007387 */ /* 0x0005e80000100800 */
[----:B------:R3:W-:Y:S01]  /*5f60*/  STL [R1+0x1714], R3 ;  /* 0x0017140301007387 */ /* 0x0007e20000100800 */
[----:B0-----:R-:W-:-:S02]  /*5f70*/  LEA.HI.X.SX32 R2, R79, R9, 0x1, P0 ;  /* 0x000000094f027211 */ /* 0x001fc400000f0eff */
[----:B--2---:R-:W-:-:S03]  /*5f80*/  LEA R0, P0, R80, R8, 0x1 ;  /* 0x0000000850007211 */ /* 0x004fc600078008ff */
[----:B------:R0:W-:Y:S01]  /*5f90*/  STL [R1+0x700], R2 ;  /* 0x0007000201007387 */ /* 0x0001e20000100800 */
[----:B---3--:R-:W-:-:S03]  /*5fa0*/  LEA.HI.X.SX32 R3, R81, R9, 0x1, P4 ;  /* 0x0000000951037211 */ /* 0x008fc600020f0eff */
[----:B------:R2:W-:Y:S01]  /*5fb0*/  STL [R1+0x171c], R0 ;  /* 0x00171c0001007387 */ /* 0x0005e20000100800 */
[-C--:B------:R-:W-:Y:S02]  /*5fc0*/  LEA.HI.X.SX32 R5, R80, R9.reuse, 0x1, P0 ;  /* 0x0000000950057211 */ /* 0x080fe400000f0eff */
[----:B------:R-:W-:Y:S01]  /*5fd0*/  CS2R R80, SRZ ;  /* 0x0000000000507805 */ /* 0x000fe2000001ff00 */
[----:B------:R3:W-:Y:S01]  /*5fe0*/  STL [R1+0x708], R3 ;  /* 0x0007080301007387 */ /* 0x0007e20000100800 */
[----:B0-----:R-:W-:Y:S02]  /*5ff0*/  LEA R2, P4, R82, R8, 0x1 ;  /* 0x0000000852027211 */ /* 0x001fe400078808ff */
[----:B--2---:R-:W-:-:S03]  /*6000*/  LEA.HI.X.SX32 R0, R83, R9, 0x1, P6 ;  /* 0x0000000953007211 */ /* 0x004fc600030f0eff */
[----:B------:R0:W-:Y:S01]  /*6010*/  STL [R1+0x1724], R2 ;  /* 0x0017240201007387 */ /* 0x0001e20000100800 */
[----:B---3--:R-:W-:-:S03]  /*6020*/  LEA R3, P6, R85, R8, 0x1 ;  /* 0x0000000855037211 */ /* 0x008fc600078c08ff */
[----:B------:R2:W-:Y:S04]  /*6030*/  STL [R1+0x710], R0 ;  /* 0x0007100001007387 */ /* 0x0005e80000100800 */
[----:B------:R-:W-:Y:S01]  /*6040*/  STL [R1+0x172c], R3 ;  /* 0x00172c0301007387 */ /* 0x000fe20000100800 */
[-C--:B0-----:R-:W-:Y:S02]  /*6050*/  LEA.HI.X.SX32 R2, R72, R9.reuse, 0x1, P5 ;  /* 0x0000000948027211 */ /* 0x081fe400028f0eff */
[----:B------:R-:W-:Y:S02]  /*6060*/  CS2R R72, SRZ ;  /* 0x0000000000487805 */ /* 0x000fe4000001ff00 */
[----:B--2---:R-:W-:Y:S01]  /*6070*/  LEA.HI.X.SX32 R0, R74, R9, 0x1, P3 ;  /* 0x000000094a007211 */ /* 0x004fe200018f0eff */
[----:B------:R0:W-:Y:S01]  /*6080*/  STL [R1+0x16f0], R2 ;  /* 0x0016f00201007387 */ /* 0x0001e20000100800 */
[----:B------:R-:W-:-:S03]  /*6090*/  CS2R R74, SRZ ;  /* 0x00000000004a7805 */ /* 0x000fc6000001ff00 */
[----:B------:R2:W-:Y:S04]  /*60a0*/  STL [R1+0x1700], R0 ;  /* 0x0017000001007387 */ /* 0x0005e80000100800 */
[----:B------:R3:W-:Y:S01]  /*60b0*/  STL [R1+0x1708], R4 ;  /* 0x0017080401007387 */ /* 0x0007e20000100800 */
[----:B0-----:R-:W-:Y:S01]  /*60c0*/  IMAD.WIDE R2, R87, 0x2, R14 ;  /* 0x0000000257027825 */ /* 0x001fe200078e020e */
[-C--:B--2---:R-:W-:Y:S02]  /*60d0*/  LEA.HI.X.SX32 R0, R78, R9.reuse, 0x1, P1 ;  /* 0x000000094e007211 */ /* 0x084fe400008f0eff */
[----:B------:R-:W-:Y:S02]  /*60e0*/  CS2R R78, SRZ ;  /* 0x00000000004e7805 */ /* 0x000fe4000001ff00 */
[----:B---3--:R-:W-:Y:S01]  /*60f0*/  LEA.HI.X.SX32 R4, R82, R9, 0x1, P4 ;  /* 0x0000000952047211 */ /* 0x008fe200020f0eff */
[----:B------:R0:W-:Y:S01]  /*6100*/  STL [R1+0x1710], R0 ;  /* 0x0017100001007387 */ /* 0x0001e20000100800 */
[----:B------:R-:W-:-:S03]  /*6110*/  CS2R R82, SRZ ;  /* 0x0000000000527805 */ /* 0x000fc6000001ff00 */
[----:B------:R-:W-:Y:S04]  /*6120*/  STL [R1+0x1718], R5 ;  /* 0x0017180501007387 */ /* 0x000fe80000100800 */
[----:B------:R2:W-:Y:S01]  /*6130*/  STL [R1+0x1720], R4 ;  /* 0x0017200401007387 */ /* 0x0005e20000100800 */
[----:B0-----:R-:W-:Y:S01]  /*6140*/  LEA.HI.X.SX32 R0, R85, R9, 0x1, P6 ;  /* 0x0000000955007211 */ /* 0x001fe200030f0eff */
[----:B------:R-:W-:Y:S02]  /*6150*/  IMAD R9, R11, 0x7e, RZ ;  /* 0x0000007e0b097824 */ /* 0x000fe400078e02ff */
[----:B------:R-:W-:Y:S01]  /*6160*/  STL [R1+0x1730], R2 ;  /* 0x0017300201007387 */ /* 0x000fe20000100800 */
[----:B------:R-:W-:-:S03]  /*6170*/  CS2R R84, SRZ ;  /* 0x0000000000547805 */ /* 0x000fc6000001ff00 */
[----:B------:R0:W-:Y:S01]  /*6180*/  STL [R1+0x1728], R0 ;  /* 0x0017280001007387 */ /* 0x0001e20000100800 */
[----:B--2---:R-:W-:-:S03]  /*6190*/  IMAD.WIDE R4, R87, 0x2, R16 ;  /* 0x0000000257047825 */ /* 0x004fc600078e0210 */
[----:B------:R2:W-:Y:S04]  /*61a0*/  STL [R1+0x16f4], R3 ;  /* 0x0016f40301007387 */ /* 0x0005e80000100800 */
[----:B------:R-:W-:Y:S01]  /*61b0*/  STL [R1+0x16f8], R4 ;  /* 0x0016f80401007387 */ /* 0x000fe20000100800 */
[----:B0-----:R-:W-:-:S03]  /*61c0*/  IMAD R0, R11, 0x73, RZ ;  /* 0x000000730b007824 */ /* 0x001fc600078e02ff */
[----:B------:R0:W-:Y:S01]  /*61d0*/  STL [R1+0x16e4], R5 ;  /* 0x0016e40501007387 */ /* 0x0001e20000100800 */
[----:B--2---:R-:W-:Y:S01]  /*61e0*/  IMAD.WIDE R2, R87, 0x2, R20 ;  /* 0x0000000257027825 */ /* 0x004fe200078e0214 */
[----:B------:R-:W-:Y:S02]  /*61f0*/  CS2R R86, SRZ ;  /* 0x0000000000567805 */ /* 0x000fe4000001ff00 */
[----:B------:R-:W-:Y:S04]  /*6200*/  STL [R1+0x16e8], R6 ;  /* 0x0016e80601007387 */ /* 0x000fe80000100800 */
[----:B------:R2:W-:Y:S01]  /*6210*/  STL [R1+0x16cc], R7 ;  /* 0x0016cc0701007387 */ /* 0x0005e20000100800 */
[----:B0-----:R-:W-:-:S03]  /*6220*/  IMAD.WIDE R4, R9, 0x2, R14 ;  /* 0x0000000209047825 */ /* 0x001fc600078e020e */
[----:B------:R-:W-:Y:S04]  /*6230*/  STL [R1+0x16e0], R2 ;  /* 0x0016e00201007387 */ /* 0x000fe80000100800 */
[----:B------:R0:W-:Y:S01]  /*6240*/  STL [R1+0x16d8], R3 ;  /* 0x0016d80301007387 */ /* 0x0001e20000100800 */
[----:B--2---:R-:W-:-:S03]  /*6250*/  IMAD.WIDE R6, R9, 0x2, R18 ;  /* 0x0000000209067825 */ /* 0x004fc600078e0212 */
[----:B------:R-:W-:Y:S04]  /*6260*/  STL [R1+0x16dc], R4 ;  /* 0x0016dc0401007387 */ /* 0x000fe80000100800 */
[----:B------:R2:W-:Y:S01]  /*6270*/  STL [R1+0x16d0], R5 ;  /* 0x0016d00501007387 */ /* 0x0005e20000100800 */
[----:B0-----:R-:W-:-:S05]  /*6280*/  IMAD.WIDE R2, R9, 0x2, R16 ;  /* 0x0000000209027825 */ /* 0x001fca00078e0210 */
[----:B------:R-:W-:Y:S01]  /*6290*/  STL [R1+0x16d4], R2 ;  /* 0x0016d40201007387 */ /* 0x000fe20000100800 */
[----:B--2---:R-:W-:-:S03]  /*62a0*/  IMAD.WIDE R4, R9, 0x2, R20 ;  /* 0x0000000209047825 */ /* 0x004fc600078e0214 */
[----:B------:R0:W-:Y:S01]  /*62b0*/  STL [R1+0x16c4], R3 ;  /* 0x0016c40301007387 */ /* 0x0001e20000100800 */
[----:B------:R-:W-:-:S03]  /*62c0*/  IMAD R9, R11, 0x7c, RZ ;  /* 0x0000007c0b097824 */ /* 0x000fc600078e02ff */
        /* <DEDUP_REMOVED lines=60> */
[----:B0-----:R-:W-:-:S03]  /*6690*/  IMAD.WIDE R4, R25, 0x2, R18 ;  /* 0x0000000219047825 */ /* 0x001fc600078e0212 */
[----:B------:R-:W-:Y:S04]  /*66a0*/  STL [R1+0x1634], R6 ;  /* 0x0016340601007387 */ /* 0x000fe80000100800 */
[----:B------:R0:W-:Y:S01]  /*66b0*/  STL [R1+0x714], R7 ;  /* 0x0007140701007387 */ /* 0x0001e20000100800 */
[----:B--2---:R-:W-:-:S03]  /*66c0*/  IMAD.WIDE R2, R25, 0x2, R20 ;  /* 0x0000000219027825 */ /* 0x004fc600078e0214 */
[----:B------:R-:W-:Y:S01]  /*66d0*/  STL [R1+0x1628], R4 ;  /* 0x0016280401007387 */ /* 0x000fe20000100800 */
[----:B------:R-:W-:-:S03]  /*66e0*/  IMAD R25, R11, 0x77, RZ ;  /* 0x000000770b197824 */ /* 0x000fc600078e02ff */
        /* <DEDUP_REMOVED lines=11> */
[----:B------:R-:W-:-:S03]  /*67a0*/  IMAD.WIDE R8, R25, 0x2, R14 ;  /* 0x0000000219087825 */ /* 0x000fc600078e020e */
        /* <DEDUP_REMOVED lines=9> */
[----:B------:R-:W-:Y:S01]  /*6840*/  STL [R1+0x73c], R2 ;  /* 0x00073c0201007387 */ /* 0x000fe20000100800 */
[----:B------:R-:W-:-:S03]  /*6850*/  IMAD R25, R11, 0x75, RZ ;  /* 0x000000750b197824 */ /* 0x000fc600078e02ff */
        /* <DEDUP_REMOVED lines=12> */
[----:B------:R-:W0:Y:S03]  /*6920*/  LDC R27, c[0x0][0x238] ;  /* 0x00008e00ff1b7b82 */ /* 0x000e260000000800 */
[----:B------:R3:W-:Y:S01]  /*6930*/  STL [R1+0x758], R3 ;  /* 0x0007580301007387 */ /* 0x0007e20000100800 */
[----:B--2---:R-:W-:-:S03]  /*6940*/  IMAD.WIDE R8, R25, 0x2, R14 ;  /* 0x0000000219087825 */ /* 0x004fc600078e020e */
[----:B------:R-:W-:Y:S04]  /*6950*/  STL [R1+0x764], R4 ;  /* 0x0007640401007387 */ /* 0x000fe80000100800 */
[----:B------:R2:W-:Y:S01]  /*6960*/  STL [R1+0x760], R5 ;  /* 0x0007600501007387 */ /* 0x0005e20000100800 */
[----:B---3--:R-:W-:-:S03]  /*6970*/  IMAD.WIDE R2, R25, 0x2, R16 ;  /* 0x0000000219027825 */ /* 0x008fc600078e0210 */
[----:B------:R-:W-:Y:S04]  /*6980*/  STL [R1+0x76c], R6 ;  /* 0x00076c0601007387 */ /* 0x000fe80000100800 */
[----:B------:R3:W-:Y:S01]  /*6990*/  STL [R1+0x768], R7 ;  /* 0x0007680701007387 */ /* 0x0007e20000100800 */
[----:B--2---:R-:W-:-:S03]  /*69a0*/  IMAD.WIDE R4, R25, 0x2, R18 ;  /* 0x0000000219047825 */ /* 0x004fc600078e0212 */
[----:B------:R-:W-:Y:S04]  /*69b0*/  STL [R1+0x774], R8 ;  /* 0x0007740801007387 */ /* 0x000fe80000100800 */
[----:B------:R2:W-:Y:S01]  /*69c0*/  STL [R1+0x770], R9 ;  /* 0x0007700901007387 */ /* 0x0005e20000100800 */
[----:B---3--:R-:W-:-:S03]  /*69d0*/  IMAD.WIDE R6, R25, 0x2, R20 ;  /* 0x0000000219067825 */ /* 0x008fc600078e0214 */
[----:B------:R-:W-:Y:S01]  /*69e0*/  STL [R1+0x77c], R2 ;  /* 0x00077c0201007387 */ /* 0x000fe20000100800 */
[----:B------:R-:W3:Y:S03]  /*69f0*/  LDC R25, c[0x0][0x238] ;  /* 0x00008e00ff197b82 */ /* 0x000ee60000000800 */
[----:B------:R4:W-:Y:S01]  /*6a00*/  STL [R1+0x778], R3 ;  /* 0x0007780301007387 */ /* 0x0009e20000100800 */
[----:B--2---:R-:W-:-:S03]  /*6a10*/  IMAD.WIDE R8, R10, 0x2, R14 ;  /* 0x000000020a087825 */ /* 0x004fc600078e020e */
[----:B------:R-:W-:Y:S04]  /*6a20*/  STL [R1+0x784], R4 ;  /* 0x0007840401007387 */ /* 0x000fe80000100800 */
[----:B------:R2:W-:Y:S01]  /*6a30*/  STL [R1+0x780], R5 ;  /* 0x0007800501007387 */ /* 0x0005e20000100800 */
[----:B----4-:R-:W-:-:S03]  /*6a40*/  IMAD.WIDE R2, R10, 0x2, R16 ;  /* 0x000000020a027825 */ /* 0x010fc600078e0210 */
[----:B------:R-:W-:Y:S04]  /*6a50*/  STL [R1+0x78c], R6 ;  /* 0x00078c0601007387 */ /* 0x000fe80000100800 */
[----:B------:R4:W-:Y:S01]  /*6a60*/  STL [R1+0x788], R7 ;  /* 0x0007880701007387 */ /* 0x0009e20000100800 */
[----:B--2---:R-:W-:-:S03]  /*6a70*/  IMAD.WIDE R4, R10, 0x2, R18 ;  /* 0x000000020a047825 */ /* 0x004fc600078e0212 */
[----:B------:R-:W-:Y:S04]  /*6a80*/  STL [R1+0x794], R8 ;  /* 0x0007940801007387 */ /* 0x000fe80000100800 */
[----:B------:R2:W-:Y:S01]  /*6a90*/  STL [R1+0x790], R9 ;  /* 0x0007900901007387 */ /* 0x0005e20000100800 */
[----:B----4-:R-:W-:-:S03]  /*6aa0*/  IMAD.WIDE R6, R10, 0x2, R20 ;  /* 0x000000020a067825 */ /* 0x010fc600078e0214 */
[----:B------:R-:W-:Y:S01]  /*6ab0*/  STL [R1+0x79c], R2 ;  /* 0x00079c0201007387 */ /* 0x000fe20000100800 */
[----:B------:R-:W-:-:S03]  /*6ac0*/  IMAD R10, R11, 0x72, RZ ;  /* 0x000000720b0a7824 */ /* 0x000fc600078e02ff */
        /* <DEDUP_REMOVED lines=649> */
[----:B------:R-:W-:-:S03]  /*9360*/  IMAD.SHL.U32 R10, R11, 0x40, RZ ;  /* 0x000000400b0a7824 */ /* 0x000fc600078e00ff */
        /* <DEDUP_REMOVED lines=62> */
[----:B----4-:R-:W-:-:S04]  /*9750*/  IMAD.WIDE R6, R0, 0x2, R20 ;  /* 0x0000000200067825 */ /* 0x010fc800078e0214 */
[----:B--2---:R-:W-:-:S04]  /*9760*/  IMAD.WIDE R2, R0, 0x2, R16 ;  /* 0x0000000200027825 */ /* 0x004fc800078e0210 */
[C---:B------:R-:W-:Y:S01]  /*9770*/  IMAD R0, R11.reuse, 0x3b, RZ ;  /* 0x0000003b0b007824 */ /* 0x040fe200078e02ff */
[----:B------:R-:W-:Y:S01]  /*9780*/  STL [R1+0xe7c], R2 ;  /* 0x000e7c0201007387 */ /* 0x000fe20000100800 */
[----:B------:R-:W-:-:S03]  /*9790*/  IMAD.SHL.U32 R11, R11, 0x80, RZ ;  /* 0x000000800b0b7824 */ /* 0x000fc600078e00ff */
[----:B------:R2:W-:Y:S04]  /*97a0*/  STL [R1+0xe78], R3 ;  /* 0x000e780301007387 */ /* 0x0005e80000100800 */
[----:B------:R-:W-:Y:S04]  /*97b0*/  STL [R1+0xe84], R4 ;  /* 0x000e840401007387 */ /* 0x000fe80000100800 */
[----:B------:R4:W-:Y:S01]  /*97c0*/  STL [R1+0xe80], R5 ;  /* 0x000e800501007387 */ /* 0x0009e20000100800 */
[----:B--2---:R-:W-:-:S03]  /*97d0*/  IMAD.WIDE R2, R10, 0x2, R16 ;  /* 0x000000020a027825 */ /* 0x004fc600078e0210 */
[----:B------:R-:W-:Y:S04]  /*97e0*/  STL [R1+0xe8c], R6 ;  /* 0x000e8c0601007387 */ /* 0x000fe80000100800 */
[----:B------:R2:W-:Y:S01]  /*97f0*/  STL [R1+0xe88], R7 ;  /* 0x000e880701007387 */ /* 0x0005e20000100800 */
[----:B----4-:R-:W-:-:S03]  /*9800*/  IMAD.WIDE R4, R10, 0x2, R18 ;  /* 0x000000020a047825 */ /* 0x010fc600078e0212 */
[----:B------:R1:W-:Y:S04]  /*9810*/  STL [R1+0xe94], R8 ;  /* 0x000e940801007387 */ /* 0x0003e80000100800 */
[----:B------:R4:W-:Y:S01]  /*9820*/  STL [R1+0xe90], R9 ;  /* 0x000e900901007387 */ /* 0x0009e20000100800 */
[----:B--2---:R-:W-:-:S03]  /*9830*/  IMAD.WIDE R6, R0, 0x2, R14 ;  /* 0x0000000200067825 */ /* 0x004fc600078e020e */
[----:B------:R-:W-:Y:S04]  /*9840*/  STL [R1+0xe9c], R2 ;  /* 0x000e9c0201007387 */ /* 0x000fe80000100800 */
[----:B------:R2:W-:Y:S01]  /*9850*/  STL [R1+0xe98], R3 ;  /* 0x000e980301007387 */ /* 0x0005e20000100800 */
[----:B-1----:R-:W-:Y:S01]  /*9860*/  IMAD R8, R24, 0x3a, RZ ;  /* 0x0000003a18087824 */ /* 0x002fe200078e02ff */
[----:B----4-:R-:W1:Y:S02]  /*9870*/  LDC R9, c[0x0][0x238] ;  /* 0x00008e00ff097b82 */ /* 0x010e640000000800 */
[----:B------:R-:W-:Y:S04]  /*9880*/  STL [R1+0xea4], R4 ;  /* 0x000ea40401007387 */ /* 0x000fe80000100800 */
[----:B------:R4:W-:Y:S01]  /*9890*/  STL [R1+0xea0], R5 ;  /* 0x000ea00501007387 */ /* 0x0009e20000100800 */
[----:B--2---:R-:W-:Y:S01]  /*98a0*/  IMAD.WIDE R2, R10, 0x2, R20 ;  /* 0x000000020a027825 */ /* 0x004fe200078e0214 */
[----:B------:R-:W2:Y:S04]  /*98b0*/  LDC R24, c[0x0][0x238] ;  /* 0x00008e00ff187b82 */ /* 0x000ea80000000800 */
[----:B------:R-:W-:Y:S01]  /*98c0*/  STL [R1+0xeac], R2 ;  /* 0x000eac0201007387 */ /* 0x000fe20000100800 */
[----:B----4-:R-:W-:-:S03]  /*98d0*/  IMAD.WIDE R4, R0, 0x2, R18 ;  /* 0x0000000200047825 */ /* 0x010fc600078e0212 */
[----:B------:R4:W-:Y:S01]  /*98e0*/  STL [R1+0xea8], R3 ;  /* 0x000ea80301007387 */ /* 0x0009e20000100800 */
[----:B------:R-:W5:Y:S03]  /*98f0*/  LDC R10, c[0x0][0x238] ;  /* 0x00008e00ff0a7b82 */ /* 0x000f660000000800 */
[----:B------:R-:W-:Y:S04]  /*9900*/  STL [R1+0xeb4], R6 ;  /* 0x000eb40601007387 */ /* 0x000fe80000100800 */
[----:B------:R0:W-:Y:S01]  /*9910*/  STL [R1+0xeb0], R7 ;  /* 0x000eb00701007387 */ /* 0x0001e20000100800 */
[----:B----4-:R-:W-:-:S05]  /*9920*/  IMAD.WIDE R2, R0, 0x2, R16 ;  /* 0x0000000200027825 */ /* 0x010fca00078e0210 */
[----:B------:R-:W-:Y:S01]  /*9930*/  STL [R1+0xebc], R2 ;  /* 0x000ebc0201007387 */ /* 0x000fe20000100800 */
[----:B0-----:R-:W-:-:S03]  /*9940*/  IMAD.WIDE R6, R8, 0x2, R14 ;  /* 0x0000000208067825 */ /* 0x001fc600078e020e */
[----:B------:R0:W-:Y:S04]  /*9950*/  STL [R1+0xeb8], R3 ;  /* 0x000eb80301007387 */ /* 0x0001e80000100800 */
[----:B------:R-:W-:Y:S01]  /*9960*/  STL [R1+0xec4], R4 ;  /* 0x000ec40401007387 */ /* 0x000fe20000100800 */
[----:B-----5:R-:W-:-:S03]  /*9970*/  IMAD R10, R10, 0x38, RZ ;  /* 0x000000380a0a7824 */ /* 0x020fc600078e02ff */
[----:B------:R4:W-:Y:S01]  /*9980*/  STL [R1+0xec0], R5 ;  /* 0x000ec00501007387 */ /* 0x0009e20000100800 */
[----:B0-----:R-:W-:-:S04]  /*9990*/  IMAD.WIDE R2, R0, 0x2, R20 ;  /* 0x0000000200027825 */ /* 0x001fc800078e0214 */
[----:B-1----:R-:W-:Y:S01]  /*99a0*/  IMAD R0, R9, 0x39, RZ ;  /* 0x0000003909007824 */ /* 0x002fe200078e02ff */
[----:B------:R-:W-:Y:S01]  /*99b0*/  STL [R1+0xecc], R2 ;  /* 0x000ecc0201007387 */ /* 0x000fe20000100800 */
[----:B----4-:R-:W-:-:S03]  /*99c0*/  IMAD.WIDE R4, R8, 0x2, R18 ;  /* 0x0000000208047825 */ /* 0x010fc600078e0212 */
[----:B------:R0:W-:Y:S04]  /*99d0*/  STL [R1+0xec8], R3 ;  /* 0x000ec80301007387 */ /* 0x0001e80000100800 */
[----:B------:R-:W-:Y:S04]  /*99e0*/  STL [R1+0xed4], R6 ;  /* 0x000ed40601007387 */ /* 0x000fe80000100800 */
[----:B------:R1:W-:Y:S01]  /*99f0*/  STL [R1+0xed0], R7 ;  /* 0x000ed00701007387 */ /* 0x0003e20000100800 */
[----:B0-----:R-:W-:-:S05]  /*9a00*/  IMAD.WIDE R2, R8, 0x2, R16 ;  /* 0x0000000208027825 */ /* 0x001fca00078e0210 */
[----:B------:R-:W-:Y:S01]  /*9a10*/  STL [R1+0xedc], R2 ;  /* 0x000edc0201007387 */ /* 0x000fe20000100800 */
[----:B-1----:R-:W-:-:S03]  /*9a20*/  IMAD.WIDE R6, R8, 0x2, R20 ;  /* 0x0000000208067825 */ /* 0x002fc600078e0214 */
[----:B------:R0:W-:Y:S01]  /*9a30*/  STL [R1+0xed8], R3 ;  /* 0x000ed80301007387 */ /* 0x0001e20000100800 */
[----:B------:R-:W-:-:S03]  /*9a40*/  IMAD.WIDE R8, R10, 0x2, R14 ;  /* 0x000000020a087825 */ /* 0x000fc600078e020e */
[----:B------:R-:W-:Y:S04]  /*9a50*/  STL [R1+0xee4], R4 ;  /* 0x000ee40401007387 */ /* 0x000fe80000100800 */
[----:B------:R1:W-:Y:S01]  /*9a60*/  STL [R1+0xee0], R5 ;  /* 0x000ee00501007387 */ /* 0x0003e20000100800 */
[----:B0-----:R-:W-:-:S03]  /*9a70*/  IMAD.WIDE R2, R0, 0x2, R14 ;  /* 0x0000000200027825 */ /* 0x001fc600078e020e */
[----:B------:R-:W-:Y:S04]  /*9a80*/  STL [R1+0xeec], R6 ;  /* 0x000eec0601007387 */ /* 0x000fe80000100800 */
[----:B------:R0:W-:Y:S01]  /*9a90*/  STL [R1+0xee8], R7 ;  /* 0x000ee80701007387 */ /* 0x0001e20000100800 */
[----:B-1----:R-:W-:-:S03]  /*9aa0*/  IMAD.WIDE R4, R0, 0x2, R18 ;  /* 0x0000000200047825 */ /* 0x002fc600078e0212 */
[----:B------:R-:W-:Y:S04]  /*9ab0*/  STL [R1+0xef4], R2 ;  /* 0x000ef40201007387 */ /* 0x000fe80000100800 */
[----:B------:R1:W-:Y:S01]  /*9ac0*/  STL [R1+0xef0], R3 ;  /* 0x000ef00301007387 */ /* 0x0003e20000100800 */
[----:B0-----:R-:W-:-:S04]  /*9ad0*/  IMAD.WIDE R6, R0, 0x2, R20 ;  /* 0x0000000200067825 */ /* 0x001fc800078e0214 */
[----:B-1----:R-:W-:-:S04]  /*9ae0*/  IMAD.WIDE R2, R0, 0x2, R16 ;  /* 0x0000000200027825 */ /* 0x002fc800078e0210 */
[----:B--2---:R-:W-:Y:S01]  /*9af0*/  IMAD R0, R24, 0x37, RZ ;  /* 0x0000003718007824 */ /* 0x004fe200078e02ff */
[----:B------:R-:W-:Y:S01]  /*9b00*/  STL [R1+0xefc], R2 ;  /* 0x000efc0201007387 */ /* 0x000fe20000100800 */
[----:B------:R-:W0:Y:S03]  /*9b10*/  LDC R24, c[0x0][0x238] ;  /* 0x00008e00ff187b82 */ /* 0x000e260000000800 */
[----:B------:R1:W-:Y:S04]  /*9b20*/  STL [R1+0xef8], R3 ;  /* 0x000ef80301007387 */ /* 0x0003e80000100800 */
[----:B------:R-:W-:Y:S04]  /*9b30*/  STL [R1+0xf04], R4 ;  /* 0x000f040401007387 */ /* 0x000fe80000100800 */
[----:B------:R2:W-:Y:S01]  /*9b40*/  STL [R1+0xf00], R5 ;  /* 0x000f000501007387 */ /* 0x0005e20000100800 */
[----:B-1----:R-:W-:-:S03]  /*9b50*/  IMAD.WIDE R2, R10, 0x2, R16 ;  /* 0x000000020a027825 */ /* 0x002fc600078e0210 */
[----:B------:R-:W-:Y:S04]  /*9b60*/  STL [R1+0xf0c], R6 ;  /* 0x000f0c0601007387 */ /* 0x000fe80000100800 */
[----:B------:R1:W-:Y:S01]  /*9b70*/  STL [R1+0xf08], R7 ;  /* 0x000f080701007387 */ /* 0x0003e20000100800 */
[----:B--2---:R-:W-:-:S03]  /*9b80*/  IMAD.WIDE R4, R10, 0x2, R18 ;  /* 0x000000020a047825 */ /* 0x004fc600078e0212 */
[----:B------:R3:W-:Y:S04]  /*9b90*/  STL [R1+0xf14], R8 ;  /* 0x000f140801007387 */ /* 0x0007e80000100800 */
[----:B------:R2:W-:Y:S01]  /*9ba0*/  STL [R1+0xf10], R9 ;  /* 0x000f100901007387 */ /* 0x0005e20000100800 */
[----:B-1----:R-:W-:-:S03]  /*9bb0*/  IMAD.WIDE R6, R0, 0x2, R14 ;  /* 0x0000000200067825 */ /* 0x002fc600078e020e */
[----:B------:R-:W-:Y:S04]  /*9bc0*/  STL [R1+0xf1c], R2 ;  /* 0x000f1c0201007387 */ /* 0x000fe80000100800 */
[----:B------:R1:W-:Y:S01]  /*9bd0*/  STL [R1+0xf18], R3 ;  /* 0x000f180301007387 */ /* 0x0003e20000100800 */
[----:B---3--:R-:W-:Y:S01]  /*9be0*/  IMAD R8, R25, 0x36, RZ ;  /* 0x0000003619087824 */ /* 0x008fe200078e02ff */
[----:B--2---:R-:W2:Y:S02]  /*9bf0*/  LDC R9, c[0x0][0x238] ;  /* 0x00008e00ff097b82 */ /* 0x004ea40000000800 */
[----:B------:R-:W-:Y:S04]  /*9c00*/  STL [R1+0xf24], R4 ;  /* 0x000f240401007387 */ /* 0x000fe80000100800 */
[----:B------:R3:W-:Y:S01]  /*9c10*/  STL [R1+0xf20], R5 ;  /* 0x000f200501007387 */ /* 0x0007e20000100800 */
[----:B-1----:R-:W-:Y:S01]  /*9c20*/  IMAD.WIDE R2, R10, 0x2, R20 ;  /* 0x000000020a027825 */ /* 0x002fe200078e0214 */
[----:B------:R-:W1:Y:S04]  /*9c30*/  LDC R25, c[0x0][0x238] ;  /* 0x00008e00ff197b82 */ /* 0x000e680000000800 */
[----:B------:R-:W-:Y:S01]  /*9c40*/  STL [R1+0xf2c], R2 ;  /* 0x000f2c0201007387 */ /* 0x000fe20000100800 */
[----:B---3--:R-:W-:-:S03]  /*9c50*/  IMAD.WIDE R4, R0, 0x2, R18 ;  /* 0x0000000200047825 */ /* 0x008fc600078e0212 */
[----:B------:R3:W-:Y:S01]  /*9c60*/  STL [R1+0xf28], R3 ;  /* 0x000f280301007387 */ /* 0x0007e20000100800 */
[----:B------:R-:W4:Y:S03]  /*9c70*/  LDC R10, c[0x0][0x238] ;  /* 0x00008e00ff0a7b82 */ /* 0x000f260000000800 */
[----:B------:R-:W-:Y:S04]  /*9c80*/  STL [R1+0xf34], R6 ;  /* 0x000f340601007387 */ /* 0x000fe80000100800 */
[----:B------:R5:W-:Y:S01]  /*9c90*/  STL [R1+0xf30], R7 ;  /* 0x000f300701007387 */ /* 0x000be20000100800 */
[----:B---3--:R-:W-:-:S05]  /*9ca0*/  IMAD.WIDE R2, R0, 0x2, R16 ;  /* 0x0000000200027825 */ /* 0x008fca00078e0210 */
[----:B------:R-:W-:Y:S01]  /*9cb0*/  STL [R1+0xf3c], R2 ;  /* 0x000f3c0201007387 */ /* 0x000fe20000100800 */
[----:B-----5:R-:W-:-:S03]  /*9cc0*/  IMAD.WIDE R6, R8, 0x2, R14 ;  /* 0x0000000208067825 */ /* 0x020fc600078e020e */
[----:B------:R3:W-:Y:S04]  /*9cd0*/  STL [R1+0xf38], R3 ;  /* 0x000f380301007387 */ /* 0x0007e80000100800 */
[----:B------:R-:W-:Y:S01]  /*9ce0*/  STL [R1+0xf44], R4 ;  /* 0x000f440401007387 */ /* 0x000fe20000100800 */
[----:B----4-:R-:W-:-:S03]  /*9cf0*/  IMAD R10, R10, 0x34, RZ ;  /* 0x000000340a0a7824 */ /* 0x010fc600078e02ff */
[----:B------:R4:W-:Y:S01]  /*9d00*/  STL [R1+0xf40], R5 ;  /* 0x000f400501007387 */ /* 0x0009e20000100800 */
[----:B---3--:R-:W-:-:S04]  /*9d10*/  IMAD.WIDE R2, R0, 0x2, R20 ;  /* 0x0000000200027825 */ /* 0x008fc800078e0214 */
[----:B--2---:R-:W-:Y:S01]  /*9d20*/  IMAD R0, R9, 0x35, RZ ;  /* 0x0000003509007824 */ /* 0x004fe200078e02ff */
[----:B------:R-:W-:Y:S01]  /*9d30*/  STL [R1+0xf4c], R2 ;  /* 0x000f4c0201007387 */ /* 0x000fe20000100800 */
[----:B----4-:R-:W-:-:S03]  /*9d40*/  IMAD.WIDE R4, R8, 0x2, R18 ;  /* 0x0000000208047825 */ /* 0x010fc600078e0212 */
[----:B------:R2:W-:Y:S04]  /*9d50*/  STL [R1+0xf48], R3 ;  /* 0x000f480301007387 */ /* 0x0005e80000100800 */
[----:B------:R-:W-:Y:S04]  /*9d60*/  STL [R1+0xf54], R6 ;  /* 0x000f540601007387 */ /* 0x000fe80000100800 */
[----:B------:R3:W-:Y:S01]  /*9d70*/  STL [R1+0xf50], R7 ;  /* 0x000f500701007387 */ /* 0x0007e20000100800 */
[----:B--2---:R-:W-:-:S05]  /*9d80*/  IMAD.WIDE R2, R8, 0x2, R16 ;  /* 0x0000000208027825 */ /* 0x004fca00078e0210 */
[----:B------:R-:W-:Y:S01]  /*9d90*/  STL [R1+0xf5c], R2 ;  /* 0x000f5c0201007387 */ /* 0x000fe20000100800 */
[----:B---3--:R-:W-:-:S03]  /*9da0*/  IMAD.WIDE R6, R8, 0x2, R20 ;  /* 0x0000000208067825 */ /* 0x008fc600078e0214 */
[----:B------:R2:W-:Y:S01]  /*9db0*/  STL [R1+0xf58], R3 ;  /* 0x000f580301007387 */ /* 0x0005e20000100800 */
[----:B------:R-:W-:-:S03]  /*9dc0*/  IMAD.WIDE R8, R10, 0x2, R14 ;  /* 0x000000020a087825 */ /* 0x000fc600078e020e */
[----:B------:R-:W-:Y:S04]  /*9dd0*/  STL [R1+0xf64], R4 ;  /* 0x000f640401007387 */ /* 0x000fe80000100800 */
[----:B------:R3:W-:Y:S01]  /*9de0*/  STL [R1+0xf60], R5 ;  /* 0x000f600501007387 */ /* 0x0007e20000100800 */
[----:B--2---:R-:W-:-:S03]  /*9df0*/  IMAD.WIDE R2, R0, 0x2, R14 ;  /* 0x0000000200027825 */ /* 0x004fc600078e020e */
[----:B------:R-:W-:Y:S04]  /*9e00*/  STL [R1+0xf6c], R6 ;  /* 0x000f6c0601007387 */ /* 0x000fe80000100800 */
[----:B------:R2:W-:Y:S01]  /*9e10*/  STL [R1+0xf68], R7 ;  /* 0x000f680701007387 */ /* 0x0005e20000100800 */
[----:B---3--:R-:W-:-:S03]  /*9e20*/  IMAD.WIDE R4, R0, 0x2, R18 ;  /* 0x0000000200047825 */ /* 0x008fc600078e0212 */
[----:B------:R-:W-:Y:S04]  /*9e30*/  STL [R1+0xf74], R2 ;  /* 0x000f740201007387 */ /* 0x000fe80000100800 */
[----:B------:R3:W-:Y:S01]  /*9e40*/  STL [R1+0xf70], R3 ;  /* 0x000f700301007387 */ /* 0x0007e20000100800 */
[----:B--2---:R-:W-:-:S04]  /*9e50*/  IMAD.WIDE R6, R0, 0x2, R20 ;  /* 0x0000000200067825 */ /* 0x004fc800078e0214 */
[----:B---3--:R-:W-:-:S04]  /*9e60*/  IMAD.WIDE R2, R0, 0x2, R16 ;  /* 0x0000000200027825 */ /* 0x008fc800078e0210 */
[----:B0-----:R-:W-:Y:S01]  /*9e70*/  IMAD R0, R24, 0x33, RZ ;  /* 0x0000003318007824 */ /* 0x001fe200078e02ff */
[----:B------:R-:W-:Y:S01]  /*9e80*/  STL [R1+0xf7c], R2 ;  /* 0x000f7c0201007387 */ /* 0x000fe20000100800 */
[----:B------:R-:W0:Y:S03]  /*9e90*/  LDC R24, c[0x0][0x238] ;  /* 0x00008e00ff187b82 */ /* 0x000e260000000800 */
[----:B------:R2:W-:Y:S04]  /*9ea0*/  STL [R1+0xf78], R3 ;  /* 0x000f780301007387 */ /* 0x0005e80000100800 */
[----:B------:R-:W-:Y:S04]  /*9eb0*/  STL [R1+0xf84], R4 ;  /* 0x000f840401007387 */ /* 0x000fe80000100800 */
[----:B------:R3:W-:Y:S01]  /*9ec0*/  STL [R1+0xf80], R5 ;  /* 0x000f800501007387 */ /* 0x0007e20000100800 */
[----:B--2---:R-:W-:-:S03]  /*9ed0*/  IMAD.WIDE R2, R10, 0x2, R16 ;  /* 0x000000020a027825 */ /* 0x004fc600078e0210 */
[----:B------:R-:W-:Y:S04]  /*9ee0*/  STL [R1+0xf8c], R6 ;  /* 0x000f8c0601007387 */ /* 0x000fe80000100800 */
[----:B------:R2:W-:Y:S01]  /*9ef0*/  STL [R1+0xf88], R7 ;  /* 0x000f880701007387 */ /* 0x0005e20000100800 */
[----:B---3--:R-:W-:-:S03]  /*9f00*/  IMAD.WIDE R4, R10, 0x2, R18 ;  /* 0x000000020a047825 */ /* 0x008fc600078e0212 */
[----:B------:R1:W-:Y:S04]  /*9f10*/  STL [R1+0xf94], R8 ;  /* 0x000f940801007387 */ /* 0x0003e80000100800 */
[----:B------:R3:W-:Y:S01]  /*9f20*/  STL [R1+0xf90], R9 ;  /* 0x000f900901007387 */ /* 0x0007e20000100800 */
[----:B--2---:R-:W-:-:S03]  /*9f30*/  IMAD.WIDE R6, R0, 0x2, R14 ;  /* 0x0000000200067825 */ /* 0x004fc600078e020e */
[----:B------:R-:W-:Y:S04]  /*9f40*/  STL [R1+0xf9c], R2 ;  /* 0x000f9c0201007387 */ /* 0x000fe80000100800 */
[----:B------:R2:W-:Y:S01]  /*9f50*/  STL [R1+0xf98], R3 ;  /* 0x000f980301007387 */ /* 0x0005e20000100800 */
[----:B-1----:R-:W-:Y:S01]  /*9f60*/  IMAD R8, R25, 0x32, RZ ;  /* 0x0000003219087824 */ /* 0x002fe200078e02ff */
[----:B---3--:R-:W1:Y:S02]  /*9f70*/  LDC R9, c[0x0][0x238] ;  /* 0x00008e00ff097b82 */ /* 0x008e640000000800 */
[----:B------:R-:W-:Y:S04]  /*9f80*/  STL [R1+0xfa4], R4 ;  /* 0x000fa40401007387 */ /* 0x000fe80000100800 */
[----:B------:R3:W-:Y:S01]  /*9f90*/  STL [R1+0xfa0], R5 ;  /* 0x000fa00501007387 */ /* 0x0007e20000100800 */
[----:B--2---:R-:W-:Y:S01]  /*9fa0*/  IMAD.WIDE R2, R10, 0x2, R20 ;  /* 0x000000020a027825 */ /* 0x004fe200078e0214 */
[----:B------:R-:W2:Y:S04]  /*9fb0*/  LDC R25, c[0x0][0x238] ;  /* 0x00008e00ff197b82 */ /* 0x000ea80000000800 */
        /* <DEDUP_REMOVED lines=14> */
[----:B-1----:R-:W-:Y:S01]  /*a0a0*/  IMAD R0, R9, 0x31, RZ ;  /* 0x0000003109007824 */ /* 0x002fe200078e02ff */
[----:B------:R-:W-:Y:S01]  /*a0b0*/  STL [R1+0xfcc], R2 ;  /* 0x000fcc0201007387 */ /* 0x000fe20000100800 */
[----:B----4-:R-:W-:-:S03]  /*a0c0*/  IMAD.WIDE R4, R8, 0x2, R18 ;  /* 0x0000000208047825 */ /* 0x010fc600078e0212 */
[----:B------:R1:W-:Y:S04]  /*a0d0*/  STL [R1+0xfc8], R3 ;  /* 0x000fc80301007387 */ /* 0x0003e80000100800 */
[----:B------:R-:W-:Y:S04]  /*a0e0*/  STL [R1+0xfd4], R6 ;  /* 0x000fd40601007387 */ /* 0x000fe80000100800 */
[----:B------:R3:W-:Y:S01]  /*a0f0*/  STL [R1+0xfd0], R7 ;  /* 0x000fd00701007387 */ /* 0x0007e20000100800 */
[----:B-1----:R-:W-:-:S05]  /*a100*/  IMAD.WIDE R2, R8, 0x2, R16 ;  /* 0x0000000208027825 */ /* 0x002fca00078e0210 */
[----:B------:R-:W-:Y:S01]  /*a110*/  STL [R1+0xfdc], R2 ;  /* 0x000fdc0201007387 */ /* 0x000fe20000100800 */
[----:B---3--:R-:W-:-:S03]  /*a120*/  IMAD.WIDE R6, R8, 0x2, R20 ;  /* 0x0000000208067825 */ /* 0x008fc600078e0214 */
[----:B------:R1:W-:Y:S01]  /*a130*/  STL [R1+0xfd8], R3 ;  /* 0x000fd80301007387 */ /* 0x0003e20000100800 */
[----:B------:R-:W-:-:S03]  /*a140*/  IMAD.WIDE R8, R10, 0x2, R14 ;  /* 0x000000020a087825 */ /* 0x000fc600078e020e */
[----:B------:R-:W-:Y:S04]  /*a150*/  STL [R1+0xfe4], R4 ;  /* 0x000fe40401007387 */ /* 0x000fe80000100800 */
[----:B------:R3:W-:Y:S01]  /*a160*/  STL [R1+0xfe0], R5 ;  /* 0x000fe00501007387 */ /* 0x0007e20000100800 */
[----:B-1----:R-:W-:-:S03]  /*a170*/  IMAD.WIDE R2, R0, 0x2, R14 ;  /* 0x0000000200027825 */ /* 0x002fc600078e020e */
[----:B------:R-:W-:Y:S04]  /*a180*/  STL [R1+0xfec], R6 ;  /* 0x000fec0601007387 */ /* 0x000fe80000100800 */
[----:B------:R1:W-:Y:S01]  /*a190*/  STL [R1+0xfe8], R7 ;  /* 0x000fe80701007387 */ /* 0x0003e20000100800 */
[----:B---3--:R-:W-:-:S03]  /*a1a0*/  IMAD.WIDE R4, R0, 0x2, R18 ;  /* 0x0000000200047825 */ /* 0x008fc600078e0212 */
[----:B------:R-:W-:Y:S04]  /*a1b0*/  STL [R1+0xff4], R2 ;  /* 0x000ff40201007387 */ /* 0x000fe80000100800 */
[----:B------:R3:W-:Y:S01]  /*a1c0*/  STL [R1+0xff0], R3 ;  /* 0x000ff00301007387 */ /* 0x0007e20000100800 */
[----:B-1----:R-:W-:-:S04]  /*a1d0*/  IMAD.WIDE R6, R0, 0x2, R20 ;  /* 0x0000000200067825 */ /* 0x002fc800078e0214 */
[----:B---3--:R-:W-:-:S04]  /*a1e0*/  IMAD.WIDE R2, R0, 0x2, R16 ;  /* 0x0000000200027825 */ /* 0x008fc800078e0210 */
[----:B0-----:R-:W-:Y:S01]  /*a1f0*/  IMAD R0, R24, 0x2f, RZ ;  /* 0x0000002f18007824 */ /* 0x001fe200078e02ff */
        /* <DEDUP_REMOVED lines=8> */
[----:B---3--:R-:W-:-:S03]  /*a280*/  IMAD.WIDE R4, R10, 0x2, R18 ;  /* 0x000000020a047825 */ /* 0x008fc600078e0212 */
[----:B------:R2:W-:Y:S04]  /*a290*/  STL [R1+0x1014], R8 ;  /* 0x0010140801007387 */ /* 0x0005e80000100800 */
[----:B------:R3:W-:Y:S01]  /*a2a0*/  STL [R1+0x1010], R9 ;  /* 0x0010100901007387 */ /* 0x0007e20000100800 */
[----:B-1----:R-:W-:-:S03]  /*a2b0*/  IMAD.WIDE R6, R0, 0x2, R14 ;  /* 0x0000000200067825 */ /* 0x002fc600078e020e */
[----:B------:R-:W-:Y:S04]  /*a2c0*/  STL [R1+0x101c], R2 ;  /* 0x00101c0201007387 */ /* 0x000fe80000100800 */
[----:B------:R1:W-:Y:S01]  /*a2d0*/  STL [R1+0x1018], R3 ;  /* 0x0010180301007387 */ /* 0x0003e20000100800 */
[----:B--2---:R-:W-:Y:S01]  /*a2e0*/  IMAD R8, R25, 0x2e, RZ ;  /* 0x0000002e19087824 */ /* 0x004fe200078e02ff */
[----:B---3--:R-:W2:Y:S02]  /*a2f0*/  LDC R9, c[0x0][0x238] ;  /* 0x00008e00ff097b82 */ /* 0x008ea40000000800 */
        /* <DEDUP_REMOVED lines=183> */
[----:B----4-:R-:W-:-:S03]  /*ae70*/  IMAD.SHL.U32 R10, R10, 0x20, RZ ;  /* 0x000000200a0a7824 */ /* 0x010fc600078e00ff */
        /* <DEDUP_REMOVED lines=390> */
[----:B------:R-:W-:Y:S04]  /*c6e0*/  STL [R1+0x1544], R4 ;  /* 0x0015440401007387 */ /* 0x000fe80000100800 */
[----:B------:R5:W-:Y:S01]  /*c6f0*/  STL [R1+0x1540], R5 ;  /* 0x0015400501007387 */ /* 0x000be20000100800 */
[----:B---3--:R-:W-:-:S04]  /*c700*/  IMAD.WIDE R2, R0, 0x2, R20 ;  /* 0x0000000200027825 */ /* 0x008fc800078e0214 */
[----:B--2---:R-:W-:Y:S01]  /*c710*/  IMAD R0, R9, 0x5, RZ ;  /* 0x0000000509007824 */ /* 0x004fe200078e02ff */
[----:B------:R-:W-:Y:S01]  /*c720*/  STL [R1+0x154c], R2 ;  /* 0x00154c0201007387 */ /* 0x000fe20000100800 */
[----:B-----5:R-:W-:-:S03]  /*c730*/  IMAD.WIDE R4, R8, 0x2, R18 ;  /* 0x0000000208047825 */ /* 0x020fc600078e0212 */
        /* <DEDUP_REMOVED lines=11> */
[----:B------:R4:W-:Y:S04]  /*c7f0*/  STL [R1+0x156c], R6 ;  /* 0x00156c0601007387 */ /* 0x0009e80000100800 */
[----:B------:R-:W-:Y:S01]  /*c800*/  STL [R1+0x1568], R7 ;  /* 0x0015680701007387 */ /* 0x000fe20000100800 */
[----:B---3--:R-:W-:-:S03]  /*c810*/  IMAD.WIDE R4, R0, 0x2, R18 ;  /* 0x0000000200047825 */ /* 0x008fc600078e0212 */
[----:B------:R2:W-:Y:S04]  /*c820*/  STL [R1+0x1574], R8 ;  /* 0x0015740801007387 */ /* 0x0005e80000100800 */
[----:B------:R-:W-:Y:S01]  /*c830*/  STL [R1+0x1570], R9 ;  /* 0x0015700901007387 */ /* 0x000fe20000100800 */
[----:B----4-:R-:W-:Y:S02]  /*c840*/  IMAD.SHL.U32 R6, R10, 0x4, RZ ;  /* 0x000000040a067824 */ /* 0x010fe400078e00ff */
[----:B------:R-:W3:Y:S01]  /*c850*/  LDC R10, c[0x0][0x238] ;  /* 0x00008e00ff0a7b82 */ /* 0x000ee20000000800 */
[----:B------:R-:W-:Y:S04]  /*c860*/  STL [R1+0x157c], R2 ;  /* 0x00157c0201007387 */ /* 0x000fe80000100800 */
[----:B------:R4:W-:Y:S03]  /*c870*/  STL [R1+0x1578], R3 ;  /* 0x0015780301007387 */ /* 0x0009e60000100800 */
[----:B--2---:R-:W2:Y:S01]  /*c880*/  LDC R8, c[0x0][0x238] ;  /* 0x00008e00ff087b82 */ /* 0x004ea20000000800 */
[----:B------:R-:W-:Y:S04]  /*c890*/  STL [R1+0x1584], R4 ;  /* 0x0015840401007387 */ /* 0x000fe80000100800 */
[----:B------:R5:W-:Y:S01]  /*c8a0*/  STL [R1+0x1580], R5 ;  /* 0x0015800501007387 */ /* 0x000be20000100800 */
[----:B----4-:R-:W-:-:S04]  /*c8b0*/  IMAD.WIDE R2, R0, 0x2, R20 ;  /* 0x0000000200027825 */ /* 0x010fc800078e0214 */
[----:B0-----:R-:W-:Y:S01]  /*c8c0*/  IMAD R0, R24, 0x3, RZ ;  /* 0x0000000318007824 */ /* 0x001fe200078e02ff */
[----:B------:R-:W-:Y:S01]  /*c8d0*/  STL [R1+0x158c], R2 ;  /* 0x00158c0201007387 */ /* 0x000fe20000100800 */
[----:B------:R-:W0:Y:S01]  /*c8e0*/  LDC R24, c[0x0][0x238] ;  /* 0x00008e00ff187b82 */ /* 0x000e220000000800 */
[----:B-----5:R-:W-:Y:S02]  /*c8f0*/  IMAD.WIDE R4, R6, 0x2, R14 ;  /* 0x0000000206047825 */ /* 0x020fe400078e020e */
[----:B------:R4:W-:Y:S04]  /*c900*/  STL [R1+0x1588], R3 ;  /* 0x0015880301007387 */ /* 0x0009e80000100800 */
[----:B------:R-:W-:Y:S04]  /*c910*/  STL [R1+0x1594], R4 ;  /* 0x0015940401007387 */ /* 0x000fe80000100800 */
[----:B------:R5:W-:Y:S01]  /*c920*/  STL [R1+0x1590], R5 ;  /* 0x0015900501007387 */ /* 0x000be20000100800 */
[----:B--2---:R-:W-:-:S02]  /*c930*/  IMAD.SHL.U32 R8, R8, 0x2, RZ ;  /* 0x0000000208087824 */ /* 0x004fc400078e00ff */
[----:B----4-:R-:W-:-:S05]  /*c940*/  IMAD.WIDE R2, R6, 0x2, R16 ;  /* 0x0000000206027825 */ /* 0x010fca00078e0210 */
[----:B------:R-:W-:Y:S01]  /*c950*/  STL [R1+0x159c], R2 ;  /* 0x00159c0201007387 */ /* 0x000fe20000100800 */
[----:B-----5:R-:W-:-:S03]  /*c960*/  IMAD.WIDE R4, R6, 0x2, R18 ;  /* 0x0000000206047825 */ /* 0x020fc600078e0212 */
[----:B------:R2:W-:Y:S01]  /*c970*/  STL [R1+0x1598], R3 ;  /* 0x0015980301007387 */ /* 0x0005e20000100800 */
[----:B------:R-:W-:-:S03]  /*c980*/  IMAD.WIDE R6, R6, 0x2, R20 ;  /* 0x0000000206067825 */ /* 0x000fc600078e0214 */
[----:B------:R-:W-:Y:S04]  /*c990*/  STL [R1+0x15a4], R4 ;  /* 0x0015a40401007387 */ /* 0x000fe80000100800 */
[----:B------:R4:W-:Y:S01]  /*c9a0*/  STL [R1+0x15a0], R5 ;  /* 0x0015a00501007387 */ /* 0x0009e20000100800 */
[----:B--2---:R-:W-:-:S03]  /*c9b0*/  IMAD.WIDE R2, R0, 0x2, R14 ;  /* 0x0000000200027825 */ /* 0x004fc600078e020e */
[----:B------:R-:W-:Y:S04]  /*c9c0*/  STL [R1+0x15ac], R6 ;  /* 0x0015ac0601007387 */ /* 0x000fe80000100800 */
[----:B------:R2:W-:Y:S01]  /*c9d0*/  STL [R1+0x15a8], R7 ;  /* 0x0015a80701007387 */ /* 0x0005e20000100800 */
[----:B----4-:R-:W-:-:S03]  /*c9e0*/  IMAD.WIDE R4, R0, 0x2, R18 ;  /* 0x0000000200047825 */ /* 0x010fc600078e0212 */
[----:B------:R-:W-:Y:S04]  /*c9f0*/  STL [R1+0x15b4], R2 ;  /* 0x0015b40201007387 */ /* 0x000fe80000100800 */
[----:B------:R4:W-:Y:S01]  /*ca00*/  STL [R1+0x15b0], R3 ;  /* 0x0015b00301007387 */ /* 0x0009e20000100800 */
[----:B--2---:R-:W-:-:S04]  /*ca10*/  IMAD.WIDE R6, R0, 0x2, R20 ;  /* 0x0000000200067825 */ /* 0x004fc800078e0214 */
[----:B----4-:R-:W-:-:S04]  /*ca20*/  IMAD.WIDE R2, R0, 0x2, R16 ;  /* 0x0000000200027825 */ /* 0x010fc800078e0210 */
[----:B------:R-:W-:Y:S01]  /*ca30*/  IMAD.SHL.U32 R0, R23, 0x80, RZ ;  /* 0x0000008017007824 */ /* 0x000fe200078e00ff */
[----:B------:R-:W-:Y:S01]  /*ca40*/  STL [R1+0x15bc], R2 ;  /* 0x0015bc0201007387 */ /* 0x000fe20000100800 */
[----:B------:R-:W-:-:S03]  /*ca50*/  LOP3.LUT R23, R13, 0x30, RZ, 0x3c, !PT ;  /* 0x000000300d177812 */ /* 0x000fc600078e3cff */
[----:B------:R2:W-:Y:S04]  /*ca60*/  STL [R1+0x15b8], R3 ;  /* 0x0015b80301007387 */ /* 0x0005e80000100800 */
        /* <DEDUP_REMOVED lines=9> */
[----:B------:R-:W-:Y:S01]  /*cb00*/  STL [R1+0x15dc], R4 ;  /* 0x0015dc0401007387 */ /* 0x000fe20000100800 */
[----:B------:R-:W-:-:S03]  /*cb10*/  IMAD.WIDE R8, R8, 0x2, R20 ;  /* 0x0000000208087825 */ /* 0x000fc600078e0214 */
[----:B------:R0:W-:Y:S01]  /*cb20*/  STL [R1+0x15d8], R5 ;  /* 0x0015d80501007387 */ /* 0x0001e20000100800 */
[----:B---3--:R-:W-:-:S03]  /*cb30*/  IMAD.WIDE R2, R10, 0x2, R14 ;  /* 0x000000020a027825 */ /* 0x008fc600078e020e */
[----:B------:R-:W-:Y:S01]  /*cb40*/  STL [R1+0x15e4], R6 ;  /* 0x0015e40601007387 */ /* 0x000fe20000100800 */
[----:B------:R-:W-:-:S03]  /*cb50*/  IMAD.IADD R10, R248, 0x1, R12 ;  /* 0x00000001f80a7824 */ /* 0x000fc600078e020c */
[----:B------:R1:W-:Y:S01]  /*cb60*/  STL [R1+0x15e0], R7 ;  /* 0x0015e00701007387 */ /* 0x0003e20000100800 */
[----:B0-----:R-:W-:Y:S01]  /*cb70*/  IMAD.WIDE R4, R24, 0x2, R16 ;  /* 0x0000000218047825 */ /* 0x001fe200078e0210 */
[----:B------:R-:W-:Y:S02]  /*cb80*/  LOP3.LUT R24, R13, 0x40, RZ, 0x3c, !PT ;  /* 0x000000400d187812 */ /* 0x000fe400078e3cff */
[----:B------:R0:W-:Y:S04]  /*cb90*/  STL [R1+0x15ec], R8 ;  /* 0x0015ec0801007387 */ /* 0x0001e80000100800 */
[----:B------:R2:W-:Y:S01]  /*cba0*/  STL [R1+0x15e8], R9 ;  /* 0x0015e80901007387 */ /* 0x0005e20000100800 */
[----:B-1----:R-:W-:Y:S01]  /*cbb0*/  IMAD.WIDE R6, R25, 0x2, R18 ;  /* 0x0000000219067825 */ /* 0x002fe200078e0212 */
[----:B------:R-:W-:-:S02]  /*cbc0*/  LOP3.LUT R25, R13, 0x50, RZ, 0x3c, !PT ;  /* 0x000000500d197812 */ /* 0x000fc400078e3cff */
[----:B------:R-:W-:Y:S04]  /*cbd0*/  STL [R1+0x15f4], R2 ;  /* 0x0015f40201007387 */ /* 0x000fe80000100800 */
[----:B------:R1:W-:Y:S01]  /*cbe0*/  STL [R1+0x15f0], R3 ;  /* 0x0015f00301007387 */ /* 0x0003e20000100800 */
[C---:B0-----:R-:W-:Y:S02]  /*cbf0*/  LOP3.LUT R8, R12.reuse, 0x20, RZ, 0x3c, !PT ;  /* 0x000000200c087812 */ /* 0x041fe400078e3cff */
[----:B--2---:R-:W-:Y:S01]  /*cc00*/  LOP3.LUT R9, R12, 0x10, RZ, 0x3c, !PT ;  /* 0x000000100c097812 */ /* 0x004fe200078e3cff */
[----:B------:R0:W-:Y:S02]  /*cc10*/  STL [R1+0x15fc], R4 ;  /* 0x0015fc0401007387 */ /* 0x0001e40000100800 */
[----:B------:R-:W-:-:S02]  /*cc20*/  IMAD.IADD R8, R248, 0x1, R8 ;  /* 0x00000001f8087824 */ /* 0x000fc400078e0208 */
[----:B------:R2:W-:Y:S01]  /*cc30*/  STL [R1+0x15f8], R5 ;  /* 0x0015f80501007387 */ /* 0x0005e20000100800 */
[C---:B------:R-:W-:Y:S02]  /*cc40*/  IMAD.IADD R9, R248.reuse, 0x1, R9 ;  /* 0x00000001f8097824 */ /* 0x040fe400078e0209 */
[----:B-1----:R-:W-:Y:S01]  /*cc50*/  IMAD.WIDE R2, R27, 0x2, R20 ;  /* 0x000000021b027825 */ /* 0x002fe200078e0214 */
[----:B------:R1:W-:Y:S03]  /*cc60*/  STL [R1+0x1604], R6 ;  /* 0x0016040601007387 */ /* 0x0003e60000100800 */
[----:B------:R-:W-:Y:S01]  /*cc70*/  IMAD.IADD R27, R248, 0x1, R13 ;  /* 0x00000001f81b7824 */ /* 0x000fe200078e020d */
[----:B------:R3:W-:Y:S01]  /*cc80*/  STL [R1+0x1600], R7 ;  /* 0x0016000701007387 */ /* 0x0007e20000100800 */
[----:B0-----:R-:W-:Y:S02]  /*cc90*/  SHF.R.S32.HI R4, RZ, 0x7, R22 ;  /* 0x00000007ff047819 */ /* 0x001fe40000011416 */
[----:B--2---:R-:W-:Y:S01]  /*cca0*/  LOP3.LUT R5, R12, 0x50, RZ, 0x3c, !PT ;  /* 0x000000500c057812 */ /* 0x004fe200078e3cff */
[----:B------:R0:W-:Y:S01]  /*ccb0*/  STL [R1+0x160c], R2 ;  /* 0x00160c0201007387 */ /* 0x0001e20000100800 */
[----:B------:R-:W-:-:S03]  /*ccc0*/  LOP3.LUT R22, R13, 0x20, RZ, 0x3c, !PT ;  /* 0x000000200d167812 */ /* 0x000fc600078e3cff */
[----:B------:R2:W-:Y:S01]  /*ccd0*/  STL [R1+0x1608], R3 ;  /* 0x0016080301007387 */ /* 0x0005e20000100800 */
[----:B-1----:R-:W-:Y:S01]  /*cce0*/  LOP3.LUT R6, R12, 0x40, RZ, 0x3c, !PT ;  /* 0x000000400c067812 */ /* 0x002fe200078e3cff */
[----:B------:R-:W-:Y:S01]  /*ccf0*/  IMAD.IADD R22, R248, 0x1, R22 ;  /* 0x00000001f8167824 */ /* 0x000fe200078e0216 */
[----:B---3--:R-:W-:Y:S01]  /*cd00*/  LOP3.LUT R7, R12, 0x30, RZ, 0x3c, !PT ;  /* 0x000000300c077812 */ /* 0x008fe200078e3cff */
[----:B------:R-:W-:Y:S01]  /*cd10*/  STL [R1+0x284], RZ ;  /* 0x000284ff01007387 */ /* 0x000fe20000100800 */
[C---:B------:R-:W-:Y:S02]  /*cd20*/  IMAD.IADD R5, R248.reuse, 0x1, R5 ;  /* 0x00000001f8057824 */ /* 0x040fe400078e0205 */
[C---:B------:R-:W-:Y:S01]  /*cd30*/  IMAD.IADD R6, R248.reuse, 0x1, R6 ;  /* 0x00000001f8067824 */ /* 0x040fe200078e0206 */
[----:B------:R-:W-:Y:S01]  /*cd40*/  STL [R1], RZ ;  /* 0x000000ff01007387 */ /* 0x000fe20000100800 */
[----:B0-----:R-:W-:Y:S01]  /*cd50*/  SHF.R.S32.HI R2, RZ, 0x1f, R0 ;  /* 0x0000001fff027819 */ /* 0x001fe20000011400 */
[----:B------:R-:W-:Y:S01]  /*cd60*/  IMAD.IADD R7, R248, 0x1, R7 ;  /* 0x00000001f8077824 */ /* 0x000fe200078e0207 */
[----:B--2---:R-:W-:Y:S01]  /*cd70*/  SHF.R.S32.HI R3, RZ, 0x1f, R11 ;  /* 0x0000001fff037819 */ /* 0x004fe2000001140b */
[----:B------:R-:W-:Y:S01]  /*cd80*/  STL [R1+0x4], RZ ;  /* 0x000004ff01007387 */ /* 0x000fe20000100800 */
[----:B------:R-:W-:-:S02]  /*cd90*/  SHF.L.U64.HI R2, R0, 0x1, R2 ;  /* 0x0000000100027819 */ /* 0x000fc40000010202 */
[C---:B------:R-:W-:Y:S01]  /*cda0*/  SHF.L.U64.HI R0, R11.reuse, 0x1, R3 ;  /* 0x000000010b007819 */ /* 0x040fe20000010203 */
[----:B------:R-:W-:Y:S01]  /*cdb0*/  STL [R1+0x8], RZ ;  /* 0x000008ff01007387 */ /* 0x000fe20000100800 */
[----:B------:R-:W-:Y:S01]  /*cdc0*/  LOP3.LUT R3, R12, 0x70, RZ, 0x3c, !PT ;  /* 0x000000700c037812 */ /* 0x000fe200078e3cff */
[----:B------:R-:W-:Y:S02]  /*cdd0*/  IMAD.SHL.U32 R11, R11, 0x2, RZ ;  /* 0x000000020b0b7824 */ /* 0x000fe400078e00ff */
[----:B------:R-:W-:Y:S02]  /*cde0*/  STL [R1+0xc], RZ ;  /* 0x00000cff01007387 */ /* 0x000fe40000100800 */
[----:B------:R-:W-:Y:S02]  /*cdf0*/  IMAD.IADD R3, R248, 0x1, R3 ;  /* 0x00000001f8037824 */ /* 0x000fe400078e0203 */
[----:B------:R-:W-:Y:S04]  /*ce00*/  STL [R1+0x10], RZ ;  /* 0x000010ff01007387 */ /* 0x000fe80000100800 */
        /* <DEDUP_REMOVED lines=27> */
[----:B------:R0:W-:Y:S04]  /*cfc0*/  STL [R1+0x1750], R4 ;  /* 0x0017500401007387 */ /* 0x0001e80000100800 */
[----:B------:R-:W-:Y:S01]  /*cfd0*/  STL [R1+0xa0], R27 ;  /* 0x0000a01b01007387 */ /* 0x000fe20000100800 */
[----:B0-----:R-:W-:-:S02]  /*cfe0*/  LOP3.LUT R4, R12, 0x60, RZ, 0x3c, !PT ;  /* 0x000000600c047812 */ /* 0x001fc400078e3cff */
[C---:B------:R-:W-:Y:S02]  /*cff0*/  LOP3.LUT R12, R13.reuse, 0x10, RZ, 0x3c, !PT ;  /* 0x000000100d0c7812 */ /* 0x040fe400078e3cff */
[----:B------:R-:W-:Y:S01]  /*d000*/  LOP3.LUT R13, R13, 0x70, RZ, 0x3c, !PT ;  /* 0x000000700d0d7812 */ /* 0x000fe200078e3cff */
[C---:B------:R-:W-:Y:S02]  /*d010*/  IMAD.IADD R4, R248.reuse, 0x1, R4 ;  /* 0x00000001f8047824 */ /* 0x040fe400078e0204 */
[----:B------:R-:W-:-:S05]  /*d020*/  IMAD.IADD R12, R248, 0x1, R12 ;  /* 0x00000001f80c7824 */ /* 0x000fca00078e020c */
[----:B------:R0:W-:Y:S04]  /*d030*/  STL [R1+0x9c], R12 ;  /* 0x00009c0c01007387 */ /* 0x0001e80000100800 */
[----:B------:R1:W-:Y:S01]  /*d040*/  STL [R1+0x98], R22 ;  /* 0x0000981601007387 */ /* 0x0003e20000100800 */
[C---:B0-----:R-:W-:Y:S02]  /*d050*/  IMAD.IADD R12, R248.reuse, 0x1, R23 ;  /* 0x00000001f80c7824 */ /* 0x041fe400078e0217 */
[----:B-1----:R-:W-:-:S03]  /*d060*/  IMAD.IADD R22, R248, 0x1, R24 ;  /* 0x00000001f8167824 */ /* 0x002fc600078e0218 */
[----:B------:R0:W-:Y:S04]  /*d070*/  STL [R1+0x94], R12 ;  /* 0x0000940c01007387 */ /* 0x0001e80000100800 */
[----:B------:R1:W-:Y:S01]  /*d080*/  STL [R1+0x90], R22 ;  /* 0x0000901601007387 */ /* 0x0003e20000100800 */
[C---:B0-----:R-:W-:Y:S01]  /*d090*/  IMAD.IADD R12, R248.reuse, 0x1, R25 ;  /* 0x00000001f80c7824 */ /* 0x041fe200078e0219 */
[----:B------:R-:W-:Y:S01]  /*d0a0*/  CS2R R24, SRZ ;  /* 0x0000000000187805 */ /* 0x000fe2000001ff00 */
[----:B-1----:R-:W-:-:S03]  /*d0b0*/  IMAD.IADD R22, R248, 0x1, R26 ;  /* 0x00000001f8167824 */ /* 0x002fc600078e021a */
[----:B------:R0:W-:Y:S01]  /*d0c0*/  STL [R1+0x8c], R12 ;  /* 0x00008c0c01007387 */ /* 0x0001e20000100800 */
[----:B------:R-:W-:-:S03]  /*d0d0*/  CS2R R26, SRZ ;  /* 0x00000000001a7805 */ /* 0x000fc6000001ff00 */
[----:B------:R1:W-:Y:S01]  /*d0e0*/  STL [R1+0x88], R22 ;  /* 0x0000881601007387 */ /* 0x0003e20000100800 */
[----:B0-----:R-:W-:-:S05]  /*d0f0*/  IMAD.IADD R12, R248, 0x1, R13 ;  /* 0x00000001f80c7824 */ /* 0x001fca00078e020d */
[----:B------:R1:W-:Y:S02]  /*d100*/  STL [R1+0x84], R12 ;  /* 0x0000840c01007387 */ /* 0x0003e40000100800 */
.L_x_1:
[----:B------:R-:W2:Y:S04]  /*d110*/  LDL R23, [R1+0x284] ;  /* 0x0002840001177983 */ /* 0x000ea80000100800 */
[----:B------:R-:W-:Y:S04]  /*d120*/  STL [R1+0x2130], R14 ;  /* 0x0021300e01007387 */ /* 0x000fe80000100800 */
[----:B------:R-:W-:Y:S04]  /*d130*/  STL [R1+0x212c], R15 ;  /* 0x00212c0f01007387 */ /* 0x000fe80000100800 */
[----:B-----5:R-:W-:Y:S04]  /*d140*/  STL [R1+0x1f94], R252 ;  /* 0x001f94fc01007387 */ /* 0x020fe80000100800 */
[----:B------:R-:W-:Y:S04]  /*d150*/  STL [R1+0x1f9c], R252 ;  /* 0x001f9cfc01007387 */ /* 0x000fe80000100800 */
        /* <DEDUP_REMOVED lines=334> */
[----:B------:R-:W-:Y:S04]  /*e640*/  STL.64 [R1+0x1880], R86 ;  /* 0x0018805601007387 */ /* 0x000fe80000100a00 */
        /* <DEDUP_REMOVED lines=33> */
[----:B------:R-:W-:Y:S04]  /*e860*/  STL.64 [R1+0x1820], R62 ;  /* 0x0018203e01007387 */ /* 0x000fe80000100a00 */
[----:B------:R-:W-:Y:S04]  /*e870*/  STL.64 [R1+0x1818], R60 ;  /* 0x0018183c01007387 */ /* 0x000fe80000100a00 */
[----:B------:R-:W-:Y:S04]  /*e880*/  STL [R1+0x1c60], R60 ;  /* 0x001c603c01007387 */ /* 0x000fe80000100800 */
[----:B------:R-:W-:Y:S04]  /*e890*/  STL.64 [R1+0x1810], R58 ;  /* 0x0018103a01007387 */ /* 0x000fe80000100a00 */
[----:B------:R-:W-:Y:S04]  /*e8a0*/  STL [R1+0x1c68], R58 ;  /* 0x001c683a01007387 */ /* 0x000fe80000100800 */
[----:B------:R-:W-:Y:S04]  /*e8b0*/  STL [R1+0x1c64], R59 ;  /* 0x001c643b01007387 */ /* 0x000fe80000100800 */
[----:B------:R-:W-:Y:S01]  /*e8c0*/  STL.64 [R1+0x1808], R56 ;  /* 0x0018083801007387 */ /* 0x000fe20000100a00 */
[----:B------:R-:W-:-:S03]  /*e8d0*/  MOV R11, UR49 ;  /* 0x00000031000b7c02 */ /* 0x000fc60008000f00 */
[----:B------:R-:W-:Y:S04]  /*e8e0*/  STL [R1+0x1800], R53 ;  /* 0x0018003501007387 */ /* 0x000fe80000100800 */
[----:B------:R-:W-:Y:S01]  /*e8f0*/  STL [R1+0x17fc], R54 ;  /* 0x0017fc3601007387 */ /* 0x000fe20000100800 */
[----:B-1----:R-:W-:-:S03]  /*e900*/  MOV R12, UR53 ;  /* 0x00000035000c7c02 */ /* 0x002fc60008000f00 */
[----:B------:R-:W-:Y:S04]  /*e910*/  STL [R1+0x17f8], R55 ;  /* 0x0017f83701007387 */ /* 0x000fe80000100800 */
[----:B------:R0:W-:Y:S04]  /*e920*/  STL [R1+0x17f4], R0 ;  /* 0x0017f40001007387 */ /* 0x0001e80000100800 */
[----:B------:R1:W-:Y:S01]  /*e930*/  STL [R1+0x17ec], R2 ;  /* 0x0017ec0201007387 */ /* 0x0003e20000100800 */
[----:B0-----:R-:W-:-:S03]  /*e940*/  MOV R0, UR48 ;  /* 0x0000003000007c02 */ /* 0x001fc60008000f00 */
[----:B-1----:R-:W3:Y:S01]  /*e950*/  LDL.LU R2, [R1+0x16cc] ;  /* 0x0016cc0001027983 */ /* 0x002ee20000300800 */
[----:B------:R-:W-:Y:S02]  /*e960*/  PRMT R22, RZ, 0x7610, R22 ;  /* 0x00007610ff167816 */ /* 0x000fe40000000016 */
[----:B------:R-:W-:Y:S01]  /*e970*/  PRMT R14, RZ, 0x7610, R14 ;  /* 0x00007610ff0e7816 */ /* 0x000fe2000000000e */
[----:B------:R0:W-:Y:S04]  /*e980*/  STL [R1+0x1748], R11 ;  /* 0x0017480b01007387 */ /* 0x0001e80000100800 */
[----:B------:R1:W-:Y:S04]  /*e990*/  STL [R1+0x1744], R0 ;  /* 0x0017440001007387 */ /* 0x0003e80000100800 */
[----:B------:R4:W-:Y:S01]  /*e9a0*/  STL [R1+0x1740], R12 ;  /* 0x0017400c01007387 */ /* 0x0009e20000100800 */
[----:B------:R-:W-:-:S02]  /*e9b0*/  PRMT R15, RZ, 0x7610, R15 ;  /* 0x00007610ff0f7816 */ /* 0x000fc4000000000f */
[----:B0-----:R-:W-:Y:S02]  /*e9c0*/  MOV R11, UR52 ;  /* 0x00000034000b7c02 */ /* 0x001fe40008000f00 */
[----:B-1----:R-:W-:Y:S01]  /*e9d0*/  MOV R0, UR57 ;  /* 0x0000003900007c02 */ /* 0x002fe20008000f00 */
[----:B----4-:R-:W2:Y:S04]  /*e9e0*/  LDC R12, c[0x0][0x230] ;  /* 0x00008c00ff0c7b82 */ /* 0x010ea80000000800 */
[----:B------:R-:W-:Y:S04]  /*e9f0*/  STL [R1+0x1c6c], R0 ;  /* 0x001c6c0001007387 */ /* 0x000fe80000100800 */
[----:B------:R0:W-:Y:S02]  /*ea00*/  STL [R1+0x173c], R11 ;  /* 0x00173c0b01007387 */ /* 0x0001e40000100800 */
[----:B0-----:R-:W-:-:S05]  /*ea10*/  MOV R11, UR56 ;  /* 0x00000038000b7c02 */ /* 0x001fca0008000f00 */
[----:B------:R-:W-:Y:S01]  /*ea20*/  STL [R1+0x1c70], R11 ;  /* 0x001c700b01007387 */ /* 0x000fe20000100800 */
[----:B--2---:R-:W-:-:S03]  /*ea30*/  IMAD R12, R23, -0x80, R12 ;  /* 0xffffff80170c7824 */ /* 0x004fc600078e020c */
[----:B------:R-:W2:Y:S02]  /*ea40*/  LDL R23, [R1+0x1608] ;  /* 0x0016080001177983 */ /* 0x000ea40000100800 */
[C---:B------:R-:W-:Y:S02]  /*ea50*/  ISETP.GT.AND P0, PT, R12.reuse, RZ, PT ;  /* 0x000000ff0c00720c */ /* 0x040fe40003f04270 */
[----:B------:R-:W-:-:S11]  /*ea60*/  ISETP.GT.AND P1, PT, R12, 0x1, PT ;  /* 0x000000010c00780c */ /* 0x000fd60003f24270 */
[----:B------:R-:W4:Y:S04]  /*ea70*/  @P0 LDG.E.U16 R22, desc[UR60][R20.64] ;  /* 0x0000003c14160981 */ /* 0x000f28000c1e1500 */
[----:B------:R-:W3:Y:S04]  /*ea80*/  @P0 LDG.E.U16 R14, desc[UR60][R18.64] ;  /* 0x0000003c120e0981 */ /* 0x000ee8000c1e1500 */
[----:B------:R-:W2:Y:S04]  /*ea90*/  @P0 LDG.E.U16 R15, desc[UR60][R16.64] ;  /* 0x0000003c100f0981 */ /* 0x000ea8000c1e1500 */
[----:B----4-:R0:W-:Y:S04]  /*eaa0*/  STL [R1+0x520], R22 ;  /* 0x0005201601007387 */ /* 0x0101e80000100800 */
[----:B0-----:R-:W4:Y:S04]  /*eab0*/  LDL R22, [R1+0x160c] ;  /* 0x00160c0001167983 */ /* 0x001f280000100800 */
[----:B------:R-:W-:Y:S04]  /*eac0*/  STL [R1+0x1c78], R20 ;  /* 0x001c781401007387 */ /* 0x000fe80000100800 */
[----:B------:R-:W-:Y:S04]  /*ead0*/  STL [R1+0x1c74], R21 ;  /* 0x001c741501007387 */ /* 0x000fe80000100800 */
[----:B---3--:R0:W-:Y:S04]  /*eae0*/  STL [R1+0x51c], R14 ;  /* 0x00051c0e01007387 */ /* 0x0081e80000100800 */
[----:B0-----:R-:W3:Y:S04]  /*eaf0*/  LDL.LU R14, [R1+0x2130] ;  /* 0x00213000010e7983 */ /* 0x001ee80000300800 */
[----:B------:R-:W-:Y:S04]  /*eb00*/  STL [R1+0x1c80], R18 ;  /* 0x001c801201007387 */ /* 0x000fe80000100800 */
[----:B------:R-:W-:Y:S04]  /*eb10*/  STL [R1+0x1c7c], R19 ;  /* 0x001c7c1301007387 */ /* 0x000fe80000100800 */
[----:B--2---:R0:W-:Y:S04]  /*eb20*/  STL [R1+0x518], R15 ;  /* 0x0005180f01007387 */ /* 0x0041e80000100800 */
[----:B0-----:R-:W3:Y:S01]  /*eb30*/  LDL.LU R15, [R1+0x212c] ;  /* 0x00212c00010f7983 */ /* 0x001ee20000300800 */
[----:B------:R-:W-:-:S02]  /*eb40*/  PRMT R252, RZ, 0x7610, R252 ;  /* 0x00007610fffc7816 */ /* 0x000fc400000000fc */
[----:B------:R-:W-:-:S06]  /*eb50*/  PRMT R251, RZ, 0x7610, R251 ;  /* 0x00007610fffb7816 */ /* 0x000fcc00000000fb */
[----:B----4-:R-:W2:Y:S04]  /*eb60*/  @P1 LDG.E.U16 R251, desc[UR60][R22.64] ;  /* 0x0000003c16fb1981 */ /* 0x010ea8000c1e1500 */
[----:B---3--:R-:W3:Y:S04]  /*eb70*/  @P0 LDG.E.U16 R252, desc[UR60][R14.64] ;  /* 0x0000003c0efc0981 */ /* 0x008ee8000c1e1500 */
[----:B------:R-:W-:Y:S04]  /*eb80*/  STL [R1+0x1c88], R16 ;  /* 0x001c881001007387 */ /* 0x000fe80000100800 */
[----:B------:R-:W-:Y:S04]  /*eb90*/  STL [R1+0x1c84], R17 ;  /* 0x001c841101007387 */ /* 0x000fe80000100800 */
[----:B---3--:R0:W-:Y:S04]  /*eba0*/  STL [R1+0x514], R252 ;  /* 0x000514fc01007387 */ /* 0x0081e80000100800 */
[----:B0-----:R-:W3:Y:S04]  /*ebb0*/  LDL.LU R252, [R1+0x2128] ;  /* 0x0021280001fc7983 */ /* 0x001ee80000300800 */
[----:B------:R-:W-:Y:S04]  /*ebc0*/  STL [R1+0x1c90], R14 ;  /* 0x001c900e01007387 */ /* 0x000fe80000100800 */
[----:B------:R-:W-:Y:S04]  /*ebd0*/  STL [R1+0x1c8c], R15 ;  /* 0x001c8c0f01007387 */ /* 0x000fe80000100800 */
[----:B--2---:R0:W-:Y:S04]  /*ebe0*/  STL [R1+0x510], R251 ;  /* 0x000510fb01007387 */ /* 0x0041e80000100800 */
[----:B0-----:R-:W2:Y:S04]  /*ebf0*/  LDL.LU R251, [R1+0x2124] ;  /* 0x0021240001fb7983 */ /* 0x001ea80000300800 */
[----:B------:R-:W4:Y:S04]  /*ec00*/  LDL R22, [R1+0x1600] ;  /* 0x0016000001167983 */ /* 0x000f280000100800 */
[----:B------:R-:W4:Y:S01]  /*ec10*/  LDL R23, [R1+0x1604] ;  /* 0x0016040001177983 */ /* 0x000f220000100800 */
[----:B---3--:R-:W-:-:S02]  /*ec20*/  PRMT R252, RZ, 0x7610, R252 ;  /* 0x00007610fffc7816 */ /* 0x008fc400000000fc */
[----:B----4-:R-:W-:-:S04]  /*ec30*/  @P1 LOP3.LUT R23, R23, R22, RZ, 0x3c, !PT ;  /* 0x0000001617171212 */ /* 0x010fc800078e3cff */
[----:B------:R-:W-:-:S04]  /*ec40*/  @P1 LOP3.LUT R22, R23, R22, RZ, 0x3c, !PT ;  /* 0x0000001617161212 */ /* 0x000fc800078e3cff */
[----:B------:R-:W-:-:S05]  /*ec50*/  @P1 LOP3.LUT R23, R23, R22, RZ, 0x3c, !PT ;  /* 0x0000001617171212 */ /* 0x000fca00078e3cff */
[----:B------:R-:W3:Y:S04]  /*ec60*/  @P1 LDG.E.U16 R252, desc[UR60][R22.64] ;  /* 0x0000003c16fc1981 */ /* 0x000ee8000c1e1500 */
[----:B---3--:R0:W-:Y:S04]  /*ec70*/  STL [R1+0x50c], R252 ;  /* 0x00050cfc01007387 */ /* 0x0081e80000100800 */
[----:B0-----:R-:W3:Y:S04]  /*ec80*/  LDL.LU R252, [R1+0x2120] ;  /* 0x0021200001fc7983 */ /* 0x001ee80000300800 */
[----:B------:R-:W4:Y:S04]  /*ec90*/  LDL R22, [R1+0x15f8] ;  /* 0x0015f80001167983 */ /* 0x000f280000100800 */
[----:B------:R-:W4:Y:S01]  /*eca0*/  LDL R23, [R1+0x15fc] ;  /* 0x0015fc0001177983 */ /* 0x000f220000100800 */
[----:B--2---:R-:W-:-:S02]  /*ecb0*/  PRMT R251, RZ, 0x7610, R251 ;  /* 0x00007610fffb7816 */ /* 0x004fc400000000fb */
[----:B----4-:R-:W-:-:S04]  /*ecc0*/  @P1 LOP3.LUT R23, R23, R22, RZ, 0x3c, !PT ;  /* 0x0000001617171212 */ /* 0x010fc800078e3cff */
[----:B------:R-:W-:-:S04]  /*ecd0*/  @P1 LOP3.LUT R22, R23, R22, RZ, 0x3c, !PT ;  /* 0x0000001617161212 */ /* 0x000fc800078e3cff */
[----:B------:R-:W-:-:S05]  /*ece0*/  @P1 LOP3.LUT R23, R23, R22, RZ, 0x3c, !PT ;  /* 0x0000001617171212 */ /* 0x000fca00078e3cff */
[----:B------:R-:W2:Y:S04]  /*ecf0*/  @P1 LDG.E.U16 R251, desc[UR60][R22.64] ;  /* 0x0000003c16fb1981 */ /* 0x000ea8000c1e1500 */
        /* <DEDUP_REMOVED lines=8> */
[----:B------:R-:W3:Y:S01]  /*ed80*/  @P1 LDG.E.U16 R252, desc[UR60][R22.64] ;  /* 0x0000003c16fc1981 */ /* 0x000ee2000c1e1500 */
[----:B------:R-:W-:-:S03]  /*ed90*/  ISETP.GT.AND P0, PT, R12, 0x2, PT ;  /* 0x000000020c00780c */ /* 0x000fc60003f04270 */
        /* <DEDUP_REMOVED lines=115> */
[----:B------:R-:W-:-:S02]  /*f4d0*/  PRMT R36, RZ, 0x7610, R36 ;  /* 0x00007610ff247816 */ /* 0x000fc40000000024 */
[----:B----4-:R-:W-:-:S04]  /*f4e0*/  @P1 LOP3.LUT R23, R23, R22, RZ, 0x3c, !PT ;  /* 0x0000001617171212 */ /* 0x010fc800078e3cff */
[----:B------:R-:W-:-:S04]  /*f4f0*/  @P1 LOP3.LUT R22, R23, R22, RZ, 0x3c, !PT ;  /* 0x0000001617161212 */ /* 0x000fc800078e3cff */
[----:B------:R-:W-:-:S05]  /*f500*/  @P1 LOP3.LUT R23, R23, R22, RZ, 0x3c, !PT ;  /* 0x0000001617171212 */ /* 0x000fca00078e3cff */
[----:B------:R-:W4:Y:S04]  /*f510*/  @P1 LDG.E.U16 R36, desc[UR60][R22.64] ;  /* 0x0000003c16241981 */ /* 0x000f28000c1e1500 */
[----:B------:R-:W2:Y:S04]  /*f520*/  LDL R22, [R1+0x1580] ;  /* 0x0015800001167983 */ /* 0x000ea80000100800 */
[----:B------:R-:W2:Y:S01]  /*f530*/  LDL R23, [R1+0x1584] ;  /* 0x0015840001177983 */ /* 0x000ea20000100800 */
[----:B------:R-:W-:-:S03]  /*f540*/  PRMT R35, RZ, 0x7610, R35 ;  /* 0x00007610ff237816 */ /* 0x000fc60000000023 */
[----:B----4-:R-:W-:Y:S01]  /*f550*/  STL [R1+0x1c94], R36 ;  /* 0x001c942401007387 */ /* 0x010fe20000100800 */
[----:B--2---:R-:W-:-:S04]  /*f560*/  @P1 LOP3.LUT R23, R23, R22, RZ, 0x3c, !PT ;  /* 0x0000001617171212 */ /* 0x004fc800078e3cff */
[----:B------:R-:W-:-:S04]  /*f570*/  @P1 LOP3.LUT R22, R23, R22, RZ, 0x3c, !PT ;  /* 0x0000001617161212 */ /* 0x000fc800078e3cff */
[----:B------:R-:W-:-:S05]  /*f580*/  @P1 LOP3.LUT R23, R23, R22, RZ, 0x3c, !PT ;  /* 0x0000001617171212 */ /* 0x000fca00078e3cff */
[----:B------:R-:W2:Y:S04]  /*f590*/  @P1 LDG.E.U16 R35, desc[UR60][R22.64] ;  /* 0x0000003c16231981 */ /* 0x000ea8000c1e1500 */
[----:B------:R-:W4:Y:S04]  /*f5a0*/  LDL R22, [R1+0x1578] ;  /* 0x0015780001167983 */ /* 0x000f280000100800 */
[----:B------:R-:W4:Y:S01]  /*f5b0*/  LDL R23, [R1+0x157c] ;  /* 0x00157c0001177983 */ /* 0x000f220000100800 */
[----:B------:R-:W-:-:S03]  /*f5c0*/  PRMT R34, RZ, 0x7610, R34 ;  /* 0x00007610ff227816 */ /* 0x000fc60000000022 */
[----:B--2---:R-:W-:Y:S01]  /*f5d0*/  STL [R1+0x1c98], R35 ;  /* 0x001c982301007387 */ /* 0x004fe20000100800 */
[----:B----4-:R-:W-:-:S04]  /*f5e0*/  @P1 LOP3.LUT R23, R23, R22, RZ, 0x3c, !PT ;  /* 0x0000001617171212 */ /* 0x010fc800078e3cff */
        /* <DEDUP_REMOVED lines=13> */
[----:B------:R-:W-:Y:S02]  /*f6c0*/  ISETP.GT.AND P0, PT, R12, 0x6, PT ;  /* 0x000000060c00780c */ /* 0x000fe40003f04270 */
[----:B------:R-:W-:Y:S01]  /*f6d0*/  PRMT R191, RZ, 0x7610, R191 ;  /* 0x00007610ffbf7816 */ /* 0x000fe200000000bf */
[----:B--2---:R-:W-:Y:S10]  /*f6e0*/  STL [R1+0x1ca0], R33 ;  /* 0x001ca02101007387 */ /* 0x004ff40000100800 */
        /* <DEDUP_REMOVED lines=60> */
[----:B------:R0:W2:Y:S04]  /*fab0*/  @P1 LDG.E.U16 R181, desc[UR60][R22.64] ;  /* 0x0000003c16b51981 */ /* 0x0000a8000c1e1500 */
[----:B------:R-:W0:Y:S04]  /*fac0*/  LDL R22, [R1+0x1528] ;  /* 0x0015280001167983 */ /* 0x000e280000100800 */
[----:B------:R-:W0:Y:S01]  /*fad0*/  LDL R23, [R1+0x152c] ;  /* 0x00152c0001177983 */ /* 0x000e220000100800 */
[----:B------:R-:W-:Y:S02]  /*fae0*/  ISETP.GT.AND P0, PT, R12, 0x8, PT ;  /* 0x000000080c00780c */ /* 0x000fe40003f04270 */
[----:B------:R-:W-:-:S11]  /*faf0*/  PRMT R251, RZ, 0x7610, R251 ;  /* 0x00007610fffb7816 */ /* 0x000fd600000000fb */
[----:B0-----:R-:W-:-:S04]  /*fb00*/  @P0 LOP3.LUT R23, R23, R22, RZ, 0x3c, !PT ;  /* 0x0000001617170212 */ /* 0x001fc800078e3cff */
[----:B------:R-:W-:-:S04]  /*fb10*/  @P0 LOP3.LUT R22, R23, R22, RZ, 0x3c, !PT ;  /* 0x0000001617160212 */ /* 0x000fc800078e3cff */
[----:B------:R-:W-:-:S05]  /*fb20*/  @P0 LOP3.LUT R23, R23, R22, RZ, 0x3c, !PT ;  /* 0x0000001617170212 */ /* 0x000fca00078e3cff */
[----:B------:R-:W4:Y:S04]  /*fb30*/  @P0 LDG.E.U16 R251, desc[UR60][R22.64] ;  /* 0x0000003c16fb0981 */ /* 0x000f28000c1e1500 */
[----:B--2---:R-:W-:Y:S04]  /*fb40*/  STL [R1+0x1cc0], R181 ;  /* 0x001cc0b501007387 */ /* 0x004fe80000100800 */
[----:B----4-:R0:W-:Y:S04]  /*fb50*/  STL [R1+0x4a0], R251 ;  /* 0x0004a0fb01007387 */ /* 0x0101e80000100800 */
        /* <DEDUP_REMOVED lines=1582> */
[----:B------:R-:W-:Y:S02]  /*15e40*/  PRMT R222, RZ, 0x7610, R222 ;  /* 0x00007610ffde7816 */ /* 0x000fe400000000de */
[----:B0-----:R-:W-:-:S04]  /*15e50*/  @P1 LOP3.LUT R23, R23, R22, RZ, 0x3c, !PT ;  /* 0x0000001617171212 */ /* 0x001fc800078e3cff */
[----:B------:R-:W-:-:S04]  /*15e60*/  @P1 LOP3.LUT R22, R23, R22, RZ, 0x3c, !PT ;  /* 0x0000001617161212 */ /* 0x000fc800078e3cff */
[----:B------:R-:W-:Y:S01]  /*15e70*/  @P1 LOP3.LUT R23, R23, R22, RZ, 0x3c, !PT ;  /* 0x0000001617171212 */ /* 0x000fe200078e3cff */
[----:B--2---:R-:W-:Y:S04]  /*15e80*/  STL [R1+0x1e64], R221 ;  /* 0x001e64dd01007387 */ /* 0x004fe80000100800 */
[----:B------:R0:W2:Y:S04]  /*15e90*/  @P1 LDG.E.U16 R222, desc[UR60][R22.64] ;  /* 0x0000003c16de1981 */ /* 0x0000a8000c1e1500 */
[----:B------:R-:W0:Y:S04]  /*15ea0*/  LDL R22, [R1+0xf68] ;  /* 0x000f680001167983 */ /* 0x000e280000100800 */
[----:B------:R-:W0:Y:S01]  /*15eb0*/  LDL R23, [R1+0xf6c] ;  /* 0x000f6c0001177983 */ /* 0x000e220000100800 */
[----:B------:R-:W-:-:S02]  /*15ec0*/  ISETP.GT.AND P0, PT, R12, 0x36, PT ;  /* 0x000000360c00780c */ /* 0x000fc40003f04270 */
[----:B------:R-:W-:-:S11]  /*15ed0*/  PRMT R202, RZ, 0x7610, R202 ;  /* 0x00007610ffca7816 */ /* 0x000fd600000000ca */
[----:B0-----:R-:W-:-:S04]  /*15ee0*/  @P0 LOP3.LUT R23, R23, R22, RZ, 0x3c, !PT ;  /* 0x0000001617170212 */ /* 0x001fc800078e3cff */
[----:B------:R-:W-:-:S04]  /*15ef0*/  @P0 LOP3.LUT R22, R23, R22, RZ, 0x3c, !PT ;  /* 0x0000001617160212 */ /* 0x000fc800078e3cff */
[----:B------:R-:W-:Y:S01]  /*15f00*/  @P0 LOP3.LUT R23, R23, R22, RZ, 0x3c, !PT ;  /* 0x0000001617170212 */ /* 0x000fe200078e3cff */
[----:B--2---:R-:W-:Y:S04]  /*15f10*/  STL [R1+0x1e6c], R222 ;  /* 0x001e6cde01007387 */ /* 0x004fe80000100800 */
[----:B------:R0:W2:Y:S04]  /*15f20*/  @P0 LDG.E.U16 R202, desc[UR60][R22.64] ;  /* 0x0000003c16ca0981 */ /* 0x0000a8000c1e1500 */
[----:B------:R-:W0:Y:S04]  /*15f30*/  LDL R22, [R1+0xf60] ;  /* 0x000f600001167983 */ /* 0x000e280000100800 */
[----:B------:R-:W0:Y:S01]  /*15f40*/  LDL R23, [R1+0xf64] ;  /* 0x000f640001177983 */ /* 0x000e220000100800 */
[----:B------:R-:W-:-:S02]  /*15f50*/  PRMT R203, RZ, 0x7610, R203 ;  /* 0x00007610ffcb7816 */ /* 0x000fc400000000cb */
        /* <DEDUP_REMOVED lines=57> */
[----:B---3--:R-:W-:-:S11]  /*162f0*/  PRMT R252, RZ, 0x7610, R252 ;  /* 0x00007610fffc7816 */ /* 0x008fd600000000fc */
[----:B0-----:R-:W-:-:S04]  /*16300*/  @P0 LOP3.LUT R23, R23, R22, RZ, 0x3c, !PT ;  /* 0x0000001617170212 */ /* 0x001fc800078e3cff */
[----:B------:R-:W-:-:S04]  /*16310*/  @P0 LOP3.LUT R22, R23, R22, RZ, 0x3c, !PT ;  /* 0x0000001617160212 */ /* 0x000fc800078e3cff */
[----:B------:R-:W-:-:S05]  /*16320*/  @P0 LOP3.LUT R23, R23, R22, RZ, 0x3c, !PT ;  /* 0x0000001617170212 */ /* 0x000fca00078e3cff */
[----:B------:R-:W3:Y:S04]  /*16330*/  @P0 LDG.E.U16 R252, desc[UR60][R22.64] ;  /* 0x0000003c16fc0981 */ /* 0x000ee8000c1e1500 */
[----:B--2---:R-:W-:Y:S04]  /*16340*/  STL [R1+0x1e8c], R141 ;  /* 0x001e8c8d01007387 */ /* 0x004fe80000100800 */
[----:B---3--:R0:W-:Y:S04]  /*16350*/  STL [R1+0x15c], R252 ;  /* 0x00015cfc01007387 */ /* 0x0081e80000100800 */
[----:B0-----:R-:W2:Y:S04]  /*16360*/  LDL.LU R252, [R1+0x1fa4] ;  /* 0x001fa40001fc7983 */ /* 0x001ea80000300800 */
[----:B------:R-:W3:Y:S04]  /*16370*/  LDL R22, [R1+0xf20] ;  /* 0x000f200001167983 */ /* 0x000ee80000100800 */
[----:B------:R-:W3:Y:S01]  /*16380*/  LDL R23, [R1+0xf24] ;  /* 0x000f240001177983 */ /* 0x000ee20000100800 */
[----:B------:R-:W-:-:S02]  /*16390*/  PRMT R251, RZ, 0x7610, R251 ;  /* 0x00007610fffb7816 */ /* 0x000fc400000000fb */
[----:B---3--:R-:W-:-:S04]  /*163a0*/  @P0 LOP3.LUT R23, R23, R22, RZ, 0x3c, !PT ;  /* 0x0000001617170212 */ /* 0x008fc800078e3cff */
        /* <DEDUP_REMOVED lines=49> */
[----:B----4-:R0:W-:Y:S04]  /*166c0*/  STL [R1+0x144], R250 ;  /* 0x000144fa01007387 */ /* 0x0101e80000100800 */
[----:B0-----:R-:W4:Y:S04]  /*166d0*/  LDL.LU R250, [R1+0x1f8c] ;  /* 0x001f8c0001fa7983 */ /* 0x001f280000300800 */
[----:B------:R-:W2:Y:S04]  /*166e0*/  LDL R22, [R1+0xef0] ;  /* 0x000ef00001167983 */ /* 0x000ea80000100800 */
[----:B------:R-:W2:Y:S01]  /*166f0*/  LDL R23, [R1+0xef4] ;  /* 0x000ef40001177983 */ /* 0x000ea20000100800 */
[----:B------:R-:W-:-:S02]  /*16700*/  PRMT R249, RZ, 0x7610, R249 ;  /* 0x00007610fff97816 */ /* 0x000fc400000000f9 */
[----:B--2---:R-:W-:-:S04]  /*16710*/  @P1 LOP3.LUT R23, R23, R22, RZ, 0x3c, !PT ;  /* 0x0000001617171212 */ /* 0x004fc800078e3cff */
[----:B------:R-:W-:-:S04]  /*16720*/  @P1 LOP3.LUT R22, R23, R22, RZ, 0x3c, !PT ;  /* 0x0000001617161212 */ /* 0x000fc800078e3cff */
[----:B------:R-:W-:-:S05]  /*16730*/  @P1 LOP3.LUT R23, R23, R22, RZ, 0x3c, !PT ;  /* 0x0000001617171212 */ /* 0x000fca00078e3cff */
[----:B------:R-:W2:Y:S01]  /*16740*/  @P1 LDG.E.U16 R249, desc[UR60][R22.64] ;  /* 0x0000003c16f91981 */ /* 0x000ea2000c1e1500 */
[----:B------:R-:W-:-:S03]  /*16750*/  ISETP.GT.AND P0, PT, R12, 0x3a, PT ;  /* 0x0000003a0c00780c */ /* 0x000fc60003f04270 */
[----:B--2---:R0:W-:Y:S04]  /*16760*/  STL [R1+0x140], R249 ;  /* 0x000140f901007387 */ /* 0x0041e80000100800 */
[----:B0-----:R-:W2:Y:S04]  /*16770*/  LDL.LU R249, [R1+0x1f88] ;  /* 0x001f880001f97983 */ /* 0x001ea80000300800 */
[----:B------:R-:W3:Y:S04]  /*16780*/  LDL R22, [R1+0xee8] ;  /* 0x000ee80001167983 */ /* 0x000ee80000100800 */
[----:B------:R-:W3:Y:S01]  /*16790*/  LDL R23, [R1+0xeec] ;  /* 0x000eec0001177983 */ /* 0x000ee20000100800 */
[----:B------:R-:W-:-:S02]  /*167a0*/  PRMT R217, RZ, 0x7610, R217 ;  /* 0x00007610ffd97816 */ /* 0x000fc400000000d9 */
[----:B---3--:R-:W-:-:S04]  /*167b0*/  @P0 LOP3.LUT R23, R23, R22, RZ, 0x3c, !PT ;  /* 0x0000001617170212 */ /* 0x008fc800078e3cff */
[----:B------:R-:W-:-:S04]  /*167c0*/  @P0 LOP3.LUT R22, R23, R22, RZ, 0x3c, !PT ;  /* 0x0000001617160212 */ /* 0x000fc800078e3cff */
[----:B------:R-:W-:-:S05]  /*167d0*/  @P0 LOP3.LUT R23, R23, R22, RZ, 0x3c, !PT ;  /* 0x0000001617170212 */ /* 0x000fca00078e3cff */
[----:B------:R0:W3:Y:S04]  /*167e0*/  @P0 LDG.E.U16 R217, desc[UR60][R22.64] ;  /* 0x0000003c16d90981 */ /* 0x0000e8000c1e1500 */
[----:B------:R-:W0:Y:S04]  /*167f0*/  LDL R22, [R1+0xee0] ;  /* 0x000ee00001167983 */ /* 0x000e280000100800 */
[----:B------:R-:W0:Y:S01]  /*16800*/  LDL R23, [R1+0xee4] ;  /* 0x000ee40001177983 */ /* 0x000e220000100800 */
[----:B------:R-:W-:Y:S02]  /*16810*/  PRMT R216, RZ, 0x7610, R216 ;  /* 0x00007610ffd87816 */ /* 0x000fe400000000d8 */
[----:B0-----:R-:W-:-:S04]  /*16820*/  @P0 LOP3.LUT R23, R23, R22, RZ, 0x3c, !PT ;  /* 0x0000001617170212 */ /* 0x001fc800078e3cff */
[----:B------:R-:W-:-:S04]  /*16830*/  @P0 LOP3.LUT R22, R23, R22, RZ, 0x3c, !PT ;  /* 0x0000001617160212 */ /* 0x000fc800078e3cff */
[----:B------:R-:W-:Y:S01]  /*16840*/  @P0 LOP3.LUT R23, R23, R22, RZ, 0x3c, !PT ;  /* 0x0000001617170212 */ /* 0x000fe200078e3cff */
[----:B---3--:R-:W-:Y:S04]  /*16850*/  STL [R1+0x1e90], R217 ;  /* 0x001e90d901007387 */ /* 0x008fe80000100800 */
[----:B------:R0:W3:Y:S04]  /*16860*/  @P0 LDG.E.U16 R216, desc[UR60][R22.64] ;  /* 0x0000003c16d80981 */ /* 0x0000e8000c1e1500 */
[----:B------:R-:W0:Y:S04]  /*16870*/  LDL R22, [R1+0xed8] ;  /* 0x000ed80001167983 */ /* 0x000e280000100800 */
[----:B------:R-:W0:Y:S01]  /*16880*/  LDL R23, [R1+0xedc] ;  /* 0x000edc0001177983 */ /* 0x000e220000100800 */
[----:B------:R-:W-:-:S02]  /*16890*/  PRMT R3, RZ, 0x7610, R3 ;  /* 0x00007610ff037816 */ /* 0x000fc40000000003 */
        /* <DEDUP_REMOVED lines=15> */
[----:B------:R-:W-:-:S02]  /*16990*/  ISETP.GT.AND P1, PT, R12, 0x3b, PT ;  /* 0x0000003b0c00780c */ /* 0x000fc40003f24270 */
[----:B------:R-:W-:-:S11]  /*169a0*/  PRMT R125, RZ, 0x7610, R125 ;  /* 0x00007610ff7d7816 */ /* 0x000fd6000000007d */
        /* <DEDUP_REMOVED lines=167> */
[----:B------:R-:W-:-:S05]  /*17420*/  @P0 LOP3.LUT R23, R23, R22, RZ, 0x3c, !PT ;  /* 0x0000001617170212 */ /* 0x000fca00078e3cff */
[----:B------:R-:W4:Y:S04]  /*17430*/  @P0 LDG.E.U16 R248, desc[UR60][R22.64] ;  /* 0x0000003c16f80981 */ /* 0x000f28000c1e1500 */
[----:B---3--:R-:W-:Y:S04]  /*17440*/  STL [R1+0x1eec], R145 ;  /* 0x001eec9101007387 */ /* 0x008fe80000100800 */
[----:B----4-:R0:W-:Y:S04]  /*17450*/  STL [R1+0xdc], R248 ;  /* 0x0000dcf801007387 */ /* 0x0101e80000100800 */
        /* <DEDUP_REMOVED lines=22> */
[----:B------:R-:W-:-:S05]  /*175c0*/  @P0 LOP3.LUT R23, R23, R22, RZ, 0x3c, !PT ;  /* 0x0000001617170212 */ /* 0x000fca00078e3cff */
[----:B------:R-:W3:Y:S04]  /*175d0*/  @P0 LDG.E.U16 R10, desc[UR60][R22.64] ;  /* 0x0000003c160a0981 */ /* 0x000ee8000c1e1500 */
[----:B--2---:R0:W-:Y:S04]  /*175e0*/  STL [R1+0x1f0c], R3 ;  /* 0x001f0c0301007387 */ /* 0x0041e80000100800 */
[----:B0-----:R-:W2:Y:S04]  /*175f0*/  LDL R3, [R1+0xdf4] ;  /* 0x000df40001037983 */ /* 0x001ea80000100800 */
[----:B---3--:R0:W-:Y:S04]  /*17600*/  STL [R1+0xd0], R10 ;  /* 0x0000d00a01007387 */ /* 0x0081e80000100800 */
[----:B0-----:R-:W3:Y:S04]  /*17610*/  LDL.LU R10, [R1+0x1f7c] ;  /* 0x001f7c00010a7983 */ /* 0x001ee80000300800 */
[----:B------:R-:W4:Y:S04]  /*17620*/  LDL R22, [R1+0xe08] ;  /* 0x000e080001167983 */ /* 0x000f280000100800 */
[----:B------:R-:W4:Y:S01]  /*17630*/  LDL R23, [R1+0xe0c] ;  /* 0x000e0c0001177983 */ /* 0x000f220000100800 */
[----:B------:R-:W-:-:S02]  /*17640*/  ISETP.GT.AND P1, PT, R12, 0x41, PT ;  /* 0x000000410c00780c */ /* 0x000fc40003f24270 */
[----:B------:R-:W-:-:S11]  /*17650*/  PRMT R216, RZ, 0x7610, R216 ;  /* 0x00007610ffd87816 */ /* 0x000fd600000000d8 */
[----:B----4-:R-:W-:-:S04]  /*17660*/  @P1 LOP3.LUT R23, R23, R22, RZ, 0x3c, !PT ;  /* 0x0000001617171212 */ /* 0x010fc800078e3cff */
[----:B------:R-:W-:-:S04]  /*17670*/  @P1 LOP3.LUT R22, R23, R22, RZ, 0x3c, !PT ;  /* 0x0000001617161212 */ /* 0x000fc800078e3cff */
[----:B------:R-:W-:-:S05]  /*17680*/  @P1 LOP3.LUT R23, R23, R22, RZ, 0x3c, !PT ;  /* 0x0000001617171212 */ /* 0x000fca00078e3cff */
[----:B------:R0:W4:Y:S04]  /*17690*/  @P1 LDG.E.U16 R216, desc[UR60][R22.64] ;  /* 0x0000003c16d81981 */ /* 0x000128000c1e1500 */
[----:B------:R-:W0:Y:S04]  /*176a0*/  LDL R22, [R1+0xe00] ;  /* 0x000e000001167983 */ /* 0x000e280000100800 */
[----:B------:R-:W0:Y:S01]  /*176b0*/  LDL R23, [R1+0xe04] ;  /* 0x000e040001177983 */ /* 0x000e220000100800 */
[----:B------:R-:W-:Y:S02]  /*176c0*/  PRMT R217, RZ, 0x7610, R217 ;  /* 0x00007610ffd97816 */ /* 0x000fe400000000d9 */
[----:B0-----:R-:W-:-:S04]  /*176d0*/  @P1 LOP3.LUT R23, R23, R22, RZ, 0x3c, !PT ;  /* 0x0000001617171212 */ /* 0x001fc800078e3cff */
[----:B------:R-:W-:-:S04]  /*176e0*/  @P1 LOP3.LUT R22, R23, R22, RZ, 0x3c, !PT ;  /* 0x0000001617161212 */ /* 0x000fc800078e3cff */
[----:B------:R-:W-:Y:S01]  /*176f0*/  @P1 LOP3.LUT R23, R23, R22, RZ, 0x3c, !PT ;  /* 0x0000001617171212 */ /* 0x000fe200078e3cff */
[----:B----4-:R-:W-:Y:S04]  /*17700*/  STL [R1+0x1ef0], R216 ;  /* 0x001ef0d801007387 */ /* 0x010fe80000100800 */
[----:B------:R0:W4:Y:S04]  /*17710*/  @P1 LDG.E.U16 R217, desc[UR60][R22.64] ;  /* 0x0000003c16d91981 */ /* 0x000128000c1e1500 */
[----:B------:R-:W0:Y:S04]  /*17720*/  LDL R22, [R1+0xdf8] ;  /* 0x000df80001167983 */ /* 0x000e280000100800 */
[----:B------:R-:W0:Y:S01]  /*17730*/  LDL R23, [R1+0xdfc] ;  /* 0x000dfc0001177983 */ /* 0x000e220000100800 */
[----:B------:R-:W-:-:S02]  /*17740*/  PRMT R141, RZ, 0x7610, R141 ;  /* 0x00007610ff8d7816 */ /* 0x000fc4000000008d */
[----:B0-----:R-:W-:-:S04]  /*17750*/  @P1 LOP3.LUT R23, R23, R22, RZ, 0x3c, !PT ;  /* 0x0000001617171212 */ /* 0x001fc800078e3cff */
[----:B------:R-:W-:-:S04]  /*17760*/  @P1 LOP3.LUT R22, R23, R22, RZ, 0x3c, !PT ;  /* 0x0000001617161212 */ /* 0x000fc800078e3cff */
[----:B------:R-:W-:Y:S01]  /*17770*/  @P1 LOP3.LUT R23, R23, R22, RZ, 0x3c, !PT ;  /* 0x0000001617171212 */ /* 0x000fe200078e3cff */
[----:B----4-:R-:W-:Y:S04]  /*17780*/  STL [R1+0x1ef4], R217 ;  /* 0x001ef4d901007387 */ /* 0x010fe80000100800 */
[----:B------:R2:W4:Y:S04]  /*17790*/  @P1 LDG.E.U16 R141, desc[UR60][R22.64] ;  /* 0x0000003c168d1981 */ /* 0x000528000c1e1500 */
[----:B------:R-:W3:Y:S01]  /*177a0*/  LDL R23, [R1+0xdf0] ;  /* 0x000df00001177983 */ /* 0x000ee20000100800 */
[----:B------:R-:W-:Y:S01]  /*177b0*/  PRMT R140, RZ, 0x7610, R140 ;  /* 0x00007610ff8c7816 */ /* 0x000fe2000000008c */
[----:B--2---:R-:W-:-:S02]  /*177c0*/  @P1 IMAD.MOV.U32 R22, RZ, RZ, R3 ;  /* 0x000000ffff161224 */ /* 0x004fc400078e0003 */
[----:B----4-:R-:W-:Y:S01]  /*177d0*/  STL [R1+0x1ef8], R141 ;  /* 0x001ef88d01007387 */ /* 0x010fe20000100800 */
[----:B------:R-:W-:Y:S02]  /*177e0*/  ISETP.GT.AND P0, PT, R12, 0x42, PT ;  /* 0x000000420c00780c */ /* 0x000fe40003f04270 */
[----:B------:R-:W-:Y:S01]  /*177f0*/  PRMT R0, RZ, 0x7610, R0 ;  /* 0x00007610ff007816 */ /* 0x000fe20000000000 */
[----:B------:R-:W2:Y:S04]  /*17800*/  LDL R3, [R1+0xdd4] ;  /* 0x000dd40001037983 */ /* 0x000ea80000100800 */
[----:B---3--:R0:W3:Y:S04]  /*17810*/  @P1 LDG.E.U16 R140, desc[UR60][R22.64] ;  /* 0x0000003c168c1981 */ /* 0x0080e8000c1e1500 */
[----:B------:R-:W0:Y:S04]  /*17820*/  LDL R22, [R1+0xde8] ;  /* 0x000de80001167983 */ /* 0x000e280000100800 */
[----:B------:R-:W0:Y:S02]  /*17830*/  LDL R23, [R1+0xdec] ;  /* 0x000dec0001177983 */ /* 0x000e240000100800 */
        /* <DEDUP_REMOVED lines=21> */
[----:B------:R-:W4:Y:S01]  /*17990*/  LDL R23, [R1+0xdd0] ;  /* 0x000dd00001177983 */ /* 0x000f220000100800 */
[----:B------:R-:W-:Y:S01]  /*179a0*/  PRMT R24, RZ, 0x7610, R24 ;  /* 0x00007610ff187816 */ /* 0x000fe20000000018 */
[----:B--2---:R-:W-:-:S02]  /*179b0*/  @P0 IMAD.MOV.U32 R22, RZ, RZ, R3 ;  /* 0x000000ffff160224 */ /* 0x004fc400078e0003 */
[----:B---3--:R0:W-:Y:S01]  /*179c0*/  STL [R1+0x1f10], R21 ;  /* 0x001f101501007387 */ /* 0x0081e20000100800 */
[----:B------:R-:W-:Y:S02]  /*179d0*/  ISETP.GT.AND P1, PT, R12, 0x43, PT ;  /* 0x000000430c00780c */ /* 0x000fe40003f24270 */
[----:B------:R-:W-:Y:S01]  /*179e0*/  PRMT R55, RZ, 0x7610, R55 ;  /* 0x00007610ff377816 */ /* 0x000fe20000000037 */
[----:B------:R-:W2:Y:S04]  /*179f0*/  LDL R3, [R1+0xdb4] ;  /* 0x000db40001037983 */ /* 0x000ea80000100800 */
[----:B----4-:R1:W3:Y:S04]  /*17a00*/  @P0 LDG.E.U16 R24, desc[UR60][R22.64] ;  /* 0x0000003c16180981 */ /* 0x0102e8000c1e1500 */
[----:B0-----:R-:W4:Y:S04]  /*17a10*/  LDL R21, [R1+0xdb0] ;  /* 0x000db00001157983 */ /* 0x001f280000100800 */
[----:B------:R-:W1:Y:S04]  /*17a20*/  LDL R22, [R1+0xdc8] ;  /* 0x000dc80001167983 */ /* 0x000e680000100800 */
[----:B------:R-:W1:Y:S02]  /*17a30*/  LDL R23, [R1+0xdcc] ;  /* 0x000dcc0001177983 */ /* 0x000e640000100800 */
[----:B-1----:R-:W-:-:S04]  /*17a40*/  @P1 LOP3.LUT R23, R23, R22, RZ, 0x3c, !PT ;  /* 0x0000001617171212 */ /* 0x002fc800078e3cff */
[----:B------:R-:W-:-:S04]  /*17a50*/  @P1 LOP3.LUT R22, R23, R22, RZ, 0x3c, !PT ;  /* 0x0000001617161212 */ /* 0x000fc800078e3cff */
[----:B------:R-:W-:-:S05]  /*17a60*/  @P1 LOP3.LUT R23, R23, R22, RZ, 0x3c, !PT ;  /* 0x0000001617171212 */ /* 0x000fca00078e3cff */
[----:B------:R-:W2:Y:S04]  /*17a70*/  @P1 LDG.E.U16 R55, desc[UR60][R22.64] ;  /* 0x0000003c16371981 */ /* 0x000ea8000c1e1500 */
[----:B---3--:R0:W-:Y:S04]  /*17a80*/  STL [R1+0x1f14], R24 ;  /* 0x001f141801007387 */ /* 0x0081e80000100800 */
[----:B------:R-:W3:Y:S04]  /*17a90*/  LDL R22, [R1+0xdc0] ;  /* 0x000dc00001167983 */ /* 0x000ee80000100800 */
[----:B------:R-:W3:Y:S04]  /*17aa0*/  LDL R23, [R1+0xdc4] ;  /* 0x000dc40001177983 */ /* 0x000ee80000100800 */
[----:B0-----:R-:W4:Y:S04]  /*17ab0*/  LDL R24, [R1+0xdbc] ;  /* 0x000dbc0001187983 */ /* 0x001f280000100800 */
[----:B--2---:R0:W-:Y:S04]  /*17ac0*/  STL [R1+0x1f18], R55 ;  /* 0x001f183701007387 */ /* 0x0041e80000100800 */
[----:B0-----:R-:W2:Y:S01]  /*17ad0*/  LDL R55, [R1+0xdb8] ;  /* 0x000db80001377983 */ /* 0x001ea20000100800 */
[----:B---3--:R-:W-:-:S02]  /*17ae0*/  @P1 LOP3.LUT R23, R23, R22, RZ, 0x3c, !PT ;  /* 0x0000001617171212 */ /* 0x008fc400078e3cff */
[----:B------:R-:W-:Y:S02]  /*17af0*/  PRMT R56, RZ, 0x7610, R56 ;  /* 0x00007610ff387816 */ /* 0x000fe40000000038 */
[----:B------:R-:W-:-:S04]  /*17b00*/  @P1 LOP3.LUT R22, R23, R22, RZ, 0x3c, !PT ;  /* 0x0000001617161212 */ /* 0x000fc800078e3cff */
[----:B------:R-:W-:Y:S02]  /*17b10*/  @P1 LOP3.LUT R23, R23, R22, RZ, 0x3c, !PT ;  /* 0x0000001617171212 */ /* 0x000fe400078e3cff */
[----:B------:R-:W-:-:S03]  /*17b20*/  PRMT R57, RZ, 0x7610, R57 ;  /* 0x00007610ff397816 */ /* 0x000fc60000000039 */
[----:B------:R4:W3:Y:S02]  /*17b30*/  @P1 LDG.E.U16 R56, desc[UR60][R22.64] ;  /* 0x0000003c16381981 */ /* 0x0008e4000c1e1500 */
[----:B----4-:R-:W-:Y:S02]  /*17b40*/  @P1 IMAD.MOV.U32 R22, RZ, RZ, R24 ;  /* 0x000000ffff161224 */ /* 0x010fe400078e0018 */
[----:B--2---:R-:W-:-:S05]  /*17b50*/  @P1 IMAD.MOV.U32 R23, RZ, RZ, R55 ;  /* 0x000000ffff171224 */ /* 0x004fca00078e0037 */
[----:B------:R0:W2:Y:S01]  /*17b60*/  @P1 LDG.E.U16 R57, desc[UR60][R22.64] ;  /* 0x0000003c16391981 */ /* 0x0000a2000c1e1500 */
[----:B------:R-:W-:Y:S01]  /*17b70*/  PRMT R61, RZ, 0x7610, R61 ;  /* 0x00007610ff3d7816 */ /* 0x000fe2000000003d */
[----:B0-----:R-:W-:Y:S02]  /*17b80*/  @P1 IMAD.MOV.U32 R22, RZ, RZ, R3 ;  /* 0x000000ffff161224 */ /* 0x001fe400078e0003 */
[----:B------:R-:W-:Y:S01]  /*17b90*/  @P1 IMAD.MOV.U32 R23, RZ, RZ, R21 ;  /* 0x000000ffff171224 */ /* 0x000fe200078e0015 */
[----:B---3--:R0:W-:Y:S04]  /*17ba0*/  STL [R1+0x1f1c], R56 ;  /* 0x001f1c3801007387 */ /* 0x0081e80000100800 */
[----:B------:R1:W3:Y:S04]  /*17bb0*/  @P1 LDG.E.U16 R61, desc[UR60][R22.64] ;  /* 0x0000003c163d1981 */ /* 0x0002e8000c1e1500 */
[----:B0-----:R-:W4:Y:S04]  /*17bc0*/  LDL R56, [R1+0xda4] ;  /* 0x000da40001387983 */ /* 0x001f280000100800 */
[----:B--2---:R0:W-:Y:S04]  /*17bd0*/  STL [R1+0x1f20], R57 ;  /* 0x001f203901007387 */ /* 0x0041e80000100800 */
[----:B------:R-:W1:Y:S04]  /*17be0*/  LDL R22, [R1+0xda8] ;  /* 0x000da80001167983 */ /* 0x000e680000100800 */
[----:B------:R-:W1:Y:S01]  /*17bf0*/  LDL R23, [R1+0xdac] ;  /* 0x000dac0001177983 */ /* 0x000e620000100800 */
[----:B------:R-:W-:-:S03]  /*17c00*/  ISETP.GT.AND P0, PT, R12, 0x44, PT ;  /* 0x000000440c00780c */ /* 0x000fc60003f04270 */
[----:B------:R-:W2:Y:S04]  /*17c10*/  LDL R55, [R1+0xd98] ;  /* 0x000d980001377983 */ /* 0x000ea80000100800 */
[----:B------:R-:W2:Y:S01]  /*17c20*/  LDL R24, [R1+0xd9c] ;  /* 0x000d9c0001187983 */ /* 0x000ea20000100800 */
[----:B------:R-:W-:Y:S02]  /*17c30*/  PRMT R72, RZ, 0x7610, R72 ;  /* 0x00007610ff487816 */ /* 0x000fe40000000048 */
[----:B------:R-:W-:Y:S02]  /*17c40*/  PRMT R73, RZ, 0x7610, R73 ;  /* 0x00007610ff497816 */ /* 0x000fe40000000049 */
[----:B------:R-:W-:Y:S01]  /*17c50*/  PRMT R74, RZ, 0x7610, R74 ;  /* 0x00007610ff4a7816 */ /* 0x000fe2000000004a */
[----:B------:R-:W2:Y:S04]  /*17c60*/  LDL R21, [R1+0xd90] ;  /* 0x000d900001157983 */ /* 0x000ea80000100800 */
[----:B0-----:R-:W3:Y:S04]  /*17c70*/  LDL R57, [R1+0xda0] ;  /* 0x000da00001397983 */ /* 0x001ee80000100800 */
[----:B------:R-:W2:Y:S01]  /*17c80*/  LDL R3, [R1+0xd94] ;  /* 0x000d940001037983 */ /* 0x000ea20000100800 */
[----:B-1----:R-:W-:-:S04]  /*17c90*/  @P0 LOP3.LUT R23, R23, R22, RZ, 0x3c, !PT ;  /* 0x0000001617170212 */ /* 0x002fc800078e3cff */
[----:B------:R-:W-:-:S04]  /*17ca0*/  @P0 LOP3.LUT R22, R23, R22, RZ, 0x3c, !PT ;  /* 0x0000001617160212 */ /* 0x000fc800078e3cff */
[----:B------:R-:W-:-:S05]  /*17cb0*/  @P0 LOP3.LUT R23, R23, R22, RZ, 0x3c, !PT ;  /* 0x0000001617170212 */ /* 0x000fca00078e3cff */
[----:B------:R4:W2:Y:S02]  /*17cc0*/  @P0 LDG.E.U16 R72, desc[UR60][R22.64] ;  /* 0x0000003c16480981 */ /* 0x0008a4000c1e1500 */
[----:B----4-:R-:W-:Y:S02]  /*17cd0*/  @P0 IMAD.MOV.U32 R22, RZ, RZ, R56 ;  /* 0x000000ffff160224 */ /* 0x010fe400078e0038 */
[----:B---3--:R-:W-:-:S05]  /*17ce0*/  @P0 IMAD.MOV.U32 R23, RZ, RZ, R57 ;  /* 0x000000ffff170224 */ /* 0x008fca00078e0039 */
[----:B------:R2:W3:Y:S04]  /*17cf0*/  @P0 LDG.E.U16 R73, desc[UR60][R22.64] ;  /* 0x0000003c16490981 */ /* 0x0004e8000c1e1500 */
[----:B------:R0:W-:Y:S01]  /*17d00*/  STL [R1+0x1f24], R61 ;  /* 0x001f243d01007387 */ /* 0x0001e20000100800 */
[----:B--2---:R-:W-:Y:S02]  /*17d10*/  @P0 IMAD.MOV.U32 R22, RZ, RZ, R24 ;  /* 0x000000ffff160224 */ /* 0x004fe400078e0018 */
[----:B------:R-:W-:-:S05]  /*17d20*/  @P0 IMAD.MOV.U32 R23, RZ, RZ, R55 ;  /* 0x000000ffff170224 */ /* 0x000fca00078e0037 */
[----:B------:R1:W2:Y:S04]  /*17d30*/  @P0 LDG.E.U16 R74, desc[UR60][R22.64] ;  /* 0x0000003c164a0981 */ /* 0x0002a8000c1e1500 */
[----:B------:R4:W-:Y:S04]  /*17d40*/  STL [R1+0x1f28], R72 ;  /* 0x001f284801007387 */ /* 0x0009e80000100800 */
[----:B0-----:R-:W2:Y:S04]  /*17d50*/  LDL R61, [R1+0xd8c] ;  /* 0x000d8c00013d7983 */ /* 0x001ea80000100800 */
[----:B----4-:R-:W4:Y:S04]  /*17d60*/  LDL R72, [R1+0xd88] ;  /* 0x000d880001487983 */ /* 0x010f280000100800 */
[----:B---3--:R0:W-:Y:S04]  /*17d70*/  STL [R1+0x1f2c], R73 ;  /* 0x001f2c4901007387 */ /* 0x0081e80000100800 */
[----:B------:R-:W3:Y:S04]  /*17d80*/  LDL R57, [R1+0xd80] ;  /* 0x000d800001397983 */ /* 0x000ee80000100800 */
[----:B------:R-:W3:Y:S01]  /*17d90*/  LDL R56, [R1+0xd84] ;  /* 0x000d840001387983 */ /* 0x000ee20000100800 */
[----:B------:R-:W-:-:S02]  /*17da0*/  ISETP.GT.AND P1, PT, R12, 0x45, PT ;  /* 0x000000450c00780c */ /* 0x000fc40003f24270 */
[----:B------:R-:W-:Y:S01]  /*17db0*/  PRMT R75, RZ, 0x7610, R75 ;  /* 0x00007610ff4b7816 */ /* 0x000fe2000000004b */
[----:B-1----:R-:W-:Y:S02]  /*17dc0*/  @P0 IMAD.MOV.U32 R22, RZ, RZ, R3 ;  /* 0x000000ffff160224 */ /* 0x002fe400078e0003 */
[----:B------:R-:W-:Y:S01]  /*17dd0*/  @P0 IMAD.MOV.U32 R23, RZ, RZ, R21 ;  /* 0x000000ffff170224 */ /* 0x000fe200078e0015 */
[----:B------:R-:W-:-:S04]  /*17de0*/  PRMT R227, RZ, 0x7610, R227 ;  /* 0x00007610ffe37816 */ /* 0x000fc800000000e3 */
[----:B------:R1:W3:Y:S04]  /*17df0*/  @P0 LDG.E.U16 R75, desc[UR60][R22.64] ;  /* 0x0000003c164b0981 */ /* 0x0002e8000c1e1500 */
[----:B--2---:R-:W-:Y:S04]  /*17e00*/  STL [R1+0x1f30], R74 ;  /* 0x001f304a01007387 */ /* 0x004fe80000100800 */
[----:B------:R-:W2:Y:S04]  /*17e10*/  LDL R55, [R1+0xd78] ;  /* 0x000d780001377983 */ /* 0x000ea80000100800 */
[----:B------:R-:W2:Y:S01]  /*17e20*/  LDL R21, [R1+0xd7c] ;  /* 0x000d7c0001157983 */ /* 0x000ea20000100800 */
[----:B------:R-:W-:-:S02]  /*17e30*/  PRMT R228, RZ, 0x7610, R228 ;  /* 0x00007610ffe47816 */ /* 0x000fc400000000e4 */
[----:B------:R-:W-:Y:S01]  /*17e40*/  PRMT R229, RZ, 0x7610, R229 ;  /* 0x00007610ffe57816 */ /* 0x000fe200000000e5 */
[----:B------:R-:W2:Y:S04]  /*17e50*/  LDL R24, [R1+0xd70] ;  /* 0x000d700001187983 */ /* 0x000ea80000100800 */
[----:B------:R-:W2:Y:S01]  /*17e60*/  LDL R3, [R1+0xd74] ;  /* 0x000d740001037983 */ /* 0x000ea20000100800 */
[----:B-1----:R-:W-:Y:S02]  /*17e70*/  @P1 IMAD.MOV.U32 R22, RZ, RZ, R61 ;  /* 0x000000ffff161224 */ /* 0x002fe400078e003d */
[----:B----4-:R-:W-:-:S05]  /*17e80*/  @P1 IMAD.MOV.U32 R23, RZ, RZ, R72 ;  /* 0x000000ffff171224 */ /* 0x010fca00078e0048 */
[----:B------:R3:W4:Y:S02]  /*17e90*/  @P1 LDG.E.U16 R227, desc[UR60][R22.64] ;  /* 0x0000003c16e31981 */ /* 0x000724000c1e1500 */
[----:B---3--:R-:W-:Y:S02]  /*17ea0*/  @P1 IMAD.MOV.U32 R22, RZ, RZ, R56 ;  /* 0x000000ffff161224 */ /* 0x008fe400078e0038 */
[----:B------:R-:W-:-:S05]  /*17eb0*/  @P1 IMAD.MOV.U32 R23, RZ, RZ, R57 ;  /* 0x000000ffff171224 */ /* 0x000fca00078e0039 */
[----:B------:R2:W3:Y:S04]  /*17ec0*/  @P1 LDG.E.U16 R228, desc[UR60][R22.64] ;  /* 0x0000003c16e41981 */ /* 0x0004e8000c1e1500 */
[----:B------:R-:W-:Y:S01]  /*17ed0*/  STL [R1+0x1f34], R75 ;  /* 0x001f344b01007387 */ /* 0x000fe20000100800 */
[----:B--2---:R-:W-:Y:S02]  /*17ee0*/  @P1 IMAD.MOV.U32 R22, RZ, RZ, R21 ;  /* 0x000000ffff161224 */ /* 0x004fe400078e0015 */
[----:B------:R-:W-:-:S05]  /*17ef0*/  @P1 IMAD.MOV.U32 R23, RZ, RZ, R55 ;  /* 0x000000ffff171224 */ /* 0x000fca00078e0037 */
[----:B------:R1:W2:Y:S04]  /*17f00*/  @P1 LDG.E.U16 R229, desc[UR60][R22.64] ;  /* 0x0000003c16e51981 */ /* 0x0002a8000c1e1500 */
[----:B----4-:R-:W-:Y:S04]  /*17f10*/  STL [R1+0x1f38], R227 ;  /* 0x001f38e301007387 */ /* 0x010fe80000100800 */
[----:B------:R-:W4:Y:S04]  /*17f20*/  LDL R72, [R1+0xd68] ;  /* 0x000d680001487983 */ /* 0x000f280000100800 */
[----:B------:R-:W4:Y:S01]  /*17f30*/  LDL R61, [R1+0xd6c] ;  /* 0x000d6c00013d7983 */ /* 0x000f220000100800 */
[----:B------:R-:W-:-:S02]  /*17f40*/  ISETP.GT.AND P0, PT, R12, 0x46, PT ;  /* 0x000000460c00780c */ /* 0x000fc40003f04270 */
[----:B------:R-:W-:Y:S01]  /*17f50*/  PRMT R230, RZ, 0x7610, R230 ;  /* 0x00007610ffe67816 */ /* 0x000fe200000000e6 */
[----:B---3--:R-:W-:Y:S04]  /*17f60*/  STL [R1+0x1f3c], R228 ;  /* 0x001f3ce401007387 */ /* 0x008fe80000100800 */
[----:B------:R-:W3:Y:S04]  /*17f70*/  LDL R56, [R1+0xd60] ;  /* 0x000d600001387983 */ /* 0x000ee80000100800 */
[----:B------:R-:W3:Y:S01]  /*17f80*/  LDL R21, [R1+0xd64] ;  /* 0x000d640001157983 */ /* 0x000ee20000100800 */
[----:B-1----:R-:W-:-:S02]  /*17f90*/  @P1 IMAD.MOV.U32 R22, RZ, RZ, R3 ;  /* 0x000000ffff161224 */ /* 0x002fc400078e0003 */
[----:B------:R-:W-:Y:S01]  /*17fa0*/  @P1 IMAD.MOV.U32 R23, RZ, RZ, R24 ;  /* 0x000000ffff171224 */ /* 0x000fe200078e0018 */
[----:B------:R-:W-:-:S04]  /*17fb0*/  PRMT R210, RZ, 0x7610, R210 ;  /* 0x00007610ffd27816 */ /* 0x000fc800000000d2 */
[----:B------:R4:W3:Y:S04]  /*17fc0*/  @P1 LDG.E.U16 R230, desc[UR60][R22.64] ;  /* 0x0000003c16e61981 */ /* 0x0008e8000c1e1500 */
[----:B--2---:R-:W-:Y:S04]  /*17fd0*/  STL [R1+0x1f40], R229 ;  /* 0x001f40e501007387 */ /* 0x004fe80000100800 */
[----:B------:R-:W2:Y:S04]  /*17fe0*/  LDL R24, [R1+0xd58] ;  /* 0x000d580001187983 */ /* 0x000ea80000100800 */
[----:B------:R-:W2:Y:S04]  /*17ff0*/  LDL R3, [R1+0xd5c] ;  /* 0x000d5c0001037983 */ /* 0x000ea80000100800 */
[----:B------:R-:W2:Y:S04]  /*18000*/  LDL R57, [R1+0xd50] ;  /* 0x000d500001397983 */ /* 0x000ea80000100800 */
[----:B------:R-:W2:Y:S01]  /*18010*/  LDL R55, [R1+0xd54] ;  /* 0x000d540001377983 */ /* 0x000ea20000100800 */
[----:B----4-:R-:W-:-:S02]  /*18020*/  @P0 IMAD.MOV.U32 R23, RZ, RZ, R72 ;  /* 0x000000ffff170224 */ /* 0x010fc400078e0048 */
[----:B------:R-:W-:-:S05]  /*18030*/  @P0 IMAD.MOV.U32 R22, RZ, RZ, R61 ;  /* 0x000000ffff160224 */ /* 0x000fca00078e003d */
[----:B------:R3:W4:Y:S01]  /*18040*/  @P0 LDG.E.U16 R210, desc[UR60][R22.64] ;  /* 0x0000003c16d20981 */ /* 0x000722000c1e1500 */
[----:B------:R-:W-:Y:S01]  /*18050*/  PRMT R211, RZ, 0x7610, R211 ;  /* 0x00007610ffd37816 */ /* 0x000fe200000000d3 */
[----:B---3--:R-:W-:Y:S02]  /*18060*/  @P0 IMAD.MOV.U32 R23, RZ, RZ, R56 ;  /* 0x000000ffff170224 */ /* 0x008fe400078e0038 */
[----:B------:R-:W-:-:S05]  /*18070*/  @P0 IMAD.MOV.U32 R22, RZ, RZ, R21 ;  /* 0x000000ffff160224 */ /* 0x000fca00078e0015 */
[----:B------:R2:W3:Y:S01]  /*18080*/  @P0 LDG.E.U16 R211, desc[UR60][R22.64] ;  /* 0x0000003c16d30981 */ /* 0x0004e2000c1e1500 */
[----:B------:R-:W-:Y:S02]  /*18090*/  PRMT R212, RZ, 0x7610, R212 ;  /* 0x00007610ffd47816 */ /* 0x000fe400000000d4 */
[----:B------:R-:W-:Y:S01]  /*180a0*/  PRMT R213, RZ, 0x7610, R213 ;  /* 0x00007610ffd57816 */ /* 0x000fe200000000d5 */
[----:B--2---:R-:W-:Y:S02]  /*180b0*/  @P0 IMAD.MOV.U32 R23, RZ, RZ, R24 ;  /* 0x000000ffff170224 */ /* 0x004fe400078e0018 */
[----:B------:R-:W-:Y:S01]  /*180c0*/  @P0 IMAD.MOV.U32 R22, RZ, RZ, R3 ;  /* 0x000000ffff160224 */ /* 0x000fe200078e0003 */
[----:B------:R-:W-:Y:S04]  /*180d0*/  STL [R1+0x1f44], R230 ;  /* 0x001f44e601007387 */ /* 0x000fe80000100800 */
[----:B------:R1:W2:Y:S02]  /*180e0*/  @P0 LDG.E.U16 R212, desc[UR60][R22.64] ;  /* 0x0000003c16d40981 */ /* 0x0002a4000c1e1500 */
[----:B-1----:R-:W-:-:S02]  /*180f0*/  @P0 IMAD.MOV.U32 R22, RZ, RZ, R55 ;  /* 0x000000ffff160224 */ /* 0x002fc400078e0037 */
[----:B------:R-:W-:-:S05]  /*18100*/  @P0 IMAD.MOV.U32 R23, RZ, RZ, R57 ;  /* 0x000000ffff170224 */ /* 0x000fca00078e0039 */
[----:B------:R-:W2:Y:S04]  /*18110*/  @P0 LDG.E.U16 R213, desc[UR60][R22.64] ;  /* 0x0000003c16d50981 */ /* 0x000ea8000c1e1500 */
[----:B----4-:R-:W-:Y:S04]  /*18120*/  STL [R1+0x1f48], R210 ;  /* 0x001f48d201007387 */ /* 0x010fe80000100800 */
[----:B------:R-:W4:Y:S04]  /*18130*/  LDL R56, [R1+0xd48] ;  /* 0x000d480001387983 */ /* 0x000f280000100800 */
[----:B------:R-:W4:Y:S01]  /*18140*/  LDL R21, [R1+0xd4c] ;  /* 0x000d4c0001157983 */ /* 0x000f220000100800 */
[----:B------:R-:W-:-:S03]  /*18150*/  ISETP.GT.AND P1, PT, R12, 0x47, PT ;  /* 0x000000470c00780c */ /* 0x000fc60003f24270 */
[----:B---3--:R-:W-:Y:S04]  /*18160*/  STL [R1+0x1f4c], R211 ;  /* 0x001f4cd301007387 */ /* 0x008fe80000100800 */
[----:B------:R-:W3:Y:S04]  /*18170*/  LDL R24, [R1+0xd40] ;  /* 0x000d400001187983 */ /* 0x000ee80000100800 */
[----:B------:R-:W3:Y:S04]  /*18180*/  LDL R3, [R1+0xd44] ;  /* 0x000d440001037983 */ /* 0x000ee80000100800 */
[----:B--2---:R-:W-:Y:S04]  /*18190*/  STL [R1+0x1f50], R212 ;  /* 0x001f50d401007387 */ /* 0x004fe80000100800 */
[----:B------:R-:W2:Y:S04]  /*181a0*/  LDL R61, [R1+0xd38] ;  /* 0x000d3800013d7983 */ /* 0x000ea80000100800 */
[----:B------:R-:W2:Y:S04]  /*181b0*/  LDL R57, [R1+0xd3c] ;  /* 0x000d3c0001397983 */ /* 0x000ea80000100800 */
[----:B------:R-:W2:Y:S01]  /*181c0*/  LDL R55, [R1+0xd34] ;  /* 0x000d340001377983 */ /* 0x000ea20000100800 */
[----:B------:R-:W-:-:S03]  /*181d0*/  PRMT R146, RZ, 0x7610, R146 ;  /* 0x00007610ff927816 */ /* 0x000fc60000000092 */
[----:B------:R-:W-:Y:S01]  /*181e0*/  STL [R1+0x1f54], R213 ;  /* 0x001f54d501007387 */ /* 0x000fe20000100800 */
[----:B------:R-:W-:Y:S02]  /*181f0*/  PRMT R147, RZ, 0x7610, R147 ;  /* 0x00007610ff937816 */ /* 0x000fe40000000093 */
[----:B------:R-:W-:Y:S02]  /*18200*/  PRMT R148, RZ, 0x7610, R148 ;  /* 0x00007610ff947816 */ /* 0x000fe40000000094 */
[----:B------:R-:W-:Y:S01]  /*18210*/  PRMT R149, RZ, 0x7610, R149 ;  /* 0x00007610ff957816 */ /* 0x000fe20000000095 */
[----:B------:R-:W2:Y:S01]  /*18220*/  LDL R72, [R1+0xd28] ;  /* 0x000d280001487983 */ /* 0x000ea20000100800 */
[----:B----4-:R-:W-:-:S03]  /*18230*/  @P1 IMAD.MOV.U32 R23, RZ, RZ, R56 ;  /* 0x000000ffff171224 */ /* 0x010fc600078e0038 */
[----:B------:R-:W4:Y:S01]  /*18240*/  LDL R56, [R1+0xd30] ;  /* 0x000d300001387983 */ /* 0x000f220000100800 */
[----:B------:R-:W-:-:S03]  /*18250*/  @P1 IMAD.MOV.U32 R22, RZ, RZ, R21 ;  /* 0x000000ffff161224 */ /* 0x000fc600078e0015 */
[----:B------:R-:W4:Y:S04]  /*18260*/  LDL R21, [R1+0xd2c] ;  /* 0x000d2c0001157983 */ /* 0x000f280000100800 */
[----:B------:R3:W4:Y:S02]  /*18270*/  @P1 LDG.E.U16 R146, desc[UR60][R22.64] ;  /* 0x0000003c16921981 */ /* 0x000724000c1e1500 */
[----:B---3--:R-:W-:Y:S02]  /*18280*/  @P1 IMAD.MOV.U32 R22, RZ, RZ, R3 ;  /* 0x000000ffff161224 */ /* 0x008fe400078e0003 */
[----:B------:R-:W-:-:S05]  /*18290*/  @P1 IMAD.MOV.U32 R23, RZ, RZ, R24 ;  /* 0x000000ffff171224 */ /* 0x000fca00078e0018 */
[----:B------:R2:W3:Y:S02]  /*182a0*/  @P1 LDG.E.U16 R147, desc[UR60][R22.64] ;  /* 0x0000003c16931981 */ /* 0x0004e4000c1e1500 */
[----:B--2---:R-:W-:Y:S02]  /*182b0*/  @P1 IMAD.MOV.U32 R22, RZ, RZ, R57 ;  /* 0x000000ffff161224 */ /* 0x004fe400078e0039 */
[----:B------:R-:W-:-:S05]  /*182c0*/  @P1 IMAD.MOV.U32 R23, RZ, RZ, R61 ;  /* 0x000000ffff171224 */ /* 0x000fca00078e003d */
[----:B------:R1:W2:Y:S02]  /*182d0*/  @P1 LDG.E.U16 R148, desc[UR60][R22.64] ;  /* 0x0000003c16941981 */ /* 0x0002a4000c1e1500 */
[----:B-1----:R-:W-:Y:S02]  /*182e0*/  @P1 IMAD.MOV.U32 R22, RZ, RZ, R55 ;  /* 0x000000ffff161224 */ /* 0x002fe400078e0037 */
[----:B----4-:R-:W-:-:S05]  /*182f0*/  @P1 IMAD.MOV.U32 R23, RZ, RZ, R56 ;  /* 0x000000ffff171224 */ /* 0x010fca00078e0038 */
[----:B------:R1:W4:Y:S04]  /*18300*/  @P1 LDG.E.U16 R149, desc[UR60][R22.64] ;  /* 0x0000003c16951981 */ /* 0x000328000c1e1500 */
[----:B------:R-:W-:Y:S04]  /*18310*/  STL [R1+0x1f58], R146 ;  /* 0x001f589201007387 */ /* 0x000fe80000100800 */
[----:B------:R-:W4:Y:S04]  /*18320*/  LDL R24, [R1+0xd20] ;  /* 0x000d200001187983 */ /* 0x000f280000100800 */
[----:B------:R-:W4:Y:S01]  /*18330*/  LDL R3, [R1+0xd24] ;  /* 0x000d240001037983 */ /* 0x000f220000100800 */
[----:B------:R-:W-:-:S03]  /*18340*/  ISETP.GT.AND P0, PT, R12, 0x48, PT ;  /* 0x000000480c00780c */ /* 0x000fc60003f04270 */
[----:B---3--:R-:W-:Y:S04]  /*18350*/  STL [R1+0x1f5c], R147 ;  /* 0x001f5c9301007387 */ /* 0x008fe80000100800 */
[----:B------:R-:W3:Y:S04]  /*18360*/  LDL R61, [R1+0xd18] ;  /* 0x000d1800013d7983 */ /* 0x000ee80000100800 */
[----:B------:R-:W3:Y:S01]  /*18370*/  LDL R57, [R1+0xd1c] ;  /* 0x000d1c0001397983 */ /* 0x000ee20000100800 */
[----:B------:R-:W-:Y:S01]  /*18380*/  PRMT R9, RZ, 0x7610, R9 ;  /* 0x00007610ff097816 */ /* 0x000fe20000000009 */
[----:B-1----:R-:W-:-:S02]  /*18390*/  @P0 IMAD.MOV.U32 R22, RZ, RZ, R21 ;  /* 0x000000ffff160224 */ /* 0x002fc400078e0015 */
[----:B------:R-:W-:-:S05]  /*183a0*/  @P0 IMAD.MOV.U32 R23, RZ, RZ, R72 ;  /* 0x000000ffff170224 */ /* 0x000fca00078e0048 */
[----:B------:R1:W3:Y:S04]  /*183b0*/  @P0 LDG.E.U16 R9, desc[UR60][R22.64] ;  /* 0x0000003c16090981 */ /* 0x0002e8000c1e1500 */
[----:B--2---:R-:W-:Y:S04]  /*183c0*/  STL [R1+0x1f60], R148 ;  /* 0x001f609401007387 */ /* 0x004fe80000100800 */
[----:B------:R-:W2:Y:S04]  /*183d0*/  LDL R56, [R1+0xd10] ;  /* 0x000d100001387983 */ /* 0x000ea80000100800 */
[----:B------:R-:W2:Y:S01]  /*183e0*/  LDL R55, [R1+0xd14] ;  /* 0x000d140001377983 */ /* 0x000ea20000100800 */
[----:B------:R-:W-:-:S03]  /*183f0*/  PRMT R226, RZ, 0x7610, R226 ;  /* 0x00007610ffe27816 */ /* 0x000fc600000000e2 */
[----:B----4-:R-:W-:Y:S04]  /*18400*/  STL [R1+0x1f64], R149 ;  /* 0x001f649501007387 */ /* 0x010fe80000100800 */
[----:B0-----:R-:W4:Y:S04]  /*18410*/  LDL R73, [R1+0xd08] ;  /* 0x000d080001497983 */ /* 0x001f280000100800 */
[----:B------:R-:W4:Y:S01]  /*18420*/  LDL R21, [R1+0xd0c] ;  /* 0x000d0c0001157983 */ /* 0x000f220000100800 */
[----:B-1----:R-:W-:Y:S02]  /*18430*/  @P0 IMAD.MOV.U32 R22, RZ, RZ, R3 ;  /* 0x000000ffff160224 */ /* 0x002fe400078e0003 */
[----:B------:R-:W-:-:S05]  /*18440*/  @P0 IMAD.MOV.U32 R23, RZ, RZ, R24 ;  /* 0x000000ffff170224 */ /* 0x000fca00078e0018 */
[----:B------:R3:W4:Y:S01]  /*18450*/  @P0 LDG.E.U16 R226, desc[UR60][R22.64] ;  /* 0x0000003c16e20981 */ /* 0x000722000c1e1500 */
[----:B------:R-:W-:Y:S02]  /*18460*/  PRMT R225, RZ, 0x7610, R225 ;  /* 0x00007610ffe17816 */ /* 0x000fe400000000e1 */
[----:B------:R-:W-:Y:S01]  /*18470*/  ISETP.GT.AND P1, PT, R12, 0x49, PT ;  /* 0x000000490c00780c */ /* 0x000fe20003f24270 */
[----:B---3--:R-:W-:Y:S02]  /*18480*/  @P0 IMAD.MOV.U32 R22, RZ, RZ, R57 ;  /* 0x000000ffff160224 */ /* 0x008fe400078e0039 */
[----:B------:R-:W-:-:S05]  /*18490*/  @P0 IMAD.MOV.U32 R23, RZ, RZ, R61 ;  /* 0x000000ffff170224 */ /* 0x000fca00078e003d */
[----:B------:R2:W3:Y:S01]  /*184a0*/  @P0 LDG.E.U16 R225, desc[UR60][R22.64] ;  /* 0x0000003c16e10981 */ /* 0x0004e2000c1e1500 */
[----:B------:R-:W-:Y:S02]  /*184b0*/  PRMT R224, RZ, 0x7610, R224 ;  /* 0x00007610ffe07816 */ /* 0x000fe400000000e0 */
[----:B------:R-:W-:Y:S01]  /*184c0*/  PRMT R139, RZ, 0x7610, R139 ;  /* 0x00007610ff8b7816 */ /* 0x000fe2000000008b */
[----:B--2---:R-:W-:Y:S02]  /*184d0*/  @P0 IMAD.MOV.U32 R22, RZ, RZ, R55 ;  /* 0x000000ffff160224 */ /* 0x004fe400078e0037 */
[----:B------:R-:W-:-:S05]  /*184e0*/  @P0 IMAD.MOV.U32 R23, RZ, RZ, R56 ;  /* 0x000000ffff170224 */ /* 0x000fca00078e0038 */
[----:B------:R4:W2:Y:S04]  /*184f0*/  @P0 LDG.E.U16 R224, desc[UR60][R22.64] ;  /* 0x0000003c16e00981 */ /* 0x0008a8000c1e1500 */
[----:B------:R0:W-:Y:S04]  /*18500*/  STL [R1+0x1f68], R9 ;  /* 0x001f680901007387 */ /* 0x0001e80000100800 */
[----:B------:R-:W2:Y:S04]  /*18510*/  LDL R72, [R1+0xd00] ;  /* 0x000d000001487983 */ /* 0x000ea80000100800 */
[----:B------:R-:W2:Y:S04]  /*18520*/  LDL R24, [R1+0xd04] ;  /* 0x000d040001187983 */ /* 0x000ea80000100800 */
[----:B------:R-:W2:Y:S01]  /*18530*/  LDL R3, [R1+0xcfc] ;  /* 0x000cfc0001037983 */ /* 0x000ea20000100800 */
[----:B----4-:R-:W-:-:S02]  /*18540*/  @P1 IMAD.MOV.U32 R23, RZ, RZ, R73 ;  /* 0x000000ffff171224 */ /* 0x010fc400078e0049 */
[----:B------:R-:W-:-:S05]  /*18550*/  @P1 IMAD.MOV.U32 R22, RZ, RZ, R21 ;  /* 0x000000ffff161224 */ /* 0x000fca00078e0015 */
[----:B------:R1:W4:Y:S04]  /*18560*/  @P1 LDG.E.U16 R139, desc[UR60][R22.64] ;  /* 0x0000003c168b1981 */ /* 0x000328000c1e1500 */
[----:B------:R-:W-:Y:S04]  /*18570*/  STL [R1+0x1f6c], R226 ;  /* 0x001f6ce201007387 */ /* 0x000fe80000100800 */
[----:B0-----:R-:W4:Y:S04]  /*18580*/  LDL R9, [R1+0xcf8] ;  /* 0x000cf80001097983 */ /* 0x001f280000100800 */
[----:B------:R-:W4:Y:S04]  /*18590*/  LDL R57, [R1+0xcf4] ;  /* 0x000cf40001397983 */ /* 0x000f280000100800 */
[----:B------:R-:W4:Y:S04]  /*185a0*/  LDL R61, [R1+0xcf0] ;  /* 0x000cf000013d7983 */ /* 0x000f280000100800 */
[----:B---3--:R-:W-:Y:S04]  /*185b0*/  STL [R1+0x1f70], R225 ;  /* 0x001f70e101007387 */ /* 0x008fe80000100800 */
[----:B------:R-:W3:Y:S04]  /*185c0*/  LDL R56, [R1+0xce8] ;  /* 0x000ce80001387983 */ /* 0x000ee80000100800 */
[----:B------:R-:W3:Y:S01]  /*185d0*/  LDL R55, [R1+0xcec] ;  /* 0x000cec0001377983 */ /* 0x000ee20000100800 */
[----:B------:R-:W-:-:S03]  /*185e0*/  PRMT R138, RZ, 0x7610, R138 ;  /* 0x00007610ff8a7816 */ /* 0x000fc6000000008a */
[----:B--2---:R-:W-:Y:S04]  /*185f0*/  STL [R1+0x1f74], R224 ;  /* 0x001f74e001007387 */ /* 0x004fe80000100800 */
[----:B------:R-:W2:Y:S04]  /*18600*/  LDL R73, [R1+0xce0] ;  /* 0x000ce00001497983 */ /* 0x000ea80000100800 */
[----:B------:R-:W2:Y:S01]  /*18610*/  LDL R21, [R1+0xce4] ;  /* 0x000ce40001157983 */ /* 0x000ea20000100800 */
[----:B-1----:R-:W-:Y:S02]  /*18620*/  @P1 IMAD.MOV.U32 R22, RZ, RZ, R24 ;  /* 0x000000ffff161224 */ /* 0x002fe400078e0018 */
[----:B------:R-:W-:-:S05]  /*18630*/  @P1 IMAD.MOV.U32 R23, RZ, RZ, R72 ;  /* 0x000000ffff171224 */ /* 0x000fca00078e0048 */
[----:B------:R0:W2:Y:S02]  /*18640*/  @P1 LDG.E.U16 R138, desc[UR60][R22.64] ;  /* 0x0000003c168a1981 */ /* 0x0000a4000c1e1500 */
[----:B0-----:R-:W-:Y:S01]  /*18650*/  @P1 IMAD.MOV.U32 R22, RZ, RZ, R3 ;  /* 0x000000ffff161224 */ /* 0x001fe200078e0003 */
[----:B------:R-:W-:Y:S01]  /*18660*/  PRMT R221, RZ, 0x7610, R221 ;  /* 0x00007610ffdd7816 */ /* 0x000fe200000000dd */
[----:B----4-:R0:W-:Y:S04]  /*18670*/  STL [R1+0x1f78], R139 ;  /* 0x001f788b01007387 */ /* 0x0101e80000100800 */
[----:B------:R-:W4:Y:S04]  /*18680*/  LDL R72, [R1+0xcd8] ;  /* 0x000cd80001487983 */ /* 0x000f280000100800 */
[----:B------:R-:W4:Y:S04]  /*18690*/  LDL R24, [R1+0xcdc] ;  /* 0x000cdc0001187983 */ /* 0x000f280000100800 */
[----:B------:R-:W4:Y:S01]  /*186a0*/  LDL R3, [R1+0xcd4] ;  /* 0x000cd40001037983 */ /* 0x000f220000100800 */
[----:B------:R-:W-:Y:S01]  /*186b0*/  @P1 IMAD.MOV.U32 R23, RZ, RZ, R9 ;  /* 0x000000ffff171224 */ /* 0x000fe200078e0009 */
[----:B------:R-:W-:-:S02]  /*186c0*/  ISETP.GT.AND P0, PT, R12, 0x4a, PT ;  /* 0x0000004a0c00780c */ /* 0x000fc40003f04270 */
[----:B------:R-:W4:Y:S04]  /*186d0*/  LDL R9, [R1+0xcd0] ;  /* 0x000cd00001097983 */ /* 0x000f280000100800 */
[----:B------:R1:W4:Y:S01]  /*186e0*/  @P1 LDG.E.U16 R221, desc[UR60][R22.64] ;  /* 0x0000003c16dd1981 */ /* 0x000322000c1e1500 */
[----:B------:R-:W-:Y:S02]  /*186f0*/  PRMT R220, RZ, 0x7610, R220 ;  /* 0x00007610ffdc7816 */ /* 0x000fe400000000dc */
[----:B------:R-:W-:Y:S02]  /*18700*/  PRMT R119, RZ, 0x7610, R119 ;  /* 0x00007610ff777816 */ /* 0x000fe40000000077 */
[----:B------:R-:W-:Y:S02]  /*18710*/  PRMT R118, RZ, 0x7610, R118 ;  /* 0x00007610ff767816 */ /* 0x000fe40000000076 */
[----:B------:R-:W-:-:S02]  /*18720*/  PRMT R117, RZ, 0x7610, R117 ;  /* 0x00007610ff757816 */ /* 0x000fc40000000075 */
[----:B------:R-:W-:Y:S02]  /*18730*/  PRMT R129, RZ, 0x7610, R129 ;  /* 0x00007610ff817816 */ /* 0x000fe40000000081 */
[----:B------:R-:W-:Y:S02]  /*18740*/  PRMT R25, RZ, 0x7610, R25 ;  /* 0x00007610ff197816 */ /* 0x000fe40000000019 */
[----:B------:R-:W-:Y:S02]  /*18750*/  PRMT R26, RZ, 0x7610, R26 ;  /* 0x00007610ff1a7816 */ /* 0x000fe4000000001a */
[----:B------:R-:W-:Y:S02]  /*18760*/  PRMT R27, RZ, 0x7610, R27 ;  /* 0x00007610ff1b7816 */ /* 0x000fe4000000001b */
[----:B------:R-:W-:Y:S01]  /*18770*/  PRMT R28, RZ, 0x7610, R28 ;  /* 0x00007610ff1c7816 */ /* 0x000fe2000000001c */
[----:B-1----:R-:W-:Y:S01]  /*18780*/  @P1 IMAD.MOV.U32 R22, RZ, RZ, R57 ;  /* 0x000000ffff161224 */ /* 0x002fe200078e0039 */
[----:B------:R-:W-:Y:S01]  /*18790*/  PRMT R76, RZ, 0x7610, R76 ;  /* 0x00007610ff4c7816 */ /* 0x000fe2000000004c */
[----:B------:R-:W4:Y:S01]  /*187a0*/  LDL R57, [R1+0xccc] ;  /* 0x000ccc0001397983 */ /* 0x000f220000100800 */
[----:B------:R-:W-:-:S03]  /*187b0*/  @P1 IMAD.MOV.U32 R23, RZ, RZ, R61 ;  /* 0x000000ffff171224 */ /* 0x000fc600078e003d */
[----:B------:R-:W4:Y:S01]  /*187c0*/  LDL R61, [R1+0xcc8] ;  /* 0x000cc800013d7983 */ /* 0x000f220000100800 */
[----:B------:R-:W-:Y:S02]  /*187d0*/  PRMT R77, RZ, 0x7610, R77 ;  /* 0x00007610ff4d7816 */ /* 0x000fe4000000004d */
[----:B------:R-:W-:Y:S02]  /*187e0*/  PRMT R78, RZ, 0x7610, R78 ;  /* 0x00007610ff4e7816 */ /* 0x000fe4000000004e */
[----:B------:R-:W-:Y:S01]  /*187f0*/  PRMT R79, RZ, 0x7610, R79 ;  /* 0x00007610ff4f7816 */ /* 0x000fe2000000004f */
[----:B------:R3:W4:Y:S01]  /*18800*/  @P1 LDG.E.U16 R220, desc[UR60][R22.64] ;  /* 0x0000003c16dc1981 */ /* 0x000722000c1e1500 */
[----:B------:R-:W-:Y:S02]  /*18810*/  PRMT R231, RZ, 0x7610, R231 ;  /* 0x00007610ffe77816 */ /* 0x000fe400000000e7 */
[----:B------:R-:W-:Y:S02]  /*18820*/  PRMT R232, RZ, 0x7610, R232 ;  /* 0x00007610ffe87816 */ /* 0x000fe400000000e8 */
[----:B------:R-:W-:-:S02]  /*18830*/  PRMT R233, RZ, 0x7610, R233 ;  /* 0x00007610ffe97816 */ /* 0x000fc400000000e9 */
[----:B------:R-:W-:Y:S02]  /*18840*/  PRMT R234, RZ, 0x7610, R234 ;  /* 0x00007610ffea7816 */ /* 0x000fe400000000ea */
[----:B------:R-:W-:Y:S02]  /*18850*/  PRMT R214, RZ, 0x7610, R214 ;  /* 0x00007610ffd67816 */ /* 0x000fe400000000d6 */
[----:B------:R-:W-:Y:S02]  /*18860*/  PRMT R215, RZ, 0x7610, R215 ;  /* 0x00007610ffd77816 */ /* 0x000fe400000000d7 */
[----:B------:R-:W-:Y:S02]  /*18870*/  PRMT R152, RZ, 0x7610, R152 ;  /* 0x00007610ff987816 */ /* 0x000fe40000000098 */
[----:B------:R-:W-:Y:S02]  /*18880*/  PRMT R153, RZ, 0x7610, R153 ;  /* 0x00007610ff997816 */ /* 0x000fe40000000099 */
[----:B------:R-:W-:Y:S01]  /*18890*/  PRMT R150, RZ, 0x7610, R150 ;  /* 0x00007610ff967816 */ /* 0x000fe20000000096 */
[----:B---3--:R-:W-:-:S02]  /*188a0*/  @P0 IMAD.MOV.U32 R22, RZ, RZ, R55 ;  /* 0x000000ffff160224 */ /* 0x008fc400078e0037 */
[----:B------:R-:W-:Y:S01]  /*188b0*/  @P0 IMAD.MOV.U32 R23, RZ, RZ, R56 ;  /* 0x000000ffff170224 */ /* 0x000fe200078e0038 */
[----:B------:R-:W3:Y:S04]  /*188c0*/  LDL R55, [R1+0xcc4] ;  /* 0x000cc40001377983 */ /* 0x000ee80000100800 */
[----:B------:R-:W3:Y:S04]  /*188d0*/  LDL R56, [R1+0xcc0] ;  /* 0x000cc00001387983 */ /* 0x000ee80000100800 */
[----:B------:R2:W3:Y:S01]  /*188e0*/  @P0 LDG.E.U16 R119, desc[UR60][R22.64] ;  /* 0x0000003c16770981 */ /* 0x0004e2000c1e1500 */
[----:B------:R-:W-:-:S02]  /*188f0*/  PRMT R151, RZ, 0x7610, R151 ;  /* 0x00007610ff977816 */ /* 0x000fc40000000097 */
[----:B------:R-:W-:Y:S02]  /*18900*/  PRMT R88, RZ, 0x7610, R88 ;  /* 0x00007610ff587816 */ /* 0x000fe40000000058 */
[----:B------:R-:W-:Y:S02]  /*18910*/  PRMT R89, RZ, 0x7610, R89 ;  /* 0x00007610ff597816 */ /* 0x000fe40000000059 */
[----:B------:R-:W-:Y:S02]  /*18920*/  PRMT R223, RZ, 0x7610, R223 ;  /* 0x00007610ffdf7816 */ /* 0x000fe400000000df */
[----:B------:R-:W-:Y:S02]  /*18930*/  PRMT R217, RZ, 0x7610, R217 ;  /* 0x00007610ffd97816 */ /* 0x000fe400000000d9 */
[----:B------:R-:W-:Y:S02]  /*18940*/  PRMT R216, RZ, 0x7610, R216 ;  /* 0x00007610ffd87816 */ /* 0x000fe400000000d8 */
[----:B------:R-:W-:-:S02]  /*18950*/  PRMT R209, RZ, 0x7610, R209 ;  /* 0x00007610ffd17816 */ /* 0x000fc400000000d1 */
[----:B------:R-:W-:Y:S02]  /*18960*/  PRMT R219, RZ, 0x7610, R219 ;  /* 0x00007610ffdb7816 */ /* 0x000fe400000000db */
[----:B------:R-:W-:Y:S01]  /*18970*/  PRMT R218, RZ, 0x7610, R218 ;  /* 0x00007610ffda7816 */ /* 0x000fe200000000da */
[----:B--2---:R-:W-:Y:S02]  /*18980*/  @P0 IMAD.MOV.U32 R22, RZ, RZ, R21 ;  /* 0x000000ffff160224 */ /* 0x004fe400078e0015 */
[----:B------:R-:W-:Y:S01]  /*18990*/  @P0 IMAD.MOV.U32 R23, RZ, RZ, R73 ;  /* 0x000000ffff170224 */ /* 0x000fe200078e0049 */
[----:B------:R-:W2:Y:S04]  /*189a0*/  LDL R21, [R1+0xcbc] ;  /* 0x000cbc0001157983 */ /* 0x000ea80000100800 */
[----:B------:R-:W2:Y:S04]  /*189b0*/  LDL R73, [R1+0xcb8] ;  /* 0x000cb80001497983 */ /* 0x000ea80000100800 */
[----:B------:R4:W2:Y:S01]  /*189c0*/  @P0 LDG.E.U16 R118, desc[UR60][R22.64] ;  /* 0x0000003c16760981 */ /* 0x0008a2000c1e1500 */
[----:B------:R-:W-:-:S02]  /*189d0*/  ISETP.GT.AND P1, PT, R12, 0x4b, PT ;  /* 0x0000004b0c00780c */ /* 0x000fc40003f24270 */
[----:B------:R-:W-:Y:S02]  /*189e0*/  PRMT R201, RZ, 0x7610, R201 ;  /* 0x00007610ffc97816 */ /* 0x000fe400000000c9 */
[----:B------:R-:W-:Y:S02]  /*189f0*/  PRMT R200, RZ, 0x7610, R200 ;  /* 0x00007610ffc87816 */ /* 0x000fe400000000c8 */
        /* <DEDUP_REMOVED lines=165> */
[----:B------:R-:W2:Y:S01]  /*19450*/  LDL R75, [R1+0x166c] ;  /* 0x00166c00014b7983 */ /* 0x000ea20000100800 */
[----:B------:R-:W-:-:S03]  /*19460*/  PRMT R181, RZ, 0x7610, R181 ;  /* 0x00007610ffb57816 */ /* 0x000fc600000000b5 */
[----:B------:R-:W2:Y:S01]  /*19470*/  LDL R74, [R1+0x1684] ;  /* 0x00168400014a7983 */ /* 0x000ea20000100800 */
[----:B------:R-:W-:Y:S02]  /*19480*/  PRMT R180, RZ, 0x7610, R180 ;  /* 0x00007610ffb47816 */ /* 0x000fe400000000b4 */
[----:B------:R-:W-:Y:S02]  /*19490*/  PRMT R179, RZ, 0x7610, R179 ;  /* 0x00007610ffb37816 */ /* 0x000fe400000000b3 */
[----:B------:R-:W-:Y:S02]  /*194a0*/  PRMT R38, RZ, 0x7610, R38 ;  /* 0x00007610ff267816 */ /* 0x000fe40000000026 */
[----:B------:R-:W-:Y:S02]  /*194b0*/  PRMT R37, RZ, 0x7610, R37 ;  /* 0x00007610ff257816 */ /* 0x000fe40000000025 */
[----:B------:R-:W-:Y:S02]  /*194c0*/  PRMT R252, RZ, 0x7610, R252 ;  /* 0x00007610fffc7816 */ /* 0x000fe400000000fc */
[----:B------:R-:W-:-:S02]  /*194d0*/  PRMT R251, RZ, 0x7610, R251 ;  /* 0x00007610fffb7816 */ /* 0x000fc400000000fb */
[----:B------:R-:W-:Y:S01]  /*194e0*/  PRMT R250, RZ, 0x7610, R250 ;  /* 0x00007610fffa7816 */ /* 0x000fe200000000fa */
[----:B------:R-:W2:Y:S04]  /*194f0*/  LDL R148, [R1+0x16ac] ;  /* 0x0016ac0001947983 */ /* 0x000ea80000100800 */
[----:B------:R-:W2:Y:S04]  /*19500*/  LDL R147, [R1+0x16c4] ;  /* 0x0016c40001937983 */ /* 0x000ea80000100800 */
[----:B------:R-:W2:Y:S01]  /*19510*/  LDL R146, [R1+0x16d4] ;  /* 0x0016d40001927983 */ /* 0x000ea20000100800 */
[----:B------:R-:W-:-:S03]  /*19520*/  PRMT R249, RZ, 0x7610, R249 ;  /* 0x00007610fff97816 */ /* 0x000fc600000000f9 */
[----:B0-----:R-:W2:Y:S01]  /*19530*/  LDL R139, [R1+0x16d0] ;  /* 0x0016d000018b7983 */ /* 0x001ea20000100800 */
[----:B----4-:R-:W-:Y:S02]  /*19540*/  @P0 IMAD.MOV.U32 R23, RZ, RZ, R72 ;  /* 0x000000ffff170224 */ /* 0x010fe400078e0048 */
[----:B------:R-:W-:Y:S01]  /*19550*/  @P0 IMAD.MOV.U32 R22, RZ, RZ, R24 ;  /* 0x000000ffff160224 */ /* 0x000fe200078e0018 */
[----:B------:R-:W4:Y:S04]  /*19560*/  LDL R72, [R1+0xcb0] ;  /* 0x000cb00001487983 */ /* 0x000f280000100800 */
[----:B------:R-:W4:Y:S04]  /*19570*/  LDL R24, [R1+0xcb4] ;  /* 0x000cb40001187983 */ /* 0x000f280000100800 */
[----:B------:R0:W4:Y:S02]  /*19580*/  @P0 LDG.E.U16 R117, desc[UR60][R22.64] ;  /* 0x0000003c16750981 */ /* 0x000124000c1e1500 */
[----:B0-----:R-:W-:-:S02]  /*19590*/  @P0 IMAD.MOV.U32 R22, RZ, RZ, R3 ;  /* 0x000000ffff160224 */ /* 0x001fc400078e0003 */
[----:B------:R-:W4:Y:S01]  /*195a0*/  LDL R3, [R1+0xcac] ;  /* 0x000cac0001037983 */ /* 0x000f220000100800 */
[----:B------:R-:W-:-:S03]  /*195b0*/  @P0 IMAD.MOV.U32 R23, RZ, RZ, R9 ;  /* 0x000000ffff170224 */ /* 0x000fc600078e0009 */
[----:B------:R-:W4:Y:S04]  /*195c0*/  LDL R9, [R1+0xca8] ;  /* 0x000ca80001097983 */ /* 0x000f280000100800 */
[----:B------:R0:W4:Y:S02]  /*195d0*/  @P0 LDG.E.U16 R129, desc[UR60][R22.64] ;  /* 0x0000003c16810981 */ /* 0x000124000c1e1500 */
[----:B0-----:R-:W-:Y:S02]  /*195e0*/  @P1 IMAD.MOV.U32 R22, RZ, RZ, R57 ;  /* 0x000000ffff161224 */ /* 0x001fe400078e0039 */
[----:B------:R-:W4:Y:S01]  /*195f0*/  LDL R57, [R1+0xca4] ;  /* 0x000ca40001397983 */ /* 0x000f220000100800 */
[----:B------:R-:W-:-:S03]  /*19600*/  @P1 IMAD.MOV.U32 R23, RZ, RZ, R61 ;  /* 0x000000ffff171224 */ /* 0x000fc600078e003d */
[----:B------:R-:W4:Y:S04]  /*19610*/  LDL R61, [R1+0xca0] ;  /* 0x000ca000013d7983 */ /* 0x000f280000100800 */
[----:B------:R3:W4:Y:S02]  /*19620*/  @P1 LDG.E.U16 R25, desc[UR60][R22.64] ;  /* 0x0000003c16191981 */ /* 0x000724000c1e1500 */
[----:B---3--:R-:W-:Y:S02]  /*19630*/  @P1 IMAD.MOV.U32 R22, RZ, RZ, R55 ;  /* 0x000000ffff161224 */ /* 0x008fe400078e0037 */
[----:B------:R-:W-:Y:S01]  /*19640*/  @P1 IMAD.MOV.U32 R23, RZ, RZ, R56 ;  /* 0x000000ffff171224 */ /* 0x000fe200078e0038 */
[----:B------:R-:W3:Y:S04]  /*19650*/  LDL R55, [R1+0xc9c] ;  /* 0x000c9c0001377983 */ /* 0x000ee80000100800 */
[----:B------:R-:W3:Y:S01]  /*19660*/  LDL R56, [R1+0xc98] ;  /* 0x000c980001387983 */ /* 0x000ee20000100800 */
[----:B------:R-:W-:-:S03]  /*19670*/  ISETP.GT.AND P0, PT, R12, 0x4c, PT ;  /* 0x0000004c0c00780c */ /* 0x000fc60003f04270 */
[----:B------:R2:W3:Y:S02]  /*19680*/  @P1 LDG.E.U16 R26, desc[UR60][R22.64] ;  /* 0x0000003c161a1981 */ /* 0x0004e4000c1e1500 */
[----:B--2---:R-:W-:Y:S02]  /*19690*/  @P1 IMAD.MOV.U32 R22, RZ, RZ, R21 ;  /* 0x000000ffff161224 */ /* 0x004fe400078e0015 */
[----:B------:R-:W-:Y:S01]  /*196a0*/  @P1 IMAD.MOV.U32 R23, RZ, RZ, R73 ;  /* 0x000000ffff171224 */ /* 0x000fe200078e0049 */
[----:B------:R-:W2:Y:S04]  /*196b0*/  LDL R21, [R1+0xc94] ;  /* 0x000c940001157983 */ /* 0x000ea80000100800 */
[----:B------:R-:W2:Y:S04]  /*196c0*/  LDL R73, [R1+0xc90] ;  /* 0x000c900001497983 */ /* 0x000ea80000100800 */
[----:B------:R4:W2:Y:S02]  /*196d0*/  @P1 LDG.E.U16 R27, desc[UR60][R22.64] ;  /* 0x0000003c161b1981 */ /* 0x0008a4000c1e1500 */
[----:B----4-:R-:W-:-:S02]  /*196e0*/  @P1 IMAD.MOV.U32 R23, RZ, RZ, R72 ;  /* 0x000000ffff171224 */ /* 0x010fc400078e0048 */
        /* <DEDUP_REMOVED lines=13> */
[----:B------:R3:W4:Y:S01]  /*197c0*/  @P0 LDG.E.U16 R77, desc[UR60][R22.64] ;  /* 0x0000003c164d0981 */ /* 0x000722000c1e1500 */
[----:B------:R-:W-:Y:S01]  /*197d0*/  ISETP.GT.AND P1, PT, R12, 0x4d, PT ;  /* 0x0000004d0c00780c */ /* 0x000fe20003f24270 */
[----:B---3--:R-:W-:Y:S02]  /*197e0*/  @P0 IMAD.MOV.U32 R22, RZ, RZ, R55 ;  /* 0x000000ffff160224 */ /* 0x008fe400078e0037 */
[----:B------:R-:W-:Y:S01]  /*197f0*/  @P0 IMAD.MOV.U32 R23, RZ, RZ, R56 ;  /* 0x000000ffff170224 */ /* 0x000fe200078e0038 */
[----:B------:R-:W3:Y:S04]  /*19800*/  LDL R55, [R1+0xc74] ;  /* 0x000c740001377983 */ /* 0x000ee80000100800 */
[----:B------:R-:W3:Y:S04]  /*19810*/  LDL R56, [R1+0xc70] ;  /* 0x000c700001387983 */ /* 0x000ee80000100800 */
[----:B------:R2:W3:Y:S02]  /*19820*/  @P0 LDG.E.U16 R78, desc[UR60][R22.64] ;  /* 0x0000003c164e0981 */ /* 0x0004e4000c1e1500 */
[----:B--2---:R-:W-:-:S02]  /*19830*/  @P0 IMAD.MOV.U32 R22, RZ, RZ, R21 ;  /* 0x000000ffff160224 */ /* 0x004fc400078e0015 */
        /* <DEDUP_REMOVED lines=17> */
[----:B------:R-:W4:Y:S01]  /*19950*/  LDL R61, [R1+0xc50] ;  /* 0x000c5000013d7983 */ /* 0x000f220000100800 */
[----:B------:R-:W-:-:S03]  /*19960*/  ISETP.GT.AND P0, PT, R12, 0x4e, PT ;  /* 0x0000004e0c00780c */ /* 0x000fc60003f04270 */
[----:B------:R3:W4:Y:S02]  /*19970*/  @P1 LDG.E.U16 R233, desc[UR60][R22.64] ;  /* 0x0000003c16e91981 */ /* 0x000724000c1e1500 */
        /* <DEDUP_REMOVED lines=22> */
[----:B------:R-:W-:Y:S01]  /*19ae0*/  ISETP.GT.AND P1, PT, R12, 0x4f, PT ;  /* 0x0000004f0c00780c */ /* 0x000fe20003f24270 */
[----:B------:R-:W-:-:S02]  /*19af0*/  @P0 IMAD.MOV.U32 R23, RZ, RZ, R61 ;  /* 0x000000ffff170224 */ /* 0x000fc400078e003d */
[----:B------:R-:W4:Y:S04]  /*19b00*/  LDL R61, [R1+0xc28] ;  /* 0x000c2800013d7983 */ /* 0x000f280000100800 */
[----:B------:R3:W4:Y:S06]  /*19b10*/  @P0 LDG.E.U16 R153, desc[UR60][R22.64] ;  /* 0x0000003c16990981 */ /* 0x00072c000c1e1500 */
[----:B---3--:R-:W-:-:S02]  /*19b20*/  @P1 IMAD.MOV.U32 R22, RZ, RZ, R55 ;  /* 0x000000ffff161224 */ /* 0x008fc400078e0037 */
        /* <DEDUP_REMOVED lines=8> */
[----:B------:R4:W2:Y:S01]  /*19bb0*/  @P1 LDG.E.U16 R151, desc[UR60][R22.64] ;  /* 0x0000003c16971981 */ /* 0x0008a2000c1e1500 */
[----:B------:R-:W-:Y:S01]  /*19bc0*/  ISETP.GT.AND P0, PT, R12, 0x50, PT ;  /* 0x000000500c00780c */ /* 0x000fe20003f04270 */
        /* <DEDUP_REMOVED lines=438> */
[----:B------:R-:W3:Y:S04]  /*1b730*/  LDL R56, [R1+0x978] ;  /* 0x0009780001387983 */ /* 0x000ee80000100800 */
[----:B------:R2:W3:Y:S01]  /*1b740*/  @P0 LDG.E.U16 R48, desc[UR60][R22.64] ;  /* 0x0000003c16300981 */ /* 0x0004e2000c1e1500 */
[----:B------:R-:W-:Y:S01]  /*1b750*/  ISETP.GT.AND P1, PT, R12, 0x65, PT ;  /* 0x000000650c00780c */ /* 0x000fe20003f24270 */
        /* <DEDUP_REMOVED lines=358> */
[----:B------:R-:W-:Y:S01]  /*1cdc0*/  @P1 IMAD.MOV.U32 R23, RZ, RZ, R61 ;  /* 0x000000ffff171224 */ /* 0x000fe200078e003d */
[----:B------:R-:W-:-:S02]  /*1cdd0*/  ISETP.GT.AND P0, PT, R12, 0x76, PT ;  /* 0x000000760c00780c */ /* 0x000fc40003f04270 */
        /* <DEDUP_REMOVED lines=137> */
[----:B------:R0:W3:Y:S01]  /*1d670*/  @P0 LDG.E.U16 R38, desc[UR60][R22.64] ;  /* 0x0000003c16260981 */ /* 0x0000e2000c1e1500 */
[----:B------:R-:W-:Y:S01]  /*1d680*/  ISETP.GT.AND P1, PT, R12, 0x7d, PT ;  /* 0x0000007d0c00780c */ /* 0x000fe20003f24270 */
[----:B0-----:R-:W-:-:S02]  /*1d690*/  @P0 IMAD.MOV.U32 R23, RZ, RZ, R75 ;  /* 0x000000ffff170224 */ /* 0x001fc400078e004b */
[----:B--2---:R-:W-:Y:S01]  /*1d6a0*/  @P0 IMAD.MOV.U32 R22, RZ, RZ, R21 ;  /* 0x000000ffff160224 */ /* 0x004fe200078e0015 */
[----:B------:R-:W2:Y:S04]  /*1d6b0*/  LDL R75, [R1+0x16dc] ;  /* 0x0016dc00014b7983 */ /* 0x000ea80000100800 */
[----:B------:R-:W2:Y:S04]  /*1d6c0*/  LDL R21, [R1+0x16bc] ;  /* 0x0016bc0001157983 */ /* 0x000ea80000100800 */
[----:B------:R0:W2:Y:S02]  /*1d6d0*/  @P0 LDG.E.U16 R37, desc[UR60][R22.64] ;  /* 0x0000003c16250981 */ /* 0x0000a4000c1e1500 */
[----:B0-----:R-:W-:Y:S01]  /*1d6e0*/  @P0 IMAD.MOV.U32 R23, RZ, RZ, R74 ;  /* 0x000000ffff170224 */ /* 0x001fe200078e004a */
[----:B------:R-:W-:Y:S01]  /*1d6f0*/  PRMT R248, RZ, 0x7610, R248 ;  /* 0x00007610fff87816 */ /* 0x000fe200000000f8 */
[----:B------:R-:W2:Y:S01]  /*1d700*/  LDL R74, [R1+0x16d8] ;  /* 0x0016d800014a7983 */ /* 0x000ea20000100800 */
[----:B----4-:R-:W-:-:S03]  /*1d710*/  @P0 IMAD.MOV.U32 R22, RZ, RZ, R24 ;  /* 0x000000ffff160224 */ /* 0x010fc600078e0018 */
[----:B------:R-:W4:Y:S04]  /*1d720*/  LDL R24, [R1+0x16b0] ;  /* 0x0016b00001187983 */ /* 0x000f280000100800 */
[----:B------:R0:W4:Y:S02]  /*1d730*/  @P0 LDG.E.U16 R252, desc[UR60][R22.64] ;  /* 0x0000003c16fc0981 */ /* 0x000124000c1e1500 */
[----:B0-----:R-:W-:Y:S02]  /*1d740*/  @P0 IMAD.MOV.U32 R22, RZ, RZ, R3 ;  /* 0x000000ffff160224 */ /* 0x001fe400078e0003 */
[----:B------:R-:W-:Y:S01]  /*1d750*/  @P0 IMAD.MOV.U32 R23, RZ, RZ, R73 ;  /* 0x000000ffff170224 */ /* 0x000fe200078e0049 */
[----:B------:R-:W4:Y:S04]  /*1d760*/  LDL R3, [R1+0x16c0] ;  /* 0x0016c00001037983 */ /* 0x000f280000100800 */
[----:B------:R-:W4:Y:S04]  /*1d770*/  LDL R73, [R1+0x16e0] ;  /* 0x0016e00001497983 */ /* 0x000f280000100800 */
[----:B------:R0:W4:Y:S02]  /*1d780*/  @P0 LDG.E.U16 R251, desc[UR60][R22.64] ;  /* 0x0000003c16fb0981 */ /* 0x000124000c1e1500 */
[----:B0-----:R-:W-:-:S02]  /*1d790*/  @P1 IMAD.MOV.U32 R22, RZ, RZ, R9 ;  /* 0x000000ffff161224 */ /* 0x001fc400078e0009 */
[----:B------:R-:W4:Y:S01]  /*1d7a0*/  LDL R9, [R1+0x16b8] ;  /* 0x0016b80001097983 */ /* 0x000f220000100800 */
[----:B------:R-:W-:-:S05]  /*1d7b0*/  @P1 IMAD.MOV.U32 R23, RZ, RZ, R72 ;  /* 0x000000ffff171224 */ /* 0x000fca00078e0048 */
[----:B------:R0:W4:Y:S02]  /*1d7c0*/  @P1 LDG.E.U16 R250, desc[UR60][R22.64] ;  /* 0x0000003c16fa1981 */ /* 0x000124000c1e1500 */
[----:B0-----:R-:W-:Y:S02]  /*1d7d0*/  @P1 IMAD.MOV.U32 R22, RZ, RZ, R57 ;  /* 0x000000ffff161224 */ /* 0x001fe400078e0039 */
[----:B------:R-:W4:Y:S01]  /*1d7e0*/  LDL R57, [R1+0x16c8] ;  /* 0x0016c80001397983 */ /* 0x000f220000100800 */
[----:B------:R-:W-:Y:S01]  /*1d7f0*/  @P1 IMAD.MOV.U32 R23, RZ, RZ, R61 ;  /* 0x000000ffff171224 */ /* 0x000fe200078e003d */
[----:B------:R-:W-:-:S04]  /*1d800*/  ISETP.GT.AND P0, PT, R12, 0x7e, PT ;  /* 0x0000007e0c00780c */ /* 0x000fc80003f04270 */
[----:B------:R3:W4:Y:S01]  /*1d810*/  @P1 LDG.E.U16 R249, desc[UR60][R22.64] ;  /* 0x0000003c16f91981 */ /* 0x000722000c1e1500 */
[----:B------:R-:W-:Y:S01]  /*1d820*/  PRMT R13, RZ, 0x7610, R13 ;  /* 0x00007610ff0d7816 */ /* 0x000fe2000000000d */
[----:B---3--:R-:W-:Y:S02]  /*1d830*/  @P1 IMAD.MOV.U32 R22, RZ, RZ, R55 ;  /* 0x000000ffff161224 */ /* 0x008fe400078e0037 */
[----:B------:R-:W-:Y:S01]  /*1d840*/  @P1 IMAD.MOV.U32 R23, RZ, RZ, R56 ;  /* 0x000000ffff171224 */ /* 0x000fe200078e0038 */
[----:B------:R-:W3:Y:S04]  /*1d850*/  LDL.LU R55, [R1+0x520] ;  /* 0x0005200001377983 */ /* 0x000ee80000300800 */
[----:B------:R2:W3:Y:S02]  /*1d860*/  @P1 LDG.E.U16 R248, desc[UR60][R22.64] ;  /* 0x0000003c16f81981 */ /* 0x0004e4000c1e1500 */
[----:B--2---:R-:W-:Y:S01]  /*1d870*/  @P1 IMAD.MOV.U32 R22, RZ, RZ, R21 ;  /* 0x000000ffff161224 */ /* 0x004fe200078e0015 */
[----:B------:R-:W-:Y:S01]  /*1d880*/  PRMT R174, RZ, 0x7610, R174 ;  /* 0x00007610ffae7816 */ /* 0x000fe200000000ae */
[----:B----4-:R-:W-:-:S02]  /*1d890*/  @P1 IMAD.MOV.U32 R23, RZ, RZ, R24 ;  /* 0x000000ffff171224 */ /* 0x010fc400078e0018 */
[----:B------:R-:W2:Y:S04]  /*1d8a0*/  LDL.LU R24, [R1+0x51c] ;  /* 0x00051c0001187983 */ /* 0x000ea80000300800 */
[----:B------:R-:W4:Y:S04]  /*1d8b0*/  LDL.LU R21, [R1+0x518] ;  /* 0x0005180001157983 */ /* 0x000f280000300800 */
[----:B------:R-:W3:Y:S04]  /*1d8c0*/  LDL R72, [R1+0x16e8] ;  /* 0x0016e80001487983 */ /* 0x000ee80000100800 */
[----:B------:R0:W4:Y:S04]  /*1d8d0*/  @P1 LDG.E.U16 R13, desc[UR60][R22.64] ;  /* 0x0000003c160d1981 */ /* 0x000128000c1e1500 */
[----:B------:R-:W2:Y:S04]  /*1d8e0*/  LDL R61, [R1+0x16e4] ;  /* 0x0016e400013d7983 */ /* 0x000ea80000100800 */
[----:B------:R-:W4:Y:S01]  /*1d8f0*/  LDL R56, [R1+0x1730] ;  /* 0x0017300001387983 */ /* 0x000f220000100800 */
[----:B0-----:R-:W-:-:S03]  /*1d900*/  @P0 IMAD.MOV.U32 R23, RZ, RZ, R9 ;  /* 0x000000ffff170224 */ /* 0x001fc600078e0009 */
[----:B------:R-:W2:Y:S01]  /*1d910*/  LDL R9, [R1+0x16f8] ;  /* 0x0016f80001097983 */ /* 0x000ea20000100800 */
[----:B------:R-:W-:-:S03]  /*1d920*/  @P0 IMAD.MOV.U32 R22, RZ, RZ, R3 ;  /* 0x000000ffff160224 */ /* 0x000fc600078e0003 */
[----:B------:R-:W4:Y:S04]  /*1d930*/  LDL.LU R3, [R1+0x514] ;  /* 0x0005140001037983 */ /* 0x000f280000300800 */
[----:B------:R0:W4:Y:S02]  /*1d940*/  @P0 LDG.E.U16 R174, desc[UR60][R22.64] ;  /* 0x0000003c16ae0981 */ /* 0x000124000c1e1500 */
[----:B0-----:R-:W-:Y:S02]  /*1d950*/  @P0 IMAD.MOV.U32 R22, RZ, RZ, R57 ;  /* 0x000000ffff160224 */ /* 0x001fe400078e0039 */
[----:B------:R-:W4:Y:S01]  /*1d960*/  LDL R57, [R1+0x16f4] ;  /* 0x0016f40001397983 */ /* 0x000f220000100800 */
[----:B------:R-:W-:Y:S01]  /*1d970*/  PRMT R175, RZ, 0x7610, R175 ;  /* 0x00007610ffaf7816 */ /* 0x000fe200000000af */
[----:B------:R-:W-:Y:S01]  /*1d980*/  @P0 IMAD.MOV.U32 R23, RZ, RZ, R148 ;  /* 0x000000ffff170224 */ /* 0x000fe200078e0094 */
[----:B------:R-:W-:-:S02]  /*1d990*/  PRMT R176, RZ, 0x7610, R176 ;  /* 0x00007610ffb07816 */ /* 0x000fc400000000b0 */
[----:B------:R-:W-:Y:S02]  /*1d9a0*/  ISETP.GT.AND P1, PT, R12, 0x7f, PT ;  /* 0x0000007f0c00780c */ /* 0x000fe40003f24270 */
[----:B------:R0:W4:Y:S01]  /*1d9b0*/  @P0 LDG.E.U16 R175, desc[UR60][R22.64] ;  /* 0x0000003c16af0981 */ /* 0x000122000c1e1500 */
[----:B------:R-:W-:Y:S01]  /*1d9c0*/  PRMT R177, RZ, 0x7610, R177 ;  /* 0x00007610ffb17816 */ /* 0x000fe200000000b1 */
[----:B0-----:R-:W-:Y:S02]  /*1d9d0*/  @P0 IMAD.MOV.U32 R22, RZ, RZ, R146 ;  /* 0x000000ffff160224 */ /* 0x001fe400078e0092 */
[----:B------:R-:W-:-:S05]  /*1d9e0*/  @P0 IMAD.MOV.U32 R23, RZ, RZ, R147 ;  /* 0x000000ffff170224 */ /* 0x000fca00078e0093 */
        /* <DEDUP_REMOVED lines=8> */
[----:B------:R0:W4:Y:S02]  /*1da70*/  @P1 LDG.E.U16 R110, desc[UR60][R22.64] ;  /* 0x0000003c166e1981 */ /* 0x000124000c1e1500 */
[----:B0-----:R-:W-:Y:S01]  /*1da80*/  @P1 IMAD.MOV.U32 R23, RZ, RZ, R2 ;  /* 0x000000ffff171224 */ /* 0x001fe200078e0002 */
[----:B------:R-:W-:Y:S02]  /*1da90*/  PRMT R112, RZ, 0x7610, R112 ;  /* 0x00007610ff707816 */ /* 0x000fe40000000070 */
[----:B------:R-:W-:Y:S01]  /*1daa0*/  PRMT R113, RZ, 0x7610, R113 ;  /* 0x00007610ff717816 */ /* 0x000fe20000000071 */
[----:B------:R0:W-:Y:S04]  /*1dab0*/  STL [R1+0x17f0], R2 ;  /* 0x0017f00201007387 */ /* 0x0001e80000100800 */
[----:B------:R-:W4:Y:S04]  /*1dac0*/  LDL.LU R139, [R1+0x4a0] ;  /* 0x0004a000018b7983 */ /* 0x000f280000300800 */
[----:B0-----:R-:W4:Y:S04]  /*1dad0*/  LDL.LU R2, [R1+0x49c] ;  /* 0x00049c0001027983 */ /* 0x001f280000300800 */
[----:B------:R-:W4:Y:S04]  /*1dae0*/  LDL.LU R224, [R1+0x498] ;  /* 0x0004980001e07983 */ /* 0x000f280000300800 */
[----:B------:R-:W4:Y:S04]  /*1daf0*/  LDL.LU R225, [R1+0x494] ;  /* 0x0004940001e17983 */ /* 0x000f280000300800 */
[----:B------:R-:W4:Y:S01]  /*1db00*/  LDL.LU R226, [R1+0x414] ;  /* 0x0004140001e27983 */ /* 0x000f220000300800 */
[----:B---3--:R-:W-:-:S05]  /*1db10*/  @P1 IMAD.MOV.U32 R22, RZ, RZ, R72 ;  /* 0x000000ffff161224 */ /* 0x008fca00078e0048 */
[----:B------:R2:W3:Y:S02]  /*1db20*/  @P1 LDG.E.U16 R111, desc[UR60][R22.64] ;  /* 0x0000003c166f1981 */ /* 0x0004e4000c1e1500 */
[----:B--2---:R-:W-:Y:S02]  /*1db30*/  @P1 IMAD.MOV.U32 R22, RZ, RZ, R9 ;  /* 0x000000ffff161224 */ /* 0x004fe400078e0009 */
[----:B------:R-:W0:Y:S01]  /*1db40*/  S2R R9, SR_TID.X ;  /* 0x0000000000097919 */ /* 0x000e220000002100 */
[----:B------:R-:W-:-:S05]  /*1db50*/  @P1 IMAD.MOV.U32 R23, RZ, RZ, R61 ;  /* 0x000000ffff171224 */ /* 0x000fca00078e003d */
[----:B------:R4:W2:Y:S02]  /*1db60*/  @P1 LDG.E.U16 R112, desc[UR60][R22.64] ;  /* 0x0000003c16701981 */ /* 0x0008a4000c1e1500 */
[----:B----4-:R-:W-:Y:S02]  /*1db70*/  @P1 IMAD.MOV.U32 R22, RZ, RZ, R56 ;  /* 0x000000ffff161224 */ /* 0x010fe400078e0038 */
[----:B------:R-:W-:-:S05]  /*1db80*/  @P1 IMAD.MOV.U32 R23, RZ, RZ, R57 ;  /* 0x000000ffff171224 */ /* 0x000fca00078e0039 */
[----:B------:R-:W4:Y:S01]  /*1db90*/  @P1 LDG.E.U16 R113, desc[UR60][R22.64] ;  /* 0x0000003c16711981 */ /* 0x000f22000c1e1500 */
[----:B------:R-:W-:Y:S01]  /*1dba0*/  BAR.SYNC.DEFER_BLOCKING 0x0 ;  /* 0x0000000000007b1d */ /* 0x000fe20000010000 */
[----:B0-----:R-:W-:-:S04]  /*1dbb0*/  LOP3.LUT R9, R9, 0x7f, RZ, 0xc0, !PT ;  /* 0x0000007f09097812 */ /* 0x001fc800078ec0ff */
[----:B------:R-:W-:Y:S02]  /*1dbc0*/  ISETP.GE.AND P0, PT, R9, R12, PT ;  /* 0x0000000c0900720c */ /* 0x000fe40003f06270 */
[----:B------:R-:W3:Y:S04]  /*1dbd0*/  LDL.LU R9, [R1+0x410] ;  /* 0x0004100001097983 */ /* 0x000ee80000300800 */
[----:B------:R-:W2:Y:S04]  /*1dbe0*/  LDL.LU R149, [R1+0x40c] ;  /* 0x00040c0001957983 */ /* 0x000ea80000300800 */
[----:B------:R-:W4:Y:S04]  /*1dbf0*/  LDL.LU R148, [R1+0x408] ;  /* 0x0004080001947983 */ /* 0x000f280000300800 */
        /* <DEDUP_REMOVED lines=16> */
[----:B------:R0:W-:Y:S04]  /*1dd00*/  STS.U16 [R10], R55 ;  /* 0x000000370a007388 */ /* 0x0001e80000000400 */
[----:B------:R-:W4:Y:S04]  /*1dd10*/  LDL.LU R56, [R1+0x15c] ;  /* 0x00015c0001387983 */ /* 0x000f280000300800 */
[----:B------:R1:W-:Y:S04]  /*1dd20*/  STS.U16 [R10+0x8000], R24 ;  /* 0x008000180a007388 */ /* 0x0003e80000000400 */
[----:B------:R1:W-:Y:S04]  /*1dd30*/  STS.U16 [R10+0x10000], R21 ;  /* 0x010000150a007388 */ /* 0x0003e80000000400 */
[----:B------:R1:W-:Y:S04]  /*1dd40*/  STS.U16 [R10+0x18000], R3 ;  /* 0x018000030a007388 */ /* 0x0003e80000000400 */
[----:B0-----:R-:W4:Y:S04]  /*1dd50*/  LDL.LU R55, [R1+0x158] ;  /* 0x0001580001377983 */ /* 0x001f280000300800 */
[----:B-1----:R-:W4:Y:S04]  /*1dd60*/  LDL.LU R24, [R1+0x154] ;  /* 0x0001540001187983 */ /* 0x002f280000300800 */
[----:B------:R-:W4:Y:S04]  /*1dd70*/  LDL.LU R21, [R1+0x150] ;  /* 0x0001500001157983 */ /* 0x000f280000300800 */
[----:B------:R-:W4:Y:S04]  /*1dd80*/  LDL.LU R3, [R1+0xdc] ;  /* 0x0000dc0001037983 */ /* 0x000f280000300800 */
[----:B------:R-:W4:Y:S04]  /*1dd90*/  LDL.LU R12, [R1+0xd8] ;  /* 0x0000d800010c7983 */ /* 0x000f280000300800 */
[----:B------:R0:W-:Y:S04]  /*1dda0*/  STS.U16 [R10+0x400], R139 ;  /* 0x0004008b0a007388 */ /* 0x0001e80000000400 */
[----:B------:R1:W-:Y:S04]  /*1ddb0*/  STS.U16 [R10+0x8400], R2 ;  /* 0x008400020a007388 */ /* 0x0003e80000000400 */
[----:B0-----:R-:W4:Y:S04]  /*1ddc0*/  LDL.LU R139, [R1+0x1f78] ;  /* 0x001f7800018b7983 */ /* 0x001f280000300800 */
[----:B------:R0:W-:Y:S04]  /*1ddd0*/  STS.U16 [R10+0x10400], R224 ;  /* 0x010400e00a007388 */ /* 0x0001e80000000400 */
[----:B------:R0:W-:Y:S04]  /*1dde0*/  STS.U16 [R10+0x18400], R225 ;  /* 0x018400e10a007388 */ /* 0x0001e80000000400 */
[----:B------:R0:W-:Y:S04]  /*1ddf0*/  STS.U16 [R10+0x800], R226 ;  /* 0x000800e20a007388 */ /* 0x0001e80000000400 */
[----:B-1----:R-:W4:Y:S04]  /*1de00*/  LDL.LU R2, [R1+0xd0] ;  /* 0x0000d00001027983 */ /* 0x002f280000300800 */
[----:B0-----:R-:W4:Y:S04]  /*1de10*/  LDL.LU R224, [R1+0x1f74] ;  /* 0x001f740001e07983 */ /* 0x001f280000300800 */
[----:B------:R-:W4:Y:S04]  /*1de20*/  LDL.LU R225, [R1+0x1f70] ;  /* 0x001f700001e17983 */ /* 0x000f280000300800 */
[----:B------:R-:W4:Y:S04]  /*1de30*/  LDL.LU R226, [R1+0x1f6c] ;  /* 0x001f6c0001e27983 */ /* 0x000f280000300800 */
[----:B---3--:R0:W-:Y:S04]  /*1de40*/  STS.U16 [R10+0x8800], R9 ;  /* 0x008800090a007388 */ /* 0x0081e80000000400 */
[----:B--2---:R1:W-:Y:S04]  /*1de50*/  STS.U16 [R10+0x10800], R149 ;  /* 0x010800950a007388 */ /* 0x0043e80000000400 */
[----:B----4-:R2:W-:Y:S04]  /*1de60*/  STS.U16 [R10+0x18800], R148 ;  /* 0x018800940a007388 */ /* 0x0105e80000000400 */
[----:B------:R3:W-:Y:S04]  /*1de70*/  STS.U16 [R10+0xc00], R147 ;  /* 0x000c00930a007388 */ /* 0x0007e80000000400 */
[----:B------:R4:W-:Y:S04]  /*1de80*/  STS.U16 [R10+0x8c00], R146 ;  /* 0x008c00920a007388 */ /* 0x0009e80000000400 */
[----:B------:R4:W-:Y:S04]  /*1de90*/  STS.U16 [R10+0x10c00], R213 ;  /* 0x010c00d50a007388 */ /* 0x0009e80000000400 */
[----:B0-----:R-:W4:Y:S04]  /*1dea0*/  LDL.LU R9, [R1+0x1f68] ;  /* 0x001f680001097983 */ /* 0x001f280000300800 */
[----:B-1----:R-:W4:Y:S04]  /*1deb0*/  LDL.LU R149, [R1+0x1f64] ;  /* 0x001f640001957983 */ /* 0x002f280000300800 */
[----:B--2---:R-:W2:Y:S04]  /*1dec0*/  LDL.LU R148, [R1+0x1f60] ;  /* 0x001f600001947983 */ /* 0x004ea80000300800 */
[----:B---3--:R-:W3:Y:S04]  /*1ded0*/  LDL.LU R147, [R1+0x1f5c] ;  /* 0x001f5c0001937983 */ /* 0x008ee80000300800 */
[----:B----4-:R-:W4:Y:S04]  /*1dee0*/  LDL.LU R146, [R1+0x1f58] ;  /* 0x001f580001927983 */ /* 0x010f280000300800 */
[----:B------:R-:W2:Y:S04]  /*1def0*/  LDL.LU R213, [R1+0x1f54] ;  /* 0x001f540001d57983 */ /* 0x000ea80000300800 */
[----:B------:R0:W-:Y:S04]  /*1df00*/  STS.U16 [R10+0x18c00], R212 ;  /* 0x018c00d40a007388 */ /* 0x0001e80000000400 */
[----:B------:R1:W-:Y:S04]  /*1df10*/  STS.U16 [R10+0x1000], R211 ;  /* 0x001000d30a007388 */ /* 0x0003e80000000400 */
[----:B------:R1:W-:Y:S04]  /*1df20*/  STS.U16 [R10+0x9000], R210 ;  /* 0x009000d20a007388 */ /* 0x0003e80000000400 */
[----:B------:R1:W-:Y:S04]  /*1df30*/  STS.U16 [R10+0x11000], R230 ;  /* 0x011000e60a007388 */ /* 0x0003e80000000400 */
[----:B------:R1:W-:Y:S04]  /*1df40*/  STS.U16 [R10+0x19000], R229 ;  /* 0x019000e50a007388 */ /* 0x0003e80000000400 */
[----:B------:R1:W-:Y:S04]  /*1df50*/  STS.U16 [R10+0x1400], R228 ;  /* 0x001400e40a007388 */ /* 0x0003e80000000400 */
[----:B0-----:R-:W3:Y:S04]  /*1df60*/  LDL.LU R212, [R1+0x1f50] ;  /* 0x001f500001d47983 */ /* 0x001ee80000300800 */
[----:B-1----:R-:W4:Y:S04]  /*1df70*/  LDL.LU R211, [R1+0x1f4c] ;  /* 0x001f4c0001d37983 */ /* 0x002f280000300800 */
[----:B------:R-:W2:Y:S04]  /*1df80*/  LDL.LU R210, [R1+0x1f48] ;  /* 0x001f480001d27983 */ /* 0x000ea80000300800 */
[----:B------:R-:W3:Y:S04]  /*1df90*/  LDL.LU R230, [R1+0x1f44] ;  /* 0x001f440001e67983 */ /* 0x000ee80000300800 */
[----:B------:R-:W4:Y:S04]  /*1dfa0*/  LDL.LU R229, [R1+0x1f40] ;  /* 0x001f400001e57983 */ /* 0x000f280000300800 */
        /* <DEDUP_REMOVED lines=25> */
[----:B------:R-:W-:Y:S04]  /*1e140*/  STS.U16 [R10+0x13c00], R11 ;  /* 0x013c000b0a007388 */ /* 0x000fe80000000400 */
[----:B------:R-:W-:Y:S04]  /*1e150*/  STS.U16 [R10+0x1bc00], R0 ;  /* 0x01bc00000a007388 */ /* 0x000fe80000000400 */
[----:B------:R-:W-:Y:S04]  /*1e160*/  STS.U16 [R10+0x3400], R140 ;  /* 0x0034008c0a007388 */ /* 0x000fe80000000400 */
[----:B------:R-:W-:Y:S04]  /*1e170*/  STS.U16 [R10+0x1b000], R141 ;  /* 0x01b0008d0a007388 */ /* 0x000fe80000000400 */
[----:B------:R-:W-:Y:S04]  /*1e180*/  STS.U16 [R10+0xa800], R217 ;  /* 0x00a800d90a007388 */ /* 0x000fe80000000400 */
[----:B------:R-:W-:Y:S04]  /*1e190*/  STS.U16 [R10+0x12800], R216 ;  /* 0x012800d80a007388 */ /* 0x000fe80000000400 */
[----:B------:R-:W-:Y:S04]  /*1e1a0*/  STS.U16 [R10+0x2400], R9 ;  /* 0x002400090a007388 */ /* 0x000fe80000000400 */
[----:B--2---:R0:W-:Y:S04]  /*1e1b0*/  STS.U16 [R10+0x12000], R3 ;  /* 0x012000030a007388 */ /* 0x0041e80000000400 */
[----:B0-----:R-:W2:Y:S04]  /*1e1c0*/  LDL.LU R3, [R1+0x510] ;  /* 0x0005100001037983 */ /* 0x001ea80000300800 */
[----:B------:R-:W2:Y:S04]  /*1e1d0*/  LDL.LU R9, [R1+0x1f08] ;  /* 0x001f080001097983 */ /* 0x000ea80000300800 */
[----:B------:R-:W-:Y:S04]  /*1e1e0*/  STL [R1+0x1758], R10 ;  /* 0x0017580a01007387 */ /* 0x000fe80000100800 */
[----:B------:R-:W3:Y:S04]  /*1e1f0*/  LDL.LU R11, [R1+0x50c] ;  /* 0x00050c00010b7983 */ /* 0x000ee80000300800 */
[----:B------:R-:W4:Y:S04]  /*1e200*/  LDL.LU R0, [R1+0x508] ;  /* 0x0005080001007983 */ /* 0x000f280000300800 */
[----:B------:R-:W4:Y:S04]  /*1e210*/  LDL.LU R140, [R1+0x504] ;  /* 0x00050400018c7983 */ /* 0x000f280000300800 */
[----:B------:R-:W4:Y:S04]  /*1e220*/  LDL.LU R141, [R1+0x490] ;  /* 0x00049000018d7983 */ /* 0x000f280000300800 */
[----:B------:R-:W4:Y:S04]  /*1e230*/  LDL.LU R217, [R1+0x48c] ;  /* 0x00048c0001d97983 */ /* 0x000f280000300800 */
[----:B------:R-:W4:Y:S04]  /*1e240*/  LDL.LU R216, [R1+0x488] ;  /* 0x0004880001d87983 */ /* 0x000f280000300800 */
[----:B------:R0:W-:Y:S04]  /*1e250*/  STS.U16 [R10+0x1ac00], R145 ;  /* 0x01ac00910a007388 */ /* 0x0001e80000000400 */
[----:B------:R1:W-:Y:S04]  /*1e260*/  STS.U16 [R10+0x3000], R144 ;  /* 0x003000900a007388 */ /* 0x0003e80000000400 */
[----:B------:R1:W-:Y:S04]  /*1e270*/  STS.U16 [R10+0xb000], R143 ;  /* 0x00b0008f0a007388 */ /* 0x0003e80000000400 */
        /* <DEDUP_REMOVED lines=9> */
[----:B------:R-:W4:Y:S04]  /*1e310*/  LDL.LU R208, [R1+0x374] ;  /* 0x0003740001d07983 */ /* 0x000f280000300800 */
        /* <DEDUP_REMOVED lines=25> */
[----:B------:R-:W-:Y:S04]  /*1e4b0*/  STS.U16 [R10+0xa000], R12 ;  /* 0x00a0000c0a007388 */ /* 0x000fe80000000400 */
[----:B------:R-:W-:Y:S04]  /*1e4c0*/  STS.U16 [R10+0x1a000], R2 ;  /* 0x01a000020a007388 */ /* 0x000fe80000000400 */
[----:B------:R1:W-:Y:S04]  /*1e4d0*/  STS.U16 [R10+0xbc00], R58 ;  /* 0x00bc003a0a007388 */ /* 0x0003e80000000400 */
[----:B0-----:R-:W4:Y:S04]  /*1e4e0*/  LDL.LU R124, [R1+0x1c8] ;  /* 0x0001c800017c7983 */ /* 0x001f280000300800 */
[----:B-1----:R-:W4:Y:S04]  /*1e4f0*/  LDL.LU R125, [R1+0x1c4] ;  /* 0x0001c400017d7983 */ /* 0x002f280000300800 */
[----:B------:R-:W4:Y:S04]  /*1e500*/  LDL.LU R58, [R1+0x1c0] ;  /* 0x0001c000013a7983 */ /* 0x000f280000300800 */
[----:B--2---:R0:W-:Y:S04]  /*1e510*/  STS.U16 [R9+0x80], R3 ;  /* 0x0000800309007388 */ /* 0x0041e80000000400 */
[----:B---3--:R1:W-:Y:S04]  /*1e520*/  STS.U16 [R9+0x8080], R11 ;  /* 0x0080800b09007388 */ /* 0x0083e80000000400 */
[----:B----4-:R2:W-:Y:S04]  /*1e530*/  STS.U16 [R9+0x10080], R0 ;  /* 0x0100800009007388 */ /* 0x0105e80000000400 */
[----:B------:R3:W-:Y:S04]  /*1e540*/  STS.U16 [R9+0x18080], R140 ;  /* 0x0180808c09007388 */ /* 0x0007e80000000400 */
[----:B------:R4:W-:Y:S04]  /*1e550*/  STS.U16 [R9+0x480], R141 ;  /* 0x0004808d09007388 */ /* 0x0009e80000000400 */
[----:B0-----:R-:W4:Y:S04]  /*1e560*/  LDL.LU R3, [R1+0x14c] ;  /* 0x00014c0001037983 */ /* 0x001f280000300800 */
[----:B------:R-:W4:Y:S04]  /*1e570*/  LDL.LU R10, [R1+0x148] ;  /* 0x00014800010a7983 */ /* 0x000f280000300800 */
[----:B------:R-:W4:Y:S04]  /*1e580*/  LDL.LU R12, [R1+0x144] ;  /* 0x00014400010c7983 */ /* 0x000f280000300800 */
[----:B------:R-:W4:Y:S04]  /*1e590*/  LDL.LU R2, [R1+0x140] ;  /* 0x0001400001027983 */ /* 0x000f280000300800 */
[----:B-1----:R-:W4:Y:S04]  /*1e5a0*/  LDL.LU R11, [R1+0x1f04] ;  /* 0x001f0400010b7983 */ /* 0x002f280000300800 */
[----:B--2---:R-:W2:Y:S04]  /*1e5b0*/  LDL.LU R0, [R1+0x1f00] ;  /* 0x001f000001007983 */ /* 0x004ea80000300800 */
[----:B---3--:R-:W3:Y:S04]  /*1e5c0*/  LDL.LU R140, [R1+0x1efc] ;  /* 0x001efc00018c7983 */ /* 0x008ee80000300800 */
[----:B----4-:R-:W4:Y:S04]  /*1e5d0*/  LDL.LU R141, [R1+0x1ef8] ;  /* 0x001ef800018d7983 */ /* 0x010f280000300800 */
[----:B------:R0:W-:Y:S04]  /*1e5e0*/  STS.U16 [R9+0x8480], R217 ;  /* 0x008480d909007388 */ /* 0x0001e80000000400 */
[----:B------:R1:W-:Y:S04]  /*1e5f0*/  STS.U16 [R9+0x10480], R216 ;  /* 0x010480d809007388 */ /* 0x0003e80000000400 */
[----:B0-----:R-:W2:Y:S04]  /*1e600*/  LDL.LU R217, [R1+0x1ef4] ;  /* 0x001ef40001d97983 */ /* 0x001ea80000300800 */
[----:B-1----:R-:W2:Y:S04]  /*1e610*/  LDL.LU R216, [R1+0x1ef0] ;  /* 0x001ef00001d87983 */ /* 0x002ea80000300800 */
[----:B------:R0:W-:Y:S04]  /*1e620*/  STS.U16 [R9+0x18480], R145 ;  /* 0x0184809109007388 */ /* 0x0001e80000000400 */
[----:B------:R1:W-:Y:S04]  /*1e630*/  STS.U16 [R9+0x880], R144 ;  /* 0x0008809009007388 */ /* 0x0003e80000000400 */
[----:B------:R1:W-:Y:S04]  /*1e640*/  STS.U16 [R9+0x8880], R143 ;  /* 0x0088808f09007388 */ /* 0x0003e80000000400 */
[----:B------:R1:W-:Y:S04]  /*1e650*/  STS.U16 [R9+0x10880], R142 ;  /* 0x0108808e09007388 */ /* 0x0003e80000000400 */
[----:B------:R1:W-:Y:S04]  /*1e660*/  STS.U16 [R9+0x18880], R209 ;  /* 0x018880d109007388 */ /* 0x0003e80000000400 */
[----:B------:R1:W-:Y:S04]  /*1e670*/  STS.U16 [R9+0xc80], R208 ;  /* 0x000c80d009007388 */ /* 0x0003e80000000400 */
[----:B0-----:R-:W2:Y:S04]  /*1e680*/  LDL.LU R145, [R1+0x1eec] ;  /* 0x001eec0001917983 */ /* 0x001ea80000300800 */
[----:B-1----:R-:W2:Y:S04]  /*1e690*/  LDL.LU R144, [R1+0x1ee8] ;  /* 0x001ee80001907983 */ /* 0x002ea80000300800 */
[----:B------:R-:W2:Y:S04]  /*1e6a0*/  LDL.LU R143, [R1+0x1ee4] ;  /* 0x001ee400018f7983 */ /* 0x000ea80000300800 */
[----:B------:R-:W2:Y:S04]  /*1e6b0*/  LDL.LU R142, [R1+0x1ee0] ;  /* 0x001ee000018e7983 */ /* 0x000ea80000300800 */
[----:B------:R-:W2:Y:S04]  /*1e6c0*/  LDL.LU R209, [R1+0x1edc] ;  /* 0x001edc0001d17983 */ /* 0x000ea80000300800 */
[----:B------:R-:W2:Y:S04]  /*1e6d0*/  LDL.LU R208, [R1+0x1ed8] ;  /* 0x001ed80001d07983 */ /* 0x000ea80000300800 */
        /* <DEDUP_REMOVED lines=27> */
[----:B------:R-:W-:Y:S04]  /*1e890*/  STS.U16 [R9+0x2480], R139 ;  /* 0x0024808b09007388 */ /* 0x000fe80000000400 */
[----:B0-----:R-:W2:Y:S04]  /*1e8a0*/  LDL.LU R124, [R1+0x1ea4] ;  /* 0x001ea400017c7983 */ /* 0x001ea80000300800 */
[----:B-1----:R-:W2:Y:S04]  /*1e8b0*/  LDL.LU R125, [R1+0x1ea0] ;  /* 0x001ea000017d7983 */ /* 0x002ea80000300800 */
        /* <DEDUP_REMOVED lines=28> */
[----:B------:R0:W-:Y:S04]  /*1ea80*/  STS.U16 [R9+0x1c80], R3 ;  /* 0x001c800309007388 */ /* 0x0001e80000000400 */
[----:B---3--:R-:W-:Y:S04]  /*1ea90*/  STS.U16 [R9+0x1a080], R140 ;  /* 0x01a0808c09007388 */ /* 0x008fe80000000400 */
[----:B----4-:R-:W-:Y:S04]  /*1eaa0*/  STS.U16 [R9+0x12080], R141 ;  /* 0x0120808d09007388 */ /* 0x010fe80000000400 */
[----:B0-----:R-:W3:Y:S04]  /*1eab0*/  LDL.LU R3, [R1+0x1e98] ;  /* 0x001e980001037983 */ /* 0x001ee80000300800 */
[----:B--2---:R-:W-:Y:S04]  /*1eac0*/  STS.U16 [R9+0xa080], R217 ;  /* 0x00a080d909007388 */ /* 0x004fe80000000400 */
[----:B------:R0:W-:Y:S04]  /*1ead0*/  STS.U16 [R9+0x2080], R216 ;  /* 0x002080d809007388 */ /* 0x0001e80000000400 */
[----:B0-----:R-:W2:Y:S04]  /*1eae0*/  LDL.LU R216, [R1+0x1e94] ;  /* 0x001e940001d87983 */ /* 0x001ea80000300800 */
[----:B------:R-:W4:Y:S04]  /*1eaf0*/  LDL.LU R217, [R1+0x1e90] ;  /* 0x001e900001d97983 */ /* 0x000f280000300800 */
[----:B------:R-:W3:Y:S04]  /*1eb00*/  LDL.LU R141, [R1+0x1e8c] ;  /* 0x001e8c00018d7983 */ /* 0x000ee80000300800 */
[----:B------:R-:W3:Y:S04]  /*1eb10*/  LDL.LU R140, [R1+0x1e88] ;  /* 0x001e8800018c7983 */ /* 0x000ee80000300800 */
[----:B------:R-:W3:Y:S04]  /*1eb20*/  LDL.LU R139, [R1+0x1e84] ;  /* 0x001e8400018b7983 */ /* 0x000ee80000300800 */
[----:B------:R-:W3:Y:S04]  /*1eb30*/  LDL.LU R138, [R1+0x1e80] ;  /* 0x001e8000018a7983 */ /* 0x000ee80000300800 */
[----:B------:R-:W2:Y:S04]  /*1eb40*/  LDL.LU R221, [R1+0x500] ;  /* 0x0005000001dd7983 */ /* 0x000ea80000300800 */
[----:B------:R-:W4:Y:S04]  /*1eb50*/  LDL.LU R220, [R1+0x4fc] ;  /* 0x0004fc0001dc7983 */ /* 0x000f280000300800 */
[----:B------:R-:W3:Y:S04]  /*1eb60*/  LDL.LU R219, [R1+0x4f8] ;  /* 0x0004f80001db7983 */ /* 0x000ee80000300800 */
        /* <DEDUP_REMOVED lines=16> */
[----:B------:R0:W-:Y:S04]  /*1ec70*/  STS.U16 [R9+0x9c80], R10 ;  /* 0x009c800a09007388 */ /* 0x0001e80000000400 */
[----:B------:R-:W3:Y:S04]  /*1ec80*/  LDL.LU R201, [R1+0x2c8] ;  /* 0x0002c80001c97983 */ /* 0x000ee80000300800 */
[----:B------:R1:W-:Y:S04]  /*1ec90*/  STS.U16 [R9+0x11c80], R12 ;  /* 0x011c800c09007388 */ /* 0x0003e80000000400 */
[----:B------:R1:W-:Y:S04]  /*1eca0*/  STS.U16 [R9+0x19c80], R2 ;  /* 0x019c800209007388 */ /* 0x0003e80000000400 */
[----:B0-----:R-:W3:Y:S04]  /*1ecb0*/  LDL.LU R10, [R1+0x23c] ;  /* 0x00023c00010a7983 */ /* 0x001ee80000300800 */
[----:B-1----:R-:W3:Y:S04]  /*1ecc0*/  LDL.LU R12, [R1+0x238] ;  /* 0x00023800010c7983 */ /* 0x002ee80000300800 */
[----:B------:R-:W3:Y:S04]  /*1ecd0*/  LDL.LU R2, [R1+0x234] ;  /* 0x0002340001027983 */ /* 0x000ee80000300800 */
[----:B------:R-:W3:Y:S04]  /*1ece0*/  LDL.LU R205, [R1+0x1e7c] ;  /* 0x001e7c0001cd7983 */ /* 0x000ee80000300800 */
[----:B------:R-:W3:Y:S04]  /*1ecf0*/  LDL.LU R204, [R1+0x1e78] ;  /* 0x001e780001cc7983 */ /* 0x000ee80000300800 */
[----:B------:R-:W3:Y:S04]  /*1ed00*/  LDL.LU R203, [R1+0x1e74] ;  /* 0x001e740001cb7983 */ /* 0x000ee80000300800 */
[----:B------:R-:W3:Y:S04]  /*1ed10*/  LDL.LU R202, [R1+0x1e70] ;  /* 0x001e700001ca7983 */ /* 0x000ee80000300800 */
[----:B------:R-:W3:Y:S04]  /*1ed20*/  LDL.LU R222, [R1+0x1e6c] ;  /* 0x001e6c0001de7983 */ /* 0x000ee80000300800 */
[----:B------:R-:W2:Y:S04]  /*1ed30*/  LDL.LU R8, [R1+0x1e68] ;  /* 0x001e680001087983 */ /* 0x000ea80000300800 */
[----:B------:R0:W-:Y:S04]  /*1ed40*/  STL [R1+0x175c], R9 ;  /* 0x00175c0901007387 */ /* 0x0001e80000100800 */
[----:B0-----:R-:W3:Y:S04]  /*1ed50*/  LDL.LU R9, [R1+0x240] ;  /* 0x0002400001097983 */ /* 0x001ee80000300800 */
[----:B--2---:R0:W-:Y:S04]  /*1ed60*/  STS.U16 [R8+0x100], R221 ;  /* 0x000100dd08007388 */ /* 0x0041e80000000400 */
[----:B----4-:R1:W-:Y:S04]  /*1ed70*/  STS.U16 [R8+0x8100], R220 ;  /* 0x008100dc08007388 */ /* 0x0103e80000000400 */
[----:B---3--:R2:W-:Y:S04]  /*1ed80*/  STS.U16 [R8+0x10100], R219 ;  /* 0x010100db08007388 */ /* 0x0085e80000000400 */
        /* <DEDUP_REMOVED lines=24> */
[----:B0-----:R-:W3:Y:S04]  /*1ef10*/  LDL.LU R198, [R1+0x1e34] ;  /* 0x001e340001c67983 */ /* 0x001ee80000300800 */
[----:B-1----:R-:W4:Y:S04]  /*1ef20*/  LDL.LU R199, [R1+0x1e30] ;  /* 0x001e300001c77983 */ /* 0x002f280000300800 */
        /* <DEDUP_REMOVED lines=51> */
[----:B--2---:R-:W-:Y:S04]  /*1f260*/  STS.U16 [R8+0x19900], R218 ;  /* 0x019900da08007388 */ /* 0x004fe80000000400 */
[----:B---3--:R-:W-:Y:S04]  /*1f270*/  STS.U16 [R8+0x11900], R198 ;  /* 0x011900c608007388 */ /* 0x008fe80000000400 */
[----:B----4-:R0:W-:Y:S04]  /*1f280*/  STS.U16 [R8+0x1900], R200 ;  /* 0x001900c808007388 */ /* 0x0101e80000000400 */
[----:B------:R1:W-:Y:S04]  /*1f290*/  STS.U16 [R8+0x9900], R199 ;  /* 0x009900c708007388 */ /* 0x0003e80000000400 */
[----:B0-----:R-:W2:Y:S04]  /*1f2a0*/  LDL.LU R200, [R1+0x1e14] ;  /* 0x001e140001c87983 */ /* 0x001ea80000300800 */
[----:B-1----:R-:W3:Y:S04]  /*1f2b0*/  LDL.LU R199, [R1+0x1e10] ;  /* 0x001e100001c77983 */ /* 0x002ee80000300800 */
[----:B------:R-:W4:Y:S04]  /*1f2c0*/  LDL.LU R198, [R1+0x1e0c] ;  /* 0x001e0c0001c67983 */ /* 0x000f280000300800 */
[----:B------:R-:W2:Y:S04]  /*1f2d0*/  LDL.LU R218, [R1+0x1e08] ;  /* 0x001e080001da7983 */ /* 0x000ea80000300800 */
[----:B------:R-:W3:Y:S04]  /*1f2e0*/  LDL.LU R217, [R1+0x1e04] ;  /* 0x001e040001d97983 */ /* 0x000ee80000300800 */
        /* <DEDUP_REMOVED lines=38> */
[----:B------:R-:W2:Y:S04]  /*1f550*/  LDL.LU R7, [R1+0x1da4] ;  /* 0x001da40001077983 */ /* 0x000ea80000300800 */
[----:B------:R0:W-:Y:S04]  /*1f560*/  STL [R1+0x1760], R8 ;  /* 0x0017600801007387 */ /* 0x0001e80000100800 */
[----:B0-----:R-:W4:Y:S04]  /*1f570*/  LDL.LU R8, [R1+0x3d8] ;  /* 0x0003d80001087983 */ /* 0x001f280000300800 */
[----:B--2---:R0:W-:Y:S04]  /*1f580*/  STS.U16 [R7+0x180], R19 ;  /* 0x0001801307007388 */ /* 0x0041e80000000400 */
[----:B---3--:R1:W-:Y:S04]  /*1f590*/  STS.U16 [R7+0x8180], R18 ;  /* 0x0081801207007388 */ /* 0x0083e80000000400 */
        /* <DEDUP_REMOVED lines=11> */
[----:B0-----:R-:W4:Y:S04]  /*1f650*/  LDL.LU R51, [R1+0x1d88] ;  /* 0x001d880001337983 */ /* 0x001f280000300800 */
        /* <DEDUP_REMOVED lines=53> */
[----:B---3--:R-:W-:Y:S04]  /*1f9b0*/  STS.U16 [R7+0x19180], R54 ;  /* 0x0191803607007388 */ /* 0x008fe80000000400 */
[----:B--2---:R-:W-:Y:S04]  /*1f9c0*/  STS.U16 [R7+0x9180], R52 ;  /* 0x0091803407007388 */ /* 0x004fe80000000400 */
[----:B----4-:R-:W-:Y:S04]  /*1f9d0*/  STS.U16 [R7+0x11180], R53 ;  /* 0x0111803507007388 */ /* 0x010fe80000000400 */
[----:B------:R0:W-:Y:S04]  /*1f9e0*/  STS.U16 [R7+0x1180], R51 ;  /* 0x0011803307007388 */ /* 0x0001e80000000400 */
[----:B0-----:R-:W2:Y:S04]  /*1f9f0*/  LDL.LU R51, [R1+0x1d74] ;  /* 0x001d740001337983 */ /* 0x001ea80000300800 */
[----:B------:R-:W3:Y:S04]  /*1fa00*/  LDL.LU R52, [R1+0x1d70] ;  /* 0x001d700001347983 */ /* 0x000ee80000300800 */
[----:B------:R-:W4:Y:S04]  /*1fa10*/  LDL.LU R53, [R1+0x1d6c] ;  /* 0x001d6c0001357983 */ /* 0x000f280000300800 */
        /* <DEDUP_REMOVED lines=26> */
[----:B------:R-:W3:Y:S04]  /*1fbc0*/  LDL.LU R34, [R1+0x1d10] ;  /* 0x001d100001227983 */ /* 0x000ee80000300800 */
[----:B------:R-:W4:Y:S04]  /*1fbd0*/  LDL.LU R33, [R1+0x1d0c] ;  /* 0x001d0c0001217983 */ /* 0x000f280000300800 */
[----:B------:R-:W2:Y:S04]  /*1fbe0*/  LDL.LU R191, [R1+0x1d08] ;  /* 0x001d080001bf7983 */ /* 0x000ea80000300800 */
        /* <DEDUP_REMOVED lines=12> */
[----:B------:R-:W4:Y:S04]  /*1fcb0*/  LDL.LU R192, [R1+0x1cd4] ;  /* 0x001cd40001c07983 */ /* 0x000f280000300800 */
[----:B------:R-:W2:Y:S04]  /*1fcc0*/  LDL.LU R193, [R1+0x1cd0] ;  /* 0x001cd00001c17983 */ /* 0x000ea80000300800 */
[----:B------:R-:W2:Y:S04]  /*1fcd0*/  LDL.LU R6, [R1+0x1ccc] ;  /* 0x001ccc0001067983 */ /* 0x000ea80000300800 */
[----:B------:R-:W3:Y:S04]  /*1fce0*/  LDL.LU R194, [R1+0x1cc8] ;  /* 0x001cc80001c27983 */ /* 0x000ee80000300800 */
[----:B------:R-:W4:Y:S04]  /*1fcf0*/  LDL.LU R178, [R1+0x1cc4] ;  /* 0x001cc40001b27983 */ /* 0x000f280000300800 */
[----:B------:R0:W-:Y:S04]  /*1fd00*/  STS.U16 [R7+0xbd80], R181 ;  /* 0x00bd80b507007388 */ /* 0x0001e80000000400 */
[----:B------:R1:W-:Y:S04]  /*1fd10*/  STS.U16 [R7+0x13d80], R180 ;  /* 0x013d80b407007388 */ /* 0x0003e80000000400 */
[----:B------:R1:W-:Y:S04]  /*1fd20*/  STS.U16 [R7+0x1bd80], R179 ;  /* 0x01bd80b307007388 */ /* 0x0003e80000000400 */
[----:B------:R-:W-:Y:S04]  /*1fd30*/  STS.U16 [R7+0x18980], R8 ;  /* 0x0189800807007388 */ /* 0x000fe80000000400 */
[----:B0-----:R-:W3:Y:S04]  /*1fd40*/  LDL.LU R181, [R1+0x1cc0] ;  /* 0x001cc00001b57983 */ /* 0x001ee80000300800 */
[----:B-1----:R-:W3:Y:S04]  /*1fd50*/  LDL.LU R180, [R1+0x1cbc] ;  /* 0x001cbc0001b47983 */ /* 0x002ee80000300800 */
[----:B------:R-:W3:Y:S04]  /*1fd60*/  LDL.LU R179, [R1+0x1cb8] ;  /* 0x001cb80001b37983 */ /* 0x000ee80000300800 */
[----:B------:R-:W-:Y:S04]  /*1fd70*/  STL [R1+0x1764], R7 ;  /* 0x0017640701007387 */ /* 0x000fe80000100800 */
[----:B--2---:R-:W-:Y:S04]  /*1fd80*/  STS.U16 [R6+0x10600], R193 ;  /* 0x010600c106007388 */ /* 0x004fe80000000400 */
[----:B----4-:R0:W-:Y:S04]  /*1fd90*/  STS.U16 [R6+0x600], R178 ;  /* 0x000600b206007388 */ /* 0x0101e80000000400 */
[----:B---3--:R1:W-:Y:S04]  /*1fda0*/  STS.U16 [R6+0x8600], R194 ;  /* 0x008600c206007388 */ /* 0x0083e80000000400 */
[----:B------:R2:W-:Y:S04]  /*1fdb0*/  STS.U16 [R6+0x18600], R192 ;  /* 0x018600c006007388 */ /* 0x0005e80000000400 */
[----:B------:R3:W-:Y:S04]  /*1fdc0*/  STS.U16 [R6+0xa00], R191 ;  /* 0x000a00bf06007388 */ /* 0x0007e80000000400 */
[----:B------:R4:W-:Y:S04]  /*1fdd0*/  STS.U16 [R6+0x8a00], R33 ;  /* 0x008a002106007388 */ /* 0x0009e80000000400 */
[----:B------:R4:W-:Y:S04]  /*1fde0*/  STS.U16 [R6+0x10a00], R34 ;  /* 0x010a002206007388 */ /* 0x0009e80000000400 */
[----:B0-----:R-:W4:Y:S04]  /*1fdf0*/  LDL.LU R178, [R1+0x1cb4] ;  /* 0x001cb40001b27983 */ /* 0x001f280000300800 */
[----:B-1----:R-:W4:Y:S04]  /*1fe00*/  LDL.LU R194, [R1+0x1cb0] ;  /* 0x001cb00001c27983 */ /* 0x002f280000300800 */
[----:B------:R-:W4:Y:S04]  /*1fe10*/  LDL.LU R193, [R1+0x1cac] ;  /* 0x001cac0001c17983 */ /* 0x000f280000300800 */
        /* <DEDUP_REMOVED lines=86> */
[----:B---3--:R-:W3:Y:S04]  /*20380*/  LDL.LU R46, [R1+0x1bf8] ;  /* 0x001bf800012e7983 */ /* 0x008ee80000300800 */
[----:B------:R-:W3:Y:S04]  /*20390*/  LDL.LU R45, [R1+0x1bf4] ;  /* 0x001bf400012d7983 */ /* 0x000ee80000300800 */
[----:B------:R0:W-:Y:S04]  /*203a0*/  STS.U16 [R6+0xb600], R44 ;  /* 0x00b6002c06007388 */ /* 0x0001e80000000400 */
[----:B------:R1:W-:Y:S04]  /*203b0*/  STS.U16 [R6+0x13600], R43 ;  /* 0x0136002b06007388 */ /* 0x0003e80000000400 */
[----:B------:R4:W-:Y:S04]  /*203c0*/  STS.U16 [R6+0x1b600], R42 ;  /* 0x01b6002a06007388 */ /* 0x0009e80000000400 */
[----:B------:R4:W-:Y:S04]  /*203d0*/  STS.U16 [R6+0x3a00], R41 ;  /* 0x003a002906007388 */ /* 0x0009e80000000400 */
[----:B------:R4:W-:Y:S04]  /*203e0*/  STS.U16 [R6+0xba00], R5 ;  /* 0x00ba000506007388 */ /* 0x0009e80000000400 */
[----:B0-----:R-:W3:Y:S04]  /*203f0*/  LDL.LU R44, [R1+0x1bf0] ;  /* 0x001bf000012c7983 */ /* 0x001ee80000300800 */
[----:B-1----:R-:W3:Y:S04]  /*20400*/  LDL.LU R43, [R1+0x1bec] ;  /* 0x001bec00012b7983 */ /* 0x002ee80000300800 */
[----:B----4-:R-:W4:Y:S04]  /*20410*/  LDL.LU R42, [R1+0x1be8] ;  /* 0x001be800012a7983 */ /* 0x010f280000300800 */
[----:B------:R-:W3:Y:S04]  /*20420*/  LDL.LU R41, [R1+0x1be4] ;  /* 0x001be40001297983 */ /* 0x000ee80000300800 */
[----:B------:R-:W2:Y:S04]  /*20430*/  LDL.LU R5, [R1+0x1be0] ;  /* 0x001be00001057983 */ /* 0x000ea80000300800 */
[----:B------:R0:W-:Y:S04]  /*20440*/  STS.U16 [R6+0x13a00], R40 ;  /* 0x013a002806007388 */ /* 0x0001e80000000400 */
[----:B------:R1:W-:Y:S04]  /*20450*/  STS.U16 [R6+0x1ba00], R39 ;  /* 0x01ba002706007388 */ /* 0x0003e80000000400 */
[----:B------:R1:W-:Y:S04]  /*20460*/  STS.U16 [R6+0x3e00], R38 ;  /* 0x003e002606007388 */ /* 0x0003e80000000400 */
[----:B------:R1:W-:Y:S04]  /*20470*/  STS.U16 [R6+0xbe00], R37 ;  /* 0x00be002506007388 */ /* 0x0003e80000000400 */
[----:B------:R-:W-:Y:S04]  /*20480*/  STS.U16 [R6+0x200], R9 ;  /* 0x0002000906007388 */ /* 0x000fe80000000400 */
[----:B------:R-:W-:Y:S04]  /*20490*/  STS.U16 [R6+0x8200], R10 ;  /* 0x0082000a06007388 */ /* 0x000fe80000000400 */
[----:B------:R-:W-:Y:S04]  /*204a0*/  STS.U16 [R6+0x10200], R12 ;  /* 0x0102000c06007388 */ /* 0x000fe80000000400 */
[----:B------:R-:W-:Y:S04]  /*204b0*/  STS.U16 [R6+0x18200], R2 ;  /* 0x0182000206007388 */ /* 0x000fe80000000400 */
[----:B0-----:R-:W4:Y:S04]  /*204c0*/  LDL.LU R40, [R1+0x1bdc] ;  /* 0x001bdc0001287983 */ /* 0x001f280000300800 */
[----:B-1----:R-:W3:Y:S04]  /*204d0*/  LDL.LU R39, [R1+0x1bd8] ;  /* 0x001bd80001277983 */ /* 0x002ee80000300800 */
[----:B------:R-:W-:Y:S04]  /*204e0*/  STS.U16 [R6+0x13e00], R252 ;  /* 0x013e00fc06007388 */ /* 0x000fe80000000400 */
[----:B------:R-:W4:Y:S04]  /*204f0*/  LDL.LU R38, [R1+0x1bd4] ;  /* 0x001bd40001267983 */ /* 0x000f280000300800 */
[----:B------:R-:W3:Y:S04]  /*20500*/  LDL.LU R37, [R1+0x1bd0] ;  /* 0x001bd00001257983 */ /* 0x000ee80000300800 */
[----:B------:R-:W-:Y:S04]  /*20510*/  STS.U16 [R6+0x1be00], R251 ;  /* 0x01be00fb06007388 */ /* 0x000fe80000000400 */
[----:B------:R-:W-:Y:S04]  /*20520*/  STL [R1+0x1768], R6 ;  /* 0x0017680601007387 */ /* 0x000fe80000100800 */
[----:B--2---:R0:W-:Y:S04]  /*20530*/  STS.U16 [R5+0x280], R36 ;  /* 0x0002802405007388 */ /* 0x0041e80000000400 */
[----:B------:R1:W-:Y:S04]  /*20540*/  STS.U16 [R5+0x8280], R35 ;  /* 0x0082802305007388 */ /* 0x0003e80000000400 */
[----:B------:R2:W-:Y:S04]  /*20550*/  STS.U16 [R5+0x10280], R34 ;  /* 0x0102802205007388 */ /* 0x0005e80000000400 */
[----:B------:R2:W-:Y:S04]  /*20560*/  STS.U16 [R5+0x18280], R33 ;  /* 0x0182802105007388 */ /* 0x0005e80000000400 */
[----:B------:R2:W-:Y:S04]  /*20570*/  STS.U16 [R5+0x680], R32 ;  /* 0x0006802005007388 */ /* 0x0005e80000000400 */
[----:B------:R2:W-:Y:S04]  /*20580*/  STS.U16 [R5+0x8680], R31 ;  /* 0x0086801f05007388 */ /* 0x0005e80000000400 */
[----:B0-----:R-:W4:Y:S04]  /*20590*/  LDL.LU R36, [R1+0x1bcc] ;  /* 0x001bcc0001247983 */ /* 0x001f280000300800 */
[----:B-1----:R-:W3:Y:S04]  /*205a0*/  LDL.LU R35, [R1+0x1bc8] ;  /* 0x001bc80001237983 */ /* 0x002ee80000300800 */
[----:B--2---:R-:W2:Y:S04]  /*205b0*/  LDL.LU R34, [R1+0x1bc4] ;  /* 0x001bc40001227983 */ /* 0x004ea80000300800 */
[----:B------:R-:W4:Y:S04]  /*205c0*/  LDL.LU R33, [R1+0x1bc0] ;  /* 0x001bc00001217983 */ /* 0x000f280000300800 */
[----:B------:R-:W3:Y:S04]  /*205d0*/  LDL.LU R32, [R1+0x1bbc] ;  /* 0x001bbc0001207983 */ /* 0x000ee80000300800 */
[----:B------:R-:W2:Y:S04]  /*205e0*/  LDL.LU R31, [R1+0x1bb8] ;  /* 0x001bb800011f7983 */ /* 0x000ea80000300800 */
[----:B------:R0:W-:Y:S04]  /*205f0*/  STS.U16 [R5+0x10680], R30 ;  /* 0x0106801e05007388 */ /* 0x0001e80000000400 */
[----:B------:R1:W-:Y:S04]  /*20600*/  STS.U16 [R5+0x18680], R29 ;  /* 0x0186801d05007388 */ /* 0x0003e80000000400 */
[----:B------:R1:W-:Y:S04]  /*20610*/  STS.U16 [R5+0xa80], R28 ;  /* 0x000a801c05007388 */ /* 0x0003e80000000400 */
[----:B------:R1:W-:Y:S04]  /*20620*/  STS.U16 [R5+0x8a80], R27 ;  /* 0x008a801b05007388 */ /* 0x0003e80000000400 */
[----:B------:R1:W-:Y:S04]  /*20630*/  STS.U16 [R5+0x10a80], R26 ;  /* 0x010a801a05007388 */ /* 0x0003e80000000400 */
[----:B------:R1:W-:Y:S04]  /*20640*/  STS.U16 [R5+0x18a80], R25 ;  /* 0x018a801905007388 */ /* 0x0003e80000000400 */
[----:B0-----:R-:W4:Y:S04]  /*20650*/  LDL.LU R30, [R1+0x1bb4] ;  /* 0x001bb400011e7983 */ /* 0x001f280000300800 */
[----:B-1----:R-:W3:Y:S04]  /*20660*/  LDL.LU R29, [R1+0x1bb0] ;  /* 0x001bb000011d7983 */ /* 0x002ee80000300800 */
[----:B------:R-:W2:Y:S04]  /*20670*/  LDL.LU R28, [R1+0x1bac] ;  /* 0x001bac00011c7983 */ /* 0x000ea80000300800 */
        /* <DEDUP_REMOVED lines=17> */
[----:B0-----:R-:W4:Y:S04]  /*20790*/  LDL.LU R114, [R1+0x1b84] ;  /* 0x001b840001727983 */ /* 0x001f280000300800 */
[----:B-1----:R-:W3:Y:S04]  /*207a0*/  LDL.LU R4, [R1+0x1b80] ;  /* 0x001b800001047983 */ /* 0x002ee80000300800 */
        /* <DEDUP_REMOVED lines=80> */
[----:B0-----:R-:W2:Y:S04]  /*20cb0*/  LDL.LU R187, [R1+0x1aec] ;  /* 0x001aec0001bb7983 */ /* 0x001ea80000300800 */
[----:B-1----:R-:W2:Y:S04]  /*20cc0*/  LDL.LU R188, [R1+0x1ae8] ;  /* 0x001ae80001bc7983 */ /* 0x002ea80000300800 */
[----:B----4-:R-:W4:Y:S04]  /*20cd0*/  LDL.LU R189, [R1+0x1ae4] ;  /* 0x001ae40001bd7983 */ /* 0x010f280000300800 */
[----:B---3--:R-:W4:Y:S04]  /*20ce0*/  LDL.LU R190, [R1+0x1ae0] ;  /* 0x001ae00001be7983 */ /* 0x008f280000300800 */
[----:B------:R-:W-:Y:S04]  /*20cf0*/  STL [R1+0x176c], R5 ;  /* 0x00176c0501007387 */ /* 0x000fe80000100800 */
[----:B------:R0:W-:Y:S04]  /*20d00*/  STS.U16 [R4+0x300], R191 ;  /* 0x000300bf04007388 */ /* 0x0001e80000000400 */
[----:B------:R1:W-:Y:S04]  /*20d10*/  STS.U16 [R4+0x8300], R192 ;  /* 0x008300c004007388 */ /* 0x0003e80000000400 */
[----:B------:R3:W-:Y:S04]  /*20d20*/  STS.U16 [R4+0x10300], R193 ;  /* 0x010300c104007388 */ /* 0x0007e80000000400 */
[----:B------:R3:W-:Y:S04]  /*20d30*/  STS.U16 [R4+0x18300], R194 ;  /* 0x018300c204007388 */ /* 0x0007e80000000400 */
[----:B0-----:R-:W4:Y:S04]  /*20d40*/  LDL.LU R191, [R1+0x1adc] ;  /* 0x001adc0001bf7983 */ /* 0x001f280000300800 */
[----:B-1----:R-:W4:Y:S04]  /*20d50*/  LDL.LU R192, [R1+0x1ad8] ;  /* 0x001ad80001c07983 */ /* 0x002f280000300800 */
[----:B---3--:R-:W4:Y:S04]  /*20d60*/  LDL.LU R193, [R1+0x1ad4] ;  /* 0x001ad40001c17983 */ /* 0x008f280000300800 */
[----:B------:R-:W4:Y:S04]  /*20d70*/  LDL.LU R194, [R1+0x1ad0] ;  /* 0x001ad00001c27983 */ /* 0x000f280000300800 */
[----:B------:R-:W3:Y:S04]  /*20d80*/  LDL.LU R10, [R1+0x550] ;  /* 0x00055000010a7983 */ /* 0x000ee80000300800 */
[----:B------:R-:W4:Y:S04]  /*20d90*/  LDL R12, [R1+0x554] ;  /* 0x00055400010c7983 */ /* 0x000f280000100800 */
[----:B------:R0:W-:Y:S04]  /*20da0*/  STS.U16 [R4+0x18700], R62 ;  /* 0x0187003e04007388 */ /* 0x0001e80000000400 */
[----:B------:R-:W4:Y:S04]  /*20db0*/  LDL.LU R2, [R1+0x172c] ;  /* 0x00172c0001027983 */ /* 0x000f280000300800 */
[----:B------:R-:W-:Y:S04]  /*20dc0*/  STS.U16 [R4+0xb00], R61 ;  /* 0x000b003d04007388 */ /* 0x000fe80000000400 */
[----:B------:R1:W-:Y:S04]  /*20dd0*/  STS.U16 [R4+0x10f00], R52 ;  /* 0x010f003404007388 */ /* 0x0003e80000000400 */
[----:B0-----:R-:W4:Y:S04]  /*20de0*/  LDL R62, [R1+0x1728] ;  /* 0x00172800013e7983 */ /* 0x001f280000100800 */
[----:B-1----:R-:W4:Y:S04]  /*20df0*/  LDL R52, [R1+0x70c] ;  /* 0x00070c0001347983 */ /* 0x002f280000100800 */
[----:B------:R-:W4:Y:S04]  /*20e00*/  LDL R61, [R1+0x708] ;  /* 0x00070800013d7983 */ /* 0x000f280000100800 */
[----:B------:R0:W-:Y:S04]  /*20e10*/  STS.U16 [R4+0x18f00], R51 ;  /* 0x018f003304007388 */ /* 0x0001e80000000400 */
[----:B0-----:R-:W4:Y:S04]  /*20e20*/  LDL R51, [R1+0x6cc] ;  /* 0x0006cc0001337983 */ /* 0x001f280000100800 */
[----:B------:R0:W-:Y:S04]  /*20e30*/  STS.U16 [R4+0x8b00], R57 ;  /* 0x008b003904007388 */ /* 0x0001e80000000400 */
[----:B------:R1:W-:Y:S01]  /*20e40*/  STS.U16 [R4+0xf00], R54 ;  /* 0x000f003604007388 */ /* 0x0003e20000000400 */
[----:B------:R-:W-:-:S03]  /*20e50*/  PRMT R49, RZ, 0x7610, R49 ;  /* 0x00007610ff317816 */ /* 0x000fc60000000031 */
[----:B------:R1:W-:Y:S04]  /*20e60*/  STS.U16 [R4+0x18b00], R55 ;  /* 0x018b003704007388 */ /* 0x0003e80000000400 */
[----:B0-----:R-:W4:Y:S04]  /*20e70*/  LDL R57, [R1+0x6c8] ;  /* 0x0006c80001397983 */ /* 0x001f280000100800 */
[----:B-1----:R-:W4:Y:S04]  /*20e80*/  LDL R54, [R1+0x68c] ;  /* 0x00068c0001367983 */ /* 0x002f280000100800 */
[----:B------:R-:W4:Y:S04]  /*20e90*/  LDL.LU R5, [R1+0x578] ;  /* 0x0005780001057983 */ /* 0x000f280000300800 */
[----:B------:R-:W4:Y:S04]  /*20ea0*/  LDL.LU R6, [R1+0x570] ;  /* 0x0005700001067983 */ /* 0x000f280000300800 */
[----:B------:R-:W4:Y:S04]  /*20eb0*/  LDL.LU R7, [R1+0x568] ;  /* 0x0005680001077983 */ /* 0x000f280000300800 */
[----:B------:R-:W4:Y:S04]  /*20ec0*/  LDL.LU R8, [R1+0x560] ;  /* 0x0005600001087983 */ /* 0x000f280000300800 */
[----:B------:R-:W4:Y:S04]  /*20ed0*/  LDL.LU R9, [R1+0x558] ;  /* 0x0005580001097983 */ /* 0x000f280000300800 */
[----:B------:R-:W4:Y:S04]  /*20ee0*/  LDL R55, [R1+0x688] ;  /* 0x0006880001377983 */ /* 0x000f280000100800 */
[----:B------:R-:W-:Y:S04]  /*20ef0*/  STS.U16 [R4+0x700], R65 ;  /* 0x0007004104007388 */ /* 0x000fe80000000400 */
[----:B------:R-:W-:Y:S04]  /*20f00*/  STS.U16 [R4+0x8700], R64 ;  /* 0x0087004004007388 */ /* 0x000fe80000000400 */
[----:B------:R-:W-:Y:S04]  /*20f10*/  STS.U16 [R4+0x10700], R63 ;  /* 0x0107003f04007388 */ /* 0x000fe80000000400 */
[----:B------:R-:W-:Y:S04]  /*20f20*/  STS.U16 [R4+0x10b00], R56 ;  /* 0x010b003804007388 */ /* 0x000fe80000000400 */
[----:B------:R0:W-:Y:S04]  /*20f30*/  STS.U16 [R4+0x8f00], R53 ;  /* 0x008f003504007388 */ /* 0x0001e80000000400 */
[----:B------:R1:W-:Y:S01]  /*20f40*/  STS.U16 [R4+0x1300], R50 ;  /* 0x0013003204007388 */ /* 0x0003e20000000400 */
[----:B------:R-:W-:-:S02]  /*20f50*/  PRMT R114, RZ, 0x7610, R114 ;  /* 0x00007610ff727816 */ /* 0x000fc40000000072 */
[----:B--2---:R-:W-:Y:S01]  /*20f60*/  PRMT R115, RZ, 0x7610, R115 ;  /* 0x00007610ff737816 */ /* 0x004fe20000000073 */
[----:B0-----:R-:W2:Y:S04]  /*20f70*/  LDL R53, [R1+0x64c] ;  /* 0x00064c0001357983 */ /* 0x001ea80000100800 */
[----:B------:R-:W2:Y:S04]  /*20f80*/  LDL.LU R56, [R1+0x60c] ;  /* 0x00060c0001387983 */ /* 0x000ea80000300800 */
[----:B-1----:R-:W2:Y:S01]  /*20f90*/  LDL.LU R50, [R1+0x648] ;  /* 0x0006480001327983 */ /* 0x002ea20000300800 */
[----:B---3--:R-:W-:-:S05]  /*20fa0*/  @!P0 IMAD.MOV.U32 R13, RZ, RZ, R10 ;  /* 0x000000ffff0d8224 */ /* 0x008fca00078e000a */
[----:B----4-:R0:W3:Y:S04]  /*20fb0*/  @!P0 LDG.E.U16 R49, desc[UR60][R12.64] ;  /* 0x0000003c0c318981 */ /* 0x0100e8000c1e1500 */
[----:B------:R1:W-:Y:S01]  /*20fc0*/  STL [R1+0x1770], R10 ;  /* 0x0017700a01007387 */ /* 0x0003e20000100800 */
[----:B0-----:R-:W-:Y:S02]  /*20fd0*/  @!P0 IMAD.MOV.U32 R12, RZ, RZ, R2 ;  /* 0x000000ffff0c8224 */ /* 0x001fe400078e0002 */
[----:B------:R-:W-:Y:S01]  /*20fe0*/  @!P0 IMAD.MOV.U32 R13, RZ, RZ, R62 ;  /* 0x000000ffff0d8224 */ /* 0x000fe200078e003e */
[----:B-1----:R-:W4:Y:S04]  /*20ff0*/  LDL.LU R10, [R1+0x55c] ;  /* 0x00055c00010a7983 */ /* 0x002f280000300800 */
[----:B------:R-:W3:Y:S01]  /*21000*/  LDL.LU R63, [R1+0x5cc] ;  /* 0x0005cc00013f7983 */ /* 0x000ee20000300800 */
[----:B------:R-:W-:-:S03]  /*21010*/  PRMT R116, RZ, 0x7610, R116 ;  /* 0x00007610ff747816 */ /* 0x000fc60000000074 */
[----:B------:R-:W4:Y:S04]  /*21020*/  LDL R65, [R1+0x588] ;  /* 0x0005880001417983 */ /* 0x000f280000100800 */
[----:B------:R0:W4:Y:S01]  /*21030*/  @!P0 LDG.E.U16 R114, desc[UR60][R12.64] ;  /* 0x0000003c0c728981 */ /* 0x000122000c1e1500 */
[----:B------:R-:W-:Y:S02]  /*21040*/  PRMT R117, RZ, 0x7610, R117 ;  /* 0x00007610ff757816 */ /* 0x000fe40000000075 */
[----:B------:R-:W-:Y:S02]  /*21050*/  PRMT R118, RZ, 0x7610, R118 ;  /* 0x00007610ff767816 */ /* 0x000fe40000000076 */
[----:B------:R-:W-:Y:S01]  /*21060*/  PRMT R119, RZ, 0x7610, R119 ;  /* 0x00007610ff777816 */ /* 0x000fe20000000077 */
[----:B------:R-:W4:Y:S01]  /*21070*/  LDL R62, [R1+0x6c0] ;  /* 0x0006c000013e7983 */ /* 0x000f220000100800 */
[----:B0-----:R-:W-:-:S02]  /*21080*/  @!P0 IMAD.MOV.U32 R12, RZ, RZ, R52 ;  /* 0x000000ffff0c8224 */ /* 0x001fc400078e0034 */
[----:B------:R-:W-:Y:S01]  /*21090*/  @!P0 IMAD.MOV.U32 R13, RZ, RZ, R61 ;  /* 0x000000ffff0d8224 */ /* 0x000fe200078e003d */
[----:B------:R-:W3:Y:S04]  /*210a0*/  LDL R52, [R1+0x608] ;  /* 0x0006080001347983 */ /* 0x000ee80000100800 */
[----:B------:R-:W4:Y:S04]  /*210b0*/  LDL R61, [R1+0x58c] ;  /* 0x00058c00013d7983 */ /* 0x000f280000100800 */
[----:B------:R0:W4:Y:S02]  /*210c0*/  @!P0 LDG.E.U16 R115, desc[UR60][R12.64] ;  /* 0x0000003c0c738981 */ /* 0x000124000c1e1500 */
[----:B0-----:R-:W-:-:S02]  /*210d0*/  @!P0 IMAD.MOV.U32 R12, RZ, RZ, R51 ;  /* 0x000000ffff0c8224 */ /* 0x001fc400078e0033 */
[----:B------:R-:W4:Y:S01]  /*210e0*/  LDL R51, [R1+0x5c8] ;  /* 0x0005c80001337983 */ /* 0x000f220000100800 */
[----:B------:R-:W-:-:S03]  /*210f0*/  @!P0 IMAD.MOV.U32 R13, RZ, RZ, R57 ;  /* 0x000000ffff0d8224 */ /* 0x000fc600078e0039 */
[----:B------:R-:W4:Y:S04]  /*21100*/  LDL R57, [R1+0x1720] ;  /* 0x0017200001397983 */ /* 0x000f280000100800 */
[----:B------:R0:W4:Y:S02]  /*21110*/  @!P0 LDG.E.U16 R116, desc[UR60][R12.64] ;  /* 0x0000003c0c748981 */ /* 0x000124000c1e1500 */
[----:B0-----:R-:W-:Y:S02]  /*21120*/  @!P0 IMAD.MOV.U32 R12, RZ, RZ, R54 ;  /* 0x000000ffff0c8224 */ /* 0x001fe400078e0036 */
[----:B------:R-:W-:Y:S02]  /*21130*/  @!P0 IMAD.MOV.U32 R13, RZ, RZ, R55 ;  /* 0x000000ffff0d8224 */ /* 0x000fe400078e0037 */
[----:B------:R-:W4:Y:S04]  /*21140*/  LDL R55, [R1+0x1724] ;  /* 0x0017240001377983 */ /* 0x000f280000100800 */
[----:B------:R2:W4:Y:S02]  /*21150*/  @!P0 LDG.E.U16 R117, desc[UR60][R12.64] ;  /* 0x0000003c0c758981 */ /* 0x000524000c1e1500 */
[----:B--2---:R-:W-:-:S02]  /*21160*/  @!P0 IMAD.MOV.U32 R12, RZ, RZ, R53 ;  /* 0x000000ffff0c8224 */ /* 0x004fc400078e0035 */
[----:B------:R-:W-:Y:S01]  /*21170*/  @!P0 IMAD.MOV.U32 R13, RZ, RZ, R50 ;  /* 0x000000ffff0d8224 */ /* 0x000fe200078e0032 */
[----:B------:R-:W2:Y:S04]  /*21180*/  LDL R53, [R1+0x700] ;  /* 0x0007000001357983 */ /* 0x000ea80000100800 */
[----:B------:R0:W2:Y:S02]  /*21190*/  @!P0 LDG.E.U16 R118, desc[UR60][R12.64] ;  /* 0x0000003c0c768981 */ /* 0x0000a4000c1e1500 */
[----:B0-----:R-:W-:Y:S02]  /*211a0*/  @!P0 IMAD.MOV.U32 R12, RZ, RZ, R56 ;  /* 0x000000ffff0c8224 */ /* 0x001fe400078e0038 */
[----:B---3--:R-:W-:Y:S02]  /*211b0*/  @!P0 IMAD.MOV.U32 R13, RZ, RZ, R52 ;  /* 0x000000ffff0d8224 */ /* 0x008fe400078e0034 */
[----:B------:R-:W3:Y:S04]  /*211c0*/  LDL R52, [R1+0x704] ;  /* 0x0007040001347983 */ /* 0x000ee80000100800 */
[----:B------:R4:W3:Y:S02]  /*211d0*/  @!P0 LDG.E.U16 R119, desc[UR60][R12.64] ;  /* 0x0000003c0c778981 */ /* 0x0008e4000c1e1500 */
[----:B----4-:R-:W-:-:S02]  /*211e0*/  @!P0 IMAD.MOV.U32 R13, RZ, RZ, R51 ;  /* 0x000000ffff0d8224 */ /* 0x010fc400078e0033 */
[----:B------:R-:W4:Y:S01]  /*211f0*/  LDL R51, [R1+0x6c4] ;  /* 0x0006c40001337983 */ /* 0x000f220000100800 */
[----:B------:R-:W-:Y:S01]  /*21200*/  PRMT R24, RZ, 0x7610, R24 ;  /* 0x00007610ff187816 */ /* 0x000fe20000000018 */
[----:B------:R-:W-:Y:S01]  /*21210*/  @!P0 IMAD.MOV.U32 R12, RZ, RZ, R63 ;  /* 0x000000ffff0c8224 */ /* 0x000fe200078e003f */
[----:B------:R-:W-:Y:S01]  /*21220*/  PRMT R25, RZ, 0x7610, R25 ;  /* 0x00007610ff197816 */ /* 0x000fe20000000019 */
[----:B------:R-:W4:Y:S04]  /*21230*/  LDL.LU R64, [R1+0x684] ;  /* 0x0006840001407983 */ /* 0x000f280000300800 */
[----:B------:R0:W4:Y:S04]  /*21240*/  @!P0 LDG.E.U16 R24, desc[UR60][R12.64] ;  /* 0x0000003c0c188981 */ /* 0x000128000c1e1500 */
[----:B------:R-:W4:Y:S01]  /*21250*/  LDL.LU R54, [R1+0x640] ;  /* 0x0006400001367983 */ /* 0x000f220000300800 */
[----:B------:R-:W-:Y:S01]  /*21260*/  PRMT R26, RZ, 0x7610, R26 ;  /* 0x00007610ff1a7816 */ /* 0x000fe2000000001a */
[----:B0-----:R-:W-:-:S02]  /*21270*/  @!P0 IMAD.MOV.U32 R12, RZ, RZ, R61 ;  /* 0x000000ffff0c8224 */ /* 0x001fc400078e003d */
[----:B------:R-:W-:Y:S01]  /*21280*/  @!P0 IMAD.MOV.U32 R13, RZ, RZ, R65 ;  /* 0x000000ffff0d8224 */ /* 0x000fe200078e0041 */
[----:B------:R-:W4:Y:S04]  /*21290*/  LDL R61, [R1+0x600] ;  /* 0x00060000013d7983 */ /* 0x000f280000100800 */
[----:B------:R-:W4:Y:S04]  /*212a0*/  LDL R65, [R1+0x680] ;  /* 0x0006800001417983 */ /* 0x000f280000100800 */
[----:B------:R0:W4:Y:S02]  /*212b0*/  @!P0 LDG.E.U16 R25, desc[UR60][R12.64] ;  /* 0x0000003c0c198981 */ /* 0x000124000c1e1500 */
[----:B0-----:R-:W-:-:S02]  /*212c0*/  @!P0 IMAD.MOV.U32 R12, RZ, RZ, R55 ;  /* 0x000000ffff0c8224 */ /* 0x001fc400078e0037 */
[----:B------:R-:W-:Y:S01]  /*212d0*/  @!P0 IMAD.MOV.U32 R13, RZ, RZ, R57 ;  /* 0x000000ffff0d8224 */ /* 0x000fe200078e0039 */
[----:B------:R-:W4:Y:S01]  /*212e0*/  LDL R55, [R1+0x644] ;  /* 0x0006440001377983 */ /* 0x000f220000100800 */
[----:B------:R-:W-:-:S03]  /*212f0*/  PRMT R27, RZ, 0x7610, R27 ;  /* 0x00007610ff1b7816 */ /* 0x000fc6000000001b */
[----:B------:R-:W4:Y:S04]  /*21300*/  LDL R57, [R1+0x5c0] ;  /* 0x0005c00001397983 */ /* 0x000f280000100800 */
[----:B------:R2:W4:Y:S02]  /*21310*/  @!P0 LDG.E.U16 R26, desc[UR60][R12.64] ;  /* 0x0000003c0c1a8981 */ /* 0x000524000c1e1500 */
[----:B--2---:R-:W-:Y:S02]  /*21320*/  @!P0 IMAD.MOV.U32 R13, RZ, RZ, R53 ;  /* 0x000000ffff0d8224 */ /* 0x004fe400078e0035 */
[----:B------:R-:W2:Y:S01]  /*21330*/  LDL R53, [R1+0x604] ;  /* 0x0006040001357983 */ /* 0x000ea20000100800 */
[----:B---3--:R-:W-:-:S03]  /*21340*/  @!P0 IMAD.MOV.U32 R12, RZ, RZ, R52 ;  /* 0x000000ffff0c8224 */ /* 0x008fc600078e0034 */
[----:B------:R-:W3:Y:S04]  /*21350*/  LDL R52, [R1+0x5c4] ;  /* 0x0005c40001347983 */ /* 0x000ee80000100800 */
[----:B------:R0:W3:Y:S02]  /*21360*/  @!P0 LDG.E.U16 R27, desc[UR60][R12.64] ;  /* 0x0000003c0c1b8981 */ /* 0x0000e4000c1e1500 */
[----:B0-----:R-:W-:Y:S02]  /*21370*/  @!P0 IMAD.MOV.U32 R13, RZ, RZ, R62 ;  /* 0x000000ffff0d8224 */ /* 0x001fe400078e003e */
[----:B----4-:R-:W-:Y:S02]  /*21380*/  @!P0 IMAD.MOV.U32 R12, RZ, RZ, R51 ;  /* 0x000000ffff0c8224 */ /* 0x010fe400078e0033 */
[----:B------:R-:W4:Y:S04]  /*21390*/  LDL R51, [R1+0x584] ;  /* 0x0005840001337983 */ /* 0x000f280000100800 */
[----:B------:R-:W4:Y:S01]  /*213a0*/  LDL.LU R62, [R1+0x580] ;  /* 0x00058000013e7983 */ /* 0x000f220000300800 */
[----:B------:R-:W-:-:S02]  /*213b0*/  PRMT R28, RZ, 0x7610, R28 ;  /* 0x00007610ff1c7816 */ /* 0x000fc4000000001c */
[----:B------:R-:W-:-:S04]  /*213c0*/  PRMT R29, RZ, 0x7610, R29 ;  /* 0x00007610ff1d7816 */ /* 0x000fc8000000001d */
[----:B------:R0:W4:Y:S01]  /*213d0*/  @!P0 LDG.E.U16 R28, desc[UR60][R12.64] ;  /* 0x0000003c0c1c8981 */ /* 0x000122000c1e1500 */
[----:B------:R-:W-:Y:S01]  /*213e0*/  PRMT R30, RZ, 0x7610, R30 ;  /* 0x00007610ff1e7816 */ /* 0x000fe2000000001e */
[----:B0-----:R-:W-:Y:S02]  /*213f0*/  @!P0 IMAD.MOV.U32 R12, RZ, RZ, R64 ;  /* 0x000000ffff0c8224 */ /* 0x001fe400078e0040 */
[----:B------:R-:W-:-:S05]  /*21400*/  @!P0 IMAD.MOV.U32 R13, RZ, RZ, R65 ;  /* 0x000000ffff0d8224 */ /* 0x000fca00078e0041 */
[----:B------:R0:W4:Y:S01]  /*21410*/  @!P0 LDG.E.U16 R29, desc[UR60][R12.64] ;  /* 0x0000003c0c1d8981 */ /* 0x000122000c1e1500 */
[----:B------:R-:W-:Y:S01]  /*21420*/  PRMT R31, RZ, 0x7610, R31 ;  /* 0x00007610ff1f7816 */ /* 0x000fe2000000001f */
[----:B0-----:R-:W-:Y:S02]  /*21430*/  @!P0 IMAD.MOV.U32 R12, RZ, RZ, R55 ;  /* 0x000000ffff0c8224 */ /* 0x001fe400078e0037 */
[----:B------:R-:W-:Y:S01]  /*21440*/  @!P0 IMAD.MOV.U32 R13, RZ, RZ, R54 ;  /* 0x000000ffff0d8224 */ /* 0x000fe200078e0036 */
[----:B------:R-:W-:Y:S02]  /*21450*/  PRMT R32, RZ, 0x7610, R32 ;  /* 0x00007610ff207816 */ /* 0x000fe40000000020 */
[----:B------:R-:W-:Y:S01]  /*21460*/  PRMT R33, RZ, 0x7610, R33 ;  /* 0x00007610ff217816 */ /* 0x000fe20000000021 */
        /* <DEDUP_REMOVED lines=9> */
[----:B------:R4:W3:Y:S04]  /*21500*/  @!P0 LDG.E.U16 R32, desc[UR60][R12.64] ;  /* 0x0000003c0c208981 */ /* 0x0008e8000c1e1500 */
[----:B------:R-:W3:Y:S04]  /*21510*/  LDL.LU R57, [R1+0x638] ;  /* 0x0006380001397983 */ /* 0x000ee80000300800 */
[----:B------:R-:W3:Y:S01]  /*21520*/  LDL R65, [R1+0x67c] ;  /* 0x00067c0001417983 */ /* 0x000ee20000100800 */
[----:B----4-:R-:W-:-:S02]  /*21530*/  @!P0 IMAD.MOV.U32 R12, RZ, RZ, R51 ;  /* 0x000000ffff0c8224 */ /* 0x010fc400078e0033 */
[----:B------:R-:W-:Y:S01]  /*21540*/  @!P0 IMAD.MOV.U32 R13, RZ, RZ, R62 ;  /* 0x000000ffff0d8224 */ /* 0x000fe200078e003e */
[----:B------:R-:W4:Y:S04]  /*21550*/  LDL R51, [R1+0x63c] ;  /* 0x00063c0001337983 */ /* 0x000f280000100800 */
[----:B------:R-:W4:Y:S04]  /*21560*/  LDL.LU R61, [R1+0x5f8] ;  /* 0x0005f800013d7983 */ /* 0x000f280000300800 */
[----:B------:R0:W4:Y:S04]  /*21570*/  @!P0 LDG.E.U16 R33, desc[UR60][R12.64] ;  /* 0x0000003c0c218981 */ /* 0x000128000c1e1500 */
[----:B------:R-:W2:Y:S01]  /*21580*/  LDL R13, [R1+0x1718] ;  /* 0x00171800010d7983 */ /* 0x000ea20000100800 */
[----:B------:R-:W-:Y:S01]  /*21590*/  PRMT R34, RZ, 0x7610, R34 ;  /* 0x00007610ff227816 */ /* 0x000fe20000000022 */
[----:B0-----:R-:W-:Y:S01]  /*215a0*/  @!P0 IMAD.MOV.U32 R12, RZ, RZ, R55 ;  /* 0x000000ffff0c8224 */ /* 0x001fe200078e0037 */
[----:B------:R-:W-:-:S02]  /*215b0*/  PRMT R35, RZ, 0x7610, R35 ;  /* 0x00007610ff237816 */ /* 0x000fc40000000023 */
[----:B------:R-:W-:Y:S01]  /*215c0*/  PRMT R36, RZ, 0x7610, R36 ;  /* 0x00007610ff247816 */ /* 0x000fe20000000024 */
[----:B------:R-:W4:Y:S04]  /*215d0*/  LDL R55, [R1+0x5fc] ;  /* 0x0005fc0001377983 */ /* 0x000f280000100800 */
[----:B--2---:R0:W2:Y:S04]  /*215e0*/  @!P0 LDG.E.U16 R34, desc[UR60][R12.64] ;  /* 0x0000003c0c228981 */ /* 0x0040a8000c1e1500 */
[----:B------:R-:W3:Y:S01]  /*215f0*/  LDL R13, [R1+0x6f8] ;  /* 0x0006f800010d7983 */ /* 0x000ee20000100800 */
[----:B0-----:R-:W-:Y:S01]  /*21600*/  @!P0 IMAD.MOV.U32 R12, RZ, RZ, R53 ;  /* 0x000000ffff0c8224 */ /* 0x001fe200078e0035 */
[----:B------:R-:W-:-:S02]  /*21610*/  PRMT R37, RZ, 0x7610, R37 ;  /* 0x00007610ff257816 */ /* 0x000fc40000000025 */
[----:B------:R-:W-:Y:S02]  /*21620*/  PRMT R38, RZ, 0x7610, R38 ;  /* 0x00007610ff267816 */ /* 0x000fe40000000026 */
[----:B------:R-:W-:Y:S01]  /*21630*/  PRMT R39, RZ, 0x7610, R39 ;  /* 0x00007610ff277816 */ /* 0x000fe20000000027 */
[----:B------:R-:W2:Y:S04]  /*21640*/  LDL R53, [R1+0x5bc] ;  /* 0x0005bc0001357983 */ /* 0x000ea80000100800 */
[----:B---3--:R0:W3:Y:S04]  /*21650*/  @!P0 LDG.E.U16 R35, desc[UR60][R12.64] ;  /* 0x0000003c0c238981 */ /* 0x0080e8000c1e1500 */
[----:B------:R-:W4:Y:S01]  /*21660*/  LDL R13, [R1+0x6b8] ;  /* 0x0006b800010d7983 */ /* 0x000f220000100800 */
[----:B0-----:R-:W-:-:S03]  /*21670*/  @!P0 IMAD.MOV.U32 R12, RZ, RZ, R52 ;  /* 0x000000ffff0c8224 */ /* 0x001fc600078e0034 */
[----:B------:R-:W3:Y:S04]  /*21680*/  LDL R52, [R1+0x57c] ;  /* 0x00057c0001347983 */ /* 0x000ee80000100800 */
[----:B----4-:R0:W4:Y:S04]  /*21690*/  @!P0 LDG.E.U16 R36, desc[UR60][R12.64] ;  /* 0x0000003c0c248981 */ /* 0x010128000c1e1500 */
[----:B------:R-:W2:Y:S01]  /*216a0*/  LDL R13, [R1+0x678] ;  /* 0x00067800010d7983 */ /* 0x000ea20000100800 */
[----:B0-----:R-:W-:Y:S01]  /*216b0*/  @!P0 IMAD.MOV.U32 R12, RZ, RZ, R65 ;  /* 0x000000ffff0c8224 */ /* 0x001fe200078e0041 */
[----:B------:R-:W-:-:S02]  /*216c0*/  PRMT R40, RZ, 0x7610, R40 ;  /* 0x00007610ff287816 */ /* 0x000fc40000000028 */
[----:B------:R-:W-:Y:S01]  /*216d0*/  PRMT R41, RZ, 0x7610, R41 ;  /* 0x00007610ff297816 */ /* 0x000fe20000000029 */
[----:B------:R-:W4:Y:S04]  /*216e0*/  LDL R65, [R1+0x6f0] ;  /* 0x0006f00001417983 */ /* 0x000f280000100800 */
[----:B--2---:R0:W2:Y:S02]  /*216f0*/  @!P0 LDG.E.U16 R37, desc[UR60][R12.64] ;  /* 0x0000003c0c258981 */ /* 0x0040a4000c1e1500 */
[----:B0-----:R-:W-:Y:S02]  /*21700*/  @!P0 IMAD.MOV.U32 R12, RZ, RZ, R51 ;  /* 0x000000ffff0c8224 */ /* 0x001fe400078e0033 */
[----:B------:R-:W-:Y:S01]  /*21710*/  @!P0 IMAD.MOV.U32 R13, RZ, RZ, R57 ;  /* 0x000000ffff0d8224 */ /* 0x000fe200078e0039 */
[----:B------:R-:W4:Y:S04]  /*21720*/  LDL R51, [R1+0x1714] ;  /* 0x0017140001337983 */ /* 0x000f280000100800 */
[----:B------:R0:W2:Y:S02]  /*21730*/  @!P0 LDG.E.U16 R38, desc[UR60][R12.64] ;  /* 0x0000003c0c268981 */ /* 0x0000a4000c1e1500 */
[----:B0-----:R-:W-:-:S02]  /*21740*/  @!P0 IMAD.MOV.U32 R12, RZ, RZ, R55 ;  /* 0x000000ffff0c8224 */ /* 0x001fc400078e0037 */
[----:B------:R-:W-:Y:S01]  /*21750*/  @!P0 IMAD.MOV.U32 R13, RZ, RZ, R61 ;  /* 0x000000ffff0d8224 */ /* 0x000fe200078e003d */
[----:B------:R-:W2:Y:S04]  /*21760*/  LDL R55, [R1+0x6f4] ;  /* 0x0006f40001377983 */ /* 0x000ea80000100800 */
[----:B------:R0:W2:Y:S04]  /*21770*/  @!P0 LDG.E.U16 R39, desc[UR60][R12.64] ;  /* 0x0000003c0c278981 */ /* 0x0000a8000c1e1500 */
[----:B------:R-:W3:Y:S01]  /*21780*/  LDL R13, [R1+0x5b8] ;  /* 0x0005b800010d7983 */ /* 0x000ee20000100800 */
[----:B0-----:R-:W-:-:S03]  /*21790*/  @!P0 IMAD.MOV.U32 R12, RZ, RZ, R53 ;  /* 0x000000ffff0c8224 */ /* 0x001fc600078e0035 */
[----:B------:R-:W2:Y:S04]  /*217a0*/  LDL R53, [R1+0x6b4] ;  /* 0x0006b40001357983 */ /* 0x000ea80000100800 */
[----:B---3--:R0:W3:Y:S02]  /*217b0*/  @!P0 LDG.E.U16 R40, desc[UR60][R12.64] ;  /* 0x0000003c0c288981 */ /* 0x0080e4000c1e1500 */
[----:B0-----:R-:W-:Y:S02]  /*217c0*/  @!P0 IMAD.MOV.U32 R12, RZ, RZ, R52 ;  /* 0x000000ffff0c8224 */ /* 0x001fe400078e0034 */
[----:B------:R-:W-:Y:S01]  /*217d0*/  @!P0 IMAD.MOV.U32 R13, RZ, RZ, R5 ;  /* 0x000000ffff0d8224 */ /* 0x000fe200078e0005 */
[----:B------:R-:W3:Y:S04]  /*217e0*/  LDL.LU R52, [R1+0x630] ;  /* 0x0006300001347983 */ /* 0x000ee80000300800 */
[----:B------:R0:W-:Y:S04]  /*217f0*/  STL [R1+0x1774], R5 ;  /* 0x0017740501007387 */ /* 0x0001e80000100800 */
[----:B------:R4:W3:Y:S01]  /*21800*/  @!P0 LDG.E.U16 R41, desc[UR60][R12.64] ;  /* 0x0000003c0c298981 */ /* 0x0008e2000c1e1500 */
[----:B------:R-:W-:-:S02]  /*21810*/  PRMT R42, RZ, 0x7610, R42 ;  /* 0x00007610ff2a7816 */ /* 0x000fc4000000002a */
[----:B------:R-:W-:Y:S02]  /*21820*/  PRMT R43, RZ, 0x7610, R43 ;  /* 0x00007610ff2b7816 */ /* 0x000fe4000000002b */
[----:B------:R-:W-:Y:S01]  /*21830*/  PRMT R44, RZ, 0x7610, R44 ;  /* 0x00007610ff2c7816 */ /* 0x000fe2000000002c */
[----:B0-----:R-:W3:Y:S04]  /*21840*/  LDL R5, [R1+0x634] ;  /* 0x0006340001057983 */ /* 0x001ee80000100800 */
[----:B------:R-:W2:Y:S01]  /*21850*/  LDL R13, [R1+0x1710] ;  /* 0x00171000010d7983 */ /* 0x000ea20000100800 */
[----:B----4-:R-:W-:Y:S01]  /*21860*/  @!P0 IMAD.MOV.U32 R12, RZ, RZ, R51 ;  /* 0x000000ffff0c8224 */ /* 0x010fe200078e0033 */
[----:B------:R-:W-:Y:S02]  /*21870*/  PRMT R45, RZ, 0x7610, R45 ;  /* 0x00007610ff2d7816 */ /* 0x000fe4000000002d */
[----:B------:R-:W-:Y:S01]  /*21880*/  PRMT R46, RZ, 0x7610, R46 ;  /* 0x00007610ff2e7816 */ /* 0x000fe2000000002e */
[----:B------:R-:W4:Y:S04]  /*21890*/  LDL R51, [R1+0x5f4] ;  /* 0x0005f40001337983 */ /* 0x000f280000100800 */
[----:B--2---:R0:W2:Y:S02]  /*218a0*/  @!P0 LDG.E.U16 R42, desc[UR60][R12.64] ;  /* 0x0000003c0c2a8981 */ /* 0x0040a4000c1e1500 */
[----:B0-----:R-:W-:-:S02]  /*218b0*/  @!P0 IMAD.MOV.U32 R12, RZ, RZ, R55 ;  /* 0x000000ffff0c8224 */ /* 0x001fc400078e0037 */
[----:B------:R-:W-:Y:S01]  /*218c0*/  @!P0 IMAD.MOV.U32 R13, RZ, RZ, R65 ;  /* 0x000000ffff0d8224 */ /* 0x000fe200078e0041 */
[----:B------:R-:W2:Y:S04]  /*218d0*/  LDL R55, [R1+0x5b4] ;  /* 0x0005b40001377983 */ /* 0x000ea80000100800 */
[----:B------:R-:W2:Y:S04]  /*218e0*/  LDL R65, [R1+0x5b0] ;  /* 0x0005b00001417983 */ /* 0x000ea80000100800 */
[----:B------:R0:W2:Y:S04]  /*218f0*/  @!P0 LDG.E.U16 R43, desc[UR60][R12.64] ;  /* 0x0000003c0c2b8981 */ /* 0x0000a8000c1e1500 */
[----:B------:R-:W3:Y:S01]  /*21900*/  LDL R13, [R1+0x6b0] ;  /* 0x0006b000010d7983 */ /* 0x000ee20000100800 */
[----:B0-----:R-:W-:-:S03]  /*21910*/  @!P0 IMAD.MOV.U32 R12, RZ, RZ, R53 ;  /* 0x000000ffff0c8224 */ /* 0x001fc600078e0035 */
[----:B------:R-:W2:Y:S04]  /*21920*/  LDL R53, [R1+0x574] ;  /* 0x0005740001357983 */ /* 0x000ea80000100800 */
[----:B---3--:R0:W3:Y:S04]  /*21930*/  @!P0 LDG.E.U16 R44, desc[UR60][R12.64] ;  /* 0x0000003c0c2c8981 */ /* 0x0080e8000c1e1500 */
[----:B------:R-:W0:Y:S04]  /*21940*/  LDL R12, [R1+0x670] ;  /* 0x00067000010c7983 */ /* 0x000e280000100800 */
[----:B------:R-:W0:Y:S02]  /*21950*/  LDL R13, [R1+0x674] ;  /* 0x00067400010d7983 */ /* 0x000e240000100800 */
[----:B0-----:R-:W-:-:S04]  /*21960*/  @!P0 LOP3.LUT R13, R13, R12, RZ, 0x3c, !PT ;  /* 0x0000000c0d0d8212 */ /* 0x001fc800078e3cff */
[----:B------:R-:W-:-:S04]  /*21970*/  @!P0 LOP3.LUT R12, R13, R12, RZ, 0x3c, !PT ;  /* 0x0000000c0d0c8212 */ /* 0x000fc800078e3cff */
[----:B------:R-:W-:-:S05]  /*21980*/  @!P0 LOP3.LUT R13, R13, R12, RZ, 0x3c, !PT ;  /* 0x0000000c0d0d8212 */ /* 0x000fca00078e3cff */
[----:B------:R0:W3:Y:S02]  /*21990*/  @!P0 LDG.E.U16 R45, desc[UR60][R12.64] ;  /* 0x0000003c0c2d8981 */ /* 0x0000e4000c1e1500 */
[----:B0-----:R-:W-:Y:S02]  /*219a0*/  @!P0 IMAD.MOV.U32 R12, RZ, RZ, R5 ;  /* 0x000000ffff0c8224 */ /* 0x001fe400078e0005 */
[----:B------:R-:W-:Y:S01]  /*219b0*/  @!P0 IMAD.MOV.U32 R13, RZ, RZ, R52 ;  /* 0x000000ffff0d8224 */ /* 0x000fe200078e0034 */
[----:B------:R-:W-:Y:S02]  /*219c0*/  PRMT R47, RZ, 0x7610, R47 ;  /* 0x00007610ff2f7816 */ /* 0x000fe4000000002f */
[----:B------:R-:W-:Y:S02]  /*219d0*/  PRMT R48, RZ, 0x7610, R48 ;  /* 0x00007610ff307816 */ /* 0x000fe40000000030 */
[----:B------:R-:W-:Y:S01]  /*219e0*/  PRMT R87, RZ, 0x7610, R87 ;  /* 0x00007610ff577816 */ /* 0x000fe20000000057 */
[----:B------:R-:W3:Y:S04]  /*219f0*/  LDL R5, [R1+0x170c] ;  /* 0x00170c0001057983 */ /* 0x000ee80000100800 */
[----:B------:R4:W3:Y:S04]  /*21a00*/  @!P0 LDG.E.U16 R46, desc[UR60][R12.64] ;  /* 0x0000003c0c2e8981 */ /* 0x0008e8000c1e1500 */
[----:B------:R-:W2:Y:S01]  /*21a10*/  LDL R13, [R1+0x5f0] ;  /* 0x0005f000010d7983 */ /* 0x000ea20000100800 */
[----:B----4-:R-:W-:-:S03]  /*21a20*/  @!P0 IMAD.MOV.U32 R12, RZ, RZ, R51 ;  /* 0x000000ffff0c8224 */ /* 0x010fc600078e0033 */
[----:B------:R-:W4:Y:S04]  /*21a30*/  LDL R51, [R1+0x6ec] ;  /* 0x0006ec0001337983 */ /* 0x000f280000100800 */
[----:B--2---:R0:W2:Y:S02]  /*21a40*/  @!P0 LDG.E.U16 R47, desc[UR60][R12.64] ;  /* 0x0000003c0c2f8981 */ /* 0x0040a4000c1e1500 */
[----:B0-----:R-:W-:Y:S02]  /*21a50*/  @!P0 IMAD.MOV.U32 R12, RZ, RZ, R55 ;  /* 0x000000ffff0c8224 */ /* 0x001fe400078e0037 */
[----:B------:R-:W-:Y:S01]  /*21a60*/  @!P0 IMAD.MOV.U32 R13, RZ, RZ, R65 ;  /* 0x000000ffff0d8224 */ /* 0x000fe200078e0041 */
[----:B------:R-:W2:Y:S04]  /*21a70*/  LDL R55, [R1+0x668] ;  /* 0x0006680001377983 */ /* 0x000ea80000100800 */
[----:B------:R0:W2:Y:S02]  /*21a80*/  @!P0 LDG.E.U16 R48, desc[UR60][R12.64] ;  /* 0x0000003c0c308981 */ /* 0x0000a4000c1e1500 */
[----:B0-----:R-:W-:-:S02]  /*21a90*/  @!P0 IMAD.MOV.U32 R12, RZ, RZ, R53 ;  /* 0x000000ffff0c8224 */ /* 0x001fc400078e0035 */
[----:B------:R-:W-:Y:S01]  /*21aa0*/  @!P0 IMAD.MOV.U32 R13, RZ, RZ, R6 ;  /* 0x000000ffff0d8224 */ /* 0x000fe200078e0006 */
[----:B------:R-:W2:Y:S04]  /*21ab0*/  LDL R53, [R1+0x66c] ;  /* 0x00066c0001357983 */ /* 0x000ea80000100800 */
[----:B------:R-:W2:Y:S04]  /*21ac0*/  LDL.LU R65, [R1+0x62c] ;  /* 0x00062c0001417983 */ /* 0x000ea80000300800 */
[----:B------:R0:W-:Y:S04]  /*21ad0*/  STL [R1+0x1778], R6 ;  /* 0x0017780601007387 */ /* 0x0001e80000100800 */
[----:B------:R3:W2:Y:S04]  /*21ae0*/  @!P0 LDG.E.U16 R87, desc[UR60][R12.64] ;  /* 0x0000003c0c578981 */ /* 0x0006a8000c1e1500 */
[----:B0-----:R-:W2:Y:S04]  /*21af0*/  LDL.LU R6, [R1+0x56c] ;  /* 0x00056c0001067983 */ /* 0x001ea80000300800 */
[----:B------:R-:W4:Y:S01]  /*21b00*/  LDL R13, [R1+0x1708] ;  /* 0x00170800010d7983 */ /* 0x000f220000100800 */
[----:B------:R-:W-:Y:S01]  /*21b10*/  PRMT R86, RZ, 0x7610, R86 ;  /* 0x00007610ff567816 */ /* 0x000fe20000000056 */
[----:B---3--:R-:W-:Y:S01]  /*21b20*/  @!P0 IMAD.MOV.U32 R12, RZ, RZ, R5 ;  /* 0x000000ffff0c8224 */ /* 0x008fe200078e0005 */
[----:B------:R-:W-:-:S02]  /*21b30*/  PRMT R85, RZ, 0x7610, R85 ;  /* 0x00007610ff557816 */ /* 0x000fc40000000055 */
[----:B------:R-:W-:Y:S02]  /*21b40*/  PRMT R84, RZ, 0x7610, R84 ;  /* 0x00007610ff547816 */ /* 0x000fe40000000054 */
[----:B------:R-:W-:Y:S02]  /*21b50*/  PRMT R83, RZ, 0x7610, R83 ;  /* 0x00007610ff537816 */ /* 0x000fe40000000053 */
[----:B------:R-:W-:Y:S01]  /*21b60*/  PRMT R82, RZ, 0x7610, R82 ;  /* 0x00007610ff527816 */ /* 0x000fe20000000052 */
[----:B------:R-:W3:Y:S04]  /*21b70*/  LDL R5, [R1+0x5ec] ;  /* 0x0005ec0001057983 */ /* 0x000ee80000100800 */
[----:B----4-:R0:W4:Y:S04]  /*21b80*/  @!P0 LDG.E.U16 R86, desc[UR60][R12.64] ;  /* 0x0000003c0c568981 */ /* 0x010128000c1e1500 */
[----:B------:R-:W2:Y:S01]  /*21b90*/  LDL R13, [R1+0x6e8] ;  /* 0x0006e800010d7983 */ /* 0x000ea20000100800 */
[----:B0-----:R-:W-:Y:S01]  /*21ba0*/  @!P0 IMAD.MOV.U32 R12, RZ, RZ, R51 ;  /* 0x000000ffff0c8224 */ /* 0x001fe200078e0033 */
[----:B------:R-:W-:-:S02]  /*21bb0*/  PRMT R81, RZ, 0x7610, R81 ;  /* 0x00007610ff517816 */ /* 0x000fc40000000051 */
[----:B------:R-:W4:Y:S04]  /*21bc0*/  LDL R51, [R1+0x5ac] ;  /* 0x0005ac0001337983 */ /* 0x000f280000100800 */
[----:B--2---:R0:W2:Y:S04]  /*21bd0*/  @!P0 LDG.E.U16 R85, desc[UR60][R12.64] ;  /* 0x0000003c0c558981 */ /* 0x0040a8000c1e1500 */
[----:B------:R-:W0:Y:S04]  /*21be0*/  LDL R12, [R1+0x6a8] ;  /* 0x0006a800010c7983 */ /* 0x000e280000100800 */
[----:B------:R-:W0:Y:S02]  /*21bf0*/  LDL R13, [R1+0x6ac] ;  /* 0x0006ac00010d7983 */ /* 0x000e240000100800 */
[----:B0-----:R-:W-:-:S04]  /*21c00*/  @!P0 LOP3.LUT R13, R13, R12, RZ, 0x3c, !PT ;  /* 0x0000000c0d0d8212 */ /* 0x001fc800078e3cff */
[----:B------:R-:W-:-:S04]  /*21c10*/  @!P0 LOP3.LUT R12, R13, R12, RZ, 0x3c, !PT ;  /* 0x0000000c0d0c8212 */ /* 0x000fc800078e3cff */
[----:B------:R-:W-:-:S05]  /*21c20*/  @!P0 LOP3.LUT R13, R13, R12, RZ, 0x3c, !PT ;  /* 0x0000000c0d0d8212 */ /* 0x000fca00078e3cff */
[----:B------:R0:W2:Y:S02]  /*21c30*/  @!P0 LDG.E.U16 R84, desc[UR60][R12.64] ;  /* 0x0000003c0c548981 */ /* 0x0000a4000c1e1500 */
[----:B0-----:R-:W-:Y:S02]  /*21c40*/  @!P0 IMAD.MOV.U32 R12, RZ, RZ, R53 ;  /* 0x000000ffff0c8224 */ /* 0x001fe400078e0035 */
[----:B------:R-:W-:Y:S01]  /*21c50*/  @!P0 IMAD.MOV.U32 R13, RZ, RZ, R55 ;  /* 0x000000ffff0d8224 */ /* 0x000fe200078e0037 */
[----:B------:R-:W2:Y:S04]  /*21c60*/  LDL R53, [R1+0x1704] ;  /* 0x0017040001357983 */ /* 0x000ea80000100800 */
[----:B------:R-:W2:Y:S04]  /*21c70*/  LDL R55, [R1+0x1700] ;  /* 0x0017000001377983 */ /* 0x000ea80000100800 */
[----:B------:R0:W2:Y:S04]  /*21c80*/  @!P0 LDG.E.U16 R83, desc[UR60][R12.64] ;  /* 0x0000003c0c538981 */ /* 0x0000a8000c1e1500 */
[----:B------:R-:W3:Y:S01]  /*21c90*/  LDL R13, [R1+0x628] ;  /* 0x00062800010d7983 */ /* 0x000ee20000100800 */
[----:B0-----:R-:W-:-:S05]  /*21ca0*/  @!P0 IMAD.MOV.U32 R12, RZ, RZ, R65 ;  /* 0x000000ffff0c8224 */ /* 0x001fca00078e0041 */
[----:B---3--:R0:W3:Y:S04]  /*21cb0*/  @!P0 LDG.E.U16 R82, desc[UR60][R12.64] ;  /* 0x0000003c0c528981 */ /* 0x0080e8000c1e1500 */
[----:B------:R-:W4:Y:S01]  /*21cc0*/  LDL R13, [R1+0x5e8] ;  /* 0x0005e800010d7983 */ /* 0x000f220000100800 */
[----:B0-----:R-:W-:Y:S01]  /*21cd0*/  @!P0 IMAD.MOV.U32 R12, RZ, RZ, R5 ;  /* 0x000000ffff0c8224 */ /* 0x001fe200078e0005 */
[----:B------:R-:W-:Y:S02]  /*21ce0*/  PRMT R80, RZ, 0x7610, R80 ;  /* 0x00007610ff507816 */ /* 0x000fe40000000050 */
[----:B------:R-:W-:Y:S02]  /*21cf0*/  PRMT R79, RZ, 0x7610, R79 ;  /* 0x00007610ff4f7816 */ /* 0x000fe4000000004f */
[----:B------:R-:W-:Y:S01]  /*21d00*/  PRMT R78, RZ, 0x7610, R78 ;  /* 0x00007610ff4e7816 */ /* 0x000fe2000000004e */
[----:B------:R-:W3:Y:S04]  /*21d10*/  LDL R5, [R1+0x6e4] ;  /* 0x0006e40001057983 */ /* 0x000ee80000100800 */
[----:B----4-:R0:W4:Y:S04]  /*21d20*/  @!P0 LDG.E.U16 R81, desc[UR60][R12.64] ;  /* 0x0000003c0c518981 */ /* 0x010128000c1e1500 */
[----:B------:R-:W2:Y:S01]  /*21d30*/  LDL R13, [R1+0x5a8] ;  /* 0x0005a800010d7983 */ /* 0x000ea20000100800 */
[----:B0-----:R-:W-:-:S03]  /*21d40*/  @!P0 IMAD.MOV.U32 R12, RZ, RZ, R51 ;  /* 0x000000ffff0c8224 */ /* 0x001fc600078e0033 */
[----:B------:R-:W4:Y:S04]  /*21d50*/  LDL.LU R51, [R1+0x624] ;  /* 0x0006240001337983 */ /* 0x000f280000300800 */
[----:B------:R-:W-:Y:S04]  /*21d60*/  STL [R1+0x1780], R6 ;  /* 0x0017800601007387 */ /* 0x000fe80000100800 */
[----:B------:R0:W-:Y:S04]  /*21d70*/  STL [R1+0x177c], R7 ;  /* 0x00177c0701007387 */ /* 0x0001e80000100800 */
[----:B--2---:R1:W2:Y:S02]  /*21d80*/  @!P0 LDG.E.U16 R80, desc[UR60][R12.64] ;  /* 0x0000003c0c508981 */ /* 0x0042a4000c1e1500 */
[----:B-1----:R-:W-:-:S02]  /*21d90*/  @!P0 IMAD.MOV.U32 R12, RZ, RZ, R6 ;  /* 0x000000ffff0c8224 */ /* 0x002fc400078e0006 */
[----:B------:R-:W-:Y:S01]  /*21da0*/  @!P0 IMAD.MOV.U32 R13, RZ, RZ, R7 ;  /* 0x000000ffff0d8224 */ /* 0x000fe200078e0007 */
[----:B------:R-:W-:Y:S02]  /*21db0*/  PRMT R77, RZ, 0x7610, R77 ;  /* 0x00007610ff4d7816 */ /* 0x000fe4000000004d */
[----:B------:R-:W-:Y:S02]  /*21dc0*/  PRMT R76, RZ, 0x7610, R76 ;  /* 0x00007610ff4c7816 */ /* 0x000fe4000000004c */
[----:B------:R-:W-:Y:S01]  /*21dd0*/  PRMT R75, RZ, 0x7610, R75 ;  /* 0x00007610ff4b7816 */ /* 0x000fe2000000004b */
[----:B0-----:R-:W2:Y:S04]  /*21de0*/  LDL R7, [R1+0x5a0] ;  /* 0x0005a00001077983 */ /* 0x001ea80000100800 */
[----:B------:R0:W2:Y:S04]  /*21df0*/  @!P0 LDG.E.U16 R79, desc[UR60][R12.64] ;  /* 0x0000003c0c4f8981 */ /* 0x0000a8000c1e1500 */
[----:B------:R-:W2:Y:S01]  /*21e00*/  LDL R6, [R1+0x5a4] ;  /* 0x0005a40001067983 */ /* 0x000ea20000100800 */
[----:B0-----:R-:W-:-:S02]  /*21e10*/  @!P0 IMAD.MOV.U32 R12, RZ, RZ, R53 ;  /* 0x000000ffff0c8224 */ /* 0x001fc400078e0035 */
[----:B------:R-:W-:Y:S01]  /*21e20*/  @!P0 IMAD.MOV.U32 R13, RZ, RZ, R55 ;  /* 0x000000ffff0d8224 */ /* 0x000fe200078e0037 */
[----:B------:R-:W2:Y:S04]  /*21e30*/  LDL R53, [R1+0x5e4] ;  /* 0x0005e40001357983 */ /* 0x000ea80000100800 */
[----:B------:R-:W2:Y:S04]  /*21e40*/  LDL R55, [R1+0x5e0] ;  /* 0x0005e00001377983 */ /* 0x000ea80000100800 */
[----:B------:R3:W2:Y:S04]  /*21e50*/  @!P0 LDG.E.U16 R78, desc[UR60][R12.64] ;  /* 0x0000003c0c4e8981 */ /* 0x0006a8000c1e1500 */
[----:B------:R-:W4:Y:S01]  /*21e60*/  LDL R13, [R1+0x6e0] ;  /* 0x0006e000010d7983 */ /* 0x000f220000100800 */
[----:B---3--:R-:W-:-:S03]  /*21e70*/  @!P0 IMAD.MOV.U32 R12, RZ, RZ, R5 ;  /* 0x000000ffff0c8224 */ /* 0x008fc600078e0005 */
[----:B------:R-:W3:Y:S04]  /*21e80*/  LDL R5, [R1+0x564] ;  /* 0x0005640001057983 */ /* 0x000ee80000100800 */
[----:B----4-:R0:W4:Y:S04]  /*21e90*/  @!P0 LDG.E.U16 R77, desc[UR60][R12.64] ;  /* 0x0000003c0c4d8981 */ /* 0x010128000c1e1500 */
[----:B------:R-:W0:Y:S04]  /*21ea0*/  LDL R12, [R1+0x6a0] ;  /* 0x0006a000010c7983 */ /* 0x000e280000100800 */
[----:B------:R-:W0:Y:S02]  /*21eb0*/  LDL R13, [R1+0x6a4] ;  /* 0x0006a400010d7983 */ /* 0x000e240000100800 */
[----:B0-----:R-:W-:-:S04]  /*21ec0*/  @!P0 LOP3.LUT R13, R13, R12, RZ, 0x3c, !PT ;  /* 0x0000000c0d0d8212 */ /* 0x001fc800078e3cff */
[----:B------:R-:W-:-:S04]  /*21ed0*/  @!P0 LOP3.LUT R12, R13, R12, RZ, 0x3c, !PT ;  /* 0x0000000c0d0c8212 */ /* 0x000fc800078e3cff */
[----:B------:R-:W-:-:S05]  /*21ee0*/  @!P0 LOP3.LUT R13, R13, R12, RZ, 0x3c, !PT ;  /* 0x0000000c0d0d8212 */ /* 0x000fca00078e3cff */
[----:B------:R0:W4:Y:S04]  /*21ef0*/  @!P0 LDG.E.U16 R76, desc[UR60][R12.64] ;  /* 0x0000003c0c4c8981 */ /* 0x000128000c1e1500 */
[----:B------:R-:W0:Y:S04]  /*21f00*/  LDL R12, [R1+0x660] ;  /* 0x00066000010c7983 */ /* 0x000e280000100800 */
[----:B------:R-:W0:Y:S02]  /*21f10*/  LDL R13, [R1+0x664] ;  /* 0x00066400010d7983 */ /* 0x000e240000100800 */
[----:B0-----:R-:W-:-:S04]  /*21f20*/  @!P0 LOP3.LUT R13, R13, R12, RZ, 0x3c, !PT ;  /* 0x0000000c0d0d8212 */ /* 0x001fc800078e3cff */
[----:B------:R-:W-:-:S04]  /*21f30*/  @!P0 LOP3.LUT R12, R13, R12, RZ, 0x3c, !PT ;  /* 0x0000000c0d0c8212 */ /* 0x000fc800078e3cff */
[----:B------:R-:W-:-:S05]  /*21f40*/  @!P0 LOP3.LUT R13, R13, R12, RZ, 0x3c, !PT ;  /* 0x0000000c0d0d8212 */ /* 0x000fca00078e3cff */
[----:B------:R0:W4:Y:S04]  /*21f50*/  @!P0 LDG.E.U16 R75, desc[UR60][R12.64] ;  /* 0x0000003c0c4b8981 */ /* 0x000128000c1e1500 */
[----:B------:R-:W2:Y:S01]  /*21f60*/  LDL R13, [R1+0x620] ;  /* 0x00062000010d7983 */ /* 0x000ea20000100800 */
[----:B------:R-:W-:Y:S01]  /*21f70*/  PRMT R74, RZ, 0x7610, R74 ;  /* 0x00007610ff4a7816 */ /* 0x000fe2000000004a */
[----:B0-----:R-:W-:Y:S01]  /*21f80*/  @!P0 IMAD.MOV.U32 R12, RZ, RZ, R51 ;  /* 0x000000ffff0c8224 */ /* 0x001fe200078e0033 */
[----:B------:R-:W-:Y:S02]  /*21f90*/  PRMT R73, RZ, 0x7610, R73 ;  /* 0x00007610ff497816 */ /* 0x000fe40000000049 */
[----:B------:R-:W-:Y:S02]  /*21fa0*/  PRMT R72, RZ, 0x7610, R72 ;  /* 0x00007610ff487816 */ /* 0x000fe40000000048 */
[----:B------:R-:W-:Y:S01]  /*21fb0*/  PRMT R71, RZ, 0x7610, R71 ;  /* 0x00007610ff477816 */ /* 0x000fe20000000047 */
[----:B--2---:R0:W2:Y:S02]  /*21fc0*/  @!P0 LDG.E.U16 R74, desc[UR60][R12.64] ;  /* 0x0000003c0c4a8981 */ /* 0x0040a4000c1e1500 */
[----:B0-----:R-:W-:-:S02]  /*21fd0*/  @!P0 IMAD.MOV.U32 R12, RZ, RZ, R53 ;  /* 0x000000ffff0c8224 */ /* 0x001fc400078e0035 */
[----:B------:R-:W-:Y:S02]  /*21fe0*/  @!P0 IMAD.MOV.U32 R13, RZ, RZ, R55 ;  /* 0x000000ffff0d8224 */ /* 0x000fe400078e0037 */
[----:B------:R-:W4:Y:S04]  /*21ff0*/  LDL R55, [R1+0x5d8] ;  /* 0x0005d80001377983 */ /* 0x000f280000100800 */
[----:B------:R0:W2:Y:S02]  /*22000*/  @!P0 LDG.E.U16 R73, desc[UR60][R12.64] ;  /* 0x0000003c0c498981 */ /* 0x0000a4000c1e1500 */
[----:B0-----:R-:W-:Y:S02]  /*22010*/  @!P0 IMAD.MOV.U32 R12, RZ, RZ, R6 ;  /* 0x000000ffff0c8224 */ /* 0x001fe400078e0006 */
[----:B------:R-:W-:Y:S01]  /*22020*/  @!P0 IMAD.MOV.U32 R13, RZ, RZ, R7 ;  /* 0x000000ffff0d8224 */ /* 0x000fe200078e0007 */
[----:B------:R-:W4:Y:S04]  /*22030*/  LDL.LU R6, [R1+0x5dc] ;  /* 0x0005dc0001067983 */ /* 0x000f280000300800 */
[----:B------:R-:W2:Y:S04]  /*22040*/  LDL.LU R53, [R1+0x61c] ;  /* 0x00061c0001357983 */ /* 0x000ea80000300800 */
[----:B------:R0:W-:Y:S04]  /*22050*/  STL [R1+0x1784], R8 ;  /* 0x0017840801007387 */ /* 0x0001e80000100800 */
[----:B------:R3:W4:Y:S02]  /*22060*/  @!P0 LDG.E.U16 R72, desc[UR60][R12.64] ;  /* 0x0000003c0c488981 */ /* 0x000724000c1e1500 */
[----:B---3--:R-:W-:-:S02]  /*22070*/  @!P0 IMAD.MOV.U32 R12, RZ, RZ, R5 ;  /* 0x000000ffff0c8224 */ /* 0x008fc400078e0005 */
[----:B------:R-:W-:Y:S02]  /*22080*/  @!P0 IMAD.MOV.U32 R13, RZ, RZ, R8 ;  /* 0x000000ffff0d8224 */ /* 0x000fe400078e0008 */
[----:B0-----:R-:W3:Y:S04]  /*22090*/  LDL R8, [R1+0x16fc] ;  /* 0x0016fc0001087983 */ /* 0x001ee80000100800 */
[----:B------:R-:W4:Y:S04]  /*220a0*/  LDL.LU R7, [R1+0x598] ;  /* 0x0005980001077983 */ /* 0x000f280000300800 */
[----:B------:R-:W4:Y:S04]  /*220b0*/  LDL.LU R5, [R1+0x590] ;  /* 0x0005900001057983 */ /* 0x000f280000300800 */
[----:B------:R3:W4:Y:S04]  /*220c0*/  @!P0 LDG.E.U16 R71, desc[UR60][R12.64] ;  /* 0x0000003c0c478981 */ /* 0x000728000c1e1500 */
[----:B------:R-:W2:Y:S01]  /*220d0*/  LDL R13, [R1+0x16f0] ;  /* 0x0016f000010d7983 */ /* 0x000ea20000100800 */
[----:B------:R-:W-:Y:S01]  /*220e0*/  PRMT R70, RZ, 0x7610, R70 ;  /* 0x00007610ff467816 */ /* 0x000fe20000000046 */
[----:B---3--:R-:W-:Y:S01]  /*220f0*/  @!P0 IMAD.MOV.U32 R12, RZ, RZ, R8 ;  /* 0x000000ffff0c8224 */ /* 0x008fe200078e0008 */
[----:B------:R-:W-:-:S02]  /*22100*/  PRMT R69, RZ, 0x7610, R69 ;  /* 0x00007610ff457816 */ /* 0x000fc40000000045 */
[----:B------:R-:W-:Y:S02]  /*22110*/  PRMT R68, RZ, 0x7610, R68 ;  /* 0x00007610ff447816 */ /* 0x000fe40000000044 */
[----:B------:R-:W-:Y:S01]  /*22120*/  PRMT R67, RZ, 0x7610, R67 ;  /* 0x00007610ff437816 */ /* 0x000fe20000000043 */
[----:B------:R-:W3:Y:S04]  /*22130*/  LDL R8, [R1+0x59c] ;  /* 0x00059c0001087983 */ /* 0x000ee80000100800 */
[----:B--2---:R0:W2:Y:S04]  /*22140*/  @!P0 LDG.E.U16 R70, desc[UR60][R12.64] ;  /* 0x0000003c0c468981 */ /* 0x0040a8000c1e1500 */
[----:B------:R-:W0:Y:S04]  /*22150*/  LDL R12, [R1+0x6d8] ;  /* 0x0006d800010c7983 */ /* 0x000e280000100800 */
[----:B------:R-:W0:Y:S02]  /*22160*/  LDL R13, [R1+0x6dc] ;  /* 0x0006dc00010d7983 */ /* 0x000e240000100800 */
[----:B0-----:R-:W-:-:S04]  /*22170*/  @!P0 LOP3.LUT R13, R13, R12, RZ, 0x3c, !PT ;  /* 0x0000000c0d0d8212 */ /* 0x001fc800078e3cff */
[----:B------:R-:W-:-:S04]  /*22180*/  @!P0 LOP3.LUT R12, R13, R12, RZ, 0x3c, !PT ;  /* 0x0000000c0d0c8212 */ /* 0x000fc800078e3cff */
[----:B------:R-:W-:-:S05]  /*22190*/  @!P0 LOP3.LUT R13, R13, R12, RZ, 0x3c, !PT ;  /* 0x0000000c0d0d8212 */ /* 0x000fca00078e3cff */
[----:B------:R0:W2:Y:S04]  /*221a0*/  @!P0 LDG.E.U16 R69, desc[UR60][R12.64] ;  /* 0x0000003c0c458981 */ /* 0x0000a8000c1e1500 */
        /* <DEDUP_REMOVED lines=12> */
[----:B------:R-:W4:Y:S01]  /*22270*/  LDL R13, [R1+0x618] ;  /* 0x00061800010d7983 */ /* 0x000f220000100800 */
[----:B------:R-:W-:Y:S01]  /*22280*/  PRMT R66, RZ, 0x7610, R66 ;  /* 0x00007610ff427816 */ /* 0x000fe20000000042 */
[----:B0-----:R-:W-:Y:S01]  /*22290*/  @!P0 IMAD.MOV.U32 R12, RZ, RZ, R53 ;  /* 0x000000ffff0c8224 */ /* 0x001fe200078e0035 */
[----:B------:R-:W-:Y:S02]  /*222a0*/  PRMT R60, RZ, 0x7610, R60 ;  /* 0x00007610ff3c7816 */ /* 0x000fe4000000003c */
[----:B------:R-:W-:Y:S02]  /*222b0*/  PRMT R59, RZ, 0x7610, R59 ;  /* 0x00007610ff3b7816 */ /* 0x000fe4000000003b */
[----:B------:R-:W-:Y:S01]  /*222c0*/  PRMT R58, RZ, 0x7610, R58 ;  /* 0x00007610ff3a7816 */ /* 0x000fe2000000003a */
[----:B----4-:R0:W4:Y:S02]  /*222d0*/  @!P0 LDG.E.U16 R66, desc[UR60][R12.64] ;  /* 0x0000003c0c428981 */ /* 0x010124000c1e1500 */
[----:B0-----:R-:W-:-:S02]  /*222e0*/  @!P0 IMAD.MOV.U32 R12, RZ, RZ, R6 ;  /* 0x000000ffff0c8224 */ /* 0x001fc400078e0006 */
[----:B------:R-:W-:-:S05]  /*222f0*/  @!P0 IMAD.MOV.U32 R13, RZ, RZ, R55 ;  /* 0x000000ffff0d8224 */ /* 0x000fca00078e0037 */
[----:B------:R3:W4:Y:S02]  /*22300*/  @!P0 LDG.E.U16 R60, desc[UR60][R12.64] ;  /* 0x0000003c0c3c8981 */ /* 0x000724000c1e1500 */
[----:B---3--:R-:W-:Y:S02]  /*22310*/  @!P0 IMAD.MOV.U32 R12, RZ, RZ, R8 ;  /* 0x000000ffff0c8224 */ /* 0x008fe400078e0008 */
[----:B------:R-:W-:Y:S01]  /*22320*/  @!P0 IMAD.MOV.U32 R13, RZ, RZ, R7 ;  /* 0x000000ffff0d8224 */ /* 0x000fe200078e0007 */
[----:B------:R-:W3:Y:S04]  /*22330*/  LDL.LU R8, [R1+0x650] ;  /* 0x0006500001087983 */ /* 0x000ee80000300800 */
[----:B------:R-:W2:Y:S04]  /*22340*/  LDL.LU R55, [R1+0x614] ;  /* 0x0006140001377983 */ /* 0x000ea80000300800 */
[----:B------:R0:W-:Y:S04]  /*22350*/  STL [R1+0x1788], R7 ;  /* 0x0017880701007387 */ /* 0x0001e80000100800 */
[----:B------:R1:W4:Y:S04]  /*22360*/  @!P0 LDG.E.U16 R59, desc[UR60][R12.64] ;  /* 0x0000003c0c3b8981 */ /* 0x000328000c1e1500 */
[----:B0-----:R-:W3:Y:S01]  /*22370*/  LDL R7, [R1+0x16ec] ;  /* 0x0016ec0001077983 */ /* 0x001ee20000100800 */
[----:B-1----:R-:W-:-:S02]  /*22380*/  @!P0 IMAD.MOV.U32 R12, RZ, RZ, R10 ;  /* 0x000000ffff0c8224 */ /* 0x002fc400078e000a */
[----:B------:R-:W-:Y:S01]  /*22390*/  @!P0 IMAD.MOV.U32 R13, RZ, RZ, R9 ;  /* 0x000000ffff0d8224 */ /* 0x000fe200078e0009 */
[----:B------:R0:W-:Y:S04]  /*223a0*/  STL [R1+0x1790], R10 ;  /* 0x0017900a01007387 */ /* 0x0001e80000100800 */
[----:B------:R3:W4:Y:S04]  /*223b0*/  @!P0 LDG.E.U16 R58, desc[UR60][R12.64] ;  /* 0x0000003c0c3a8981 */ /* 0x000728000c1e1500 */
[----:B0-----:R-:W2:Y:S04]  /*223c0*/  LDL.LU R10, [R1+0x5d4] ;  /* 0x0005d400010a7983 */ /* 0x001ea80000300800 */
[----:B------:R0:W-:Y:S04]  /*223d0*/  STL [R1+0x178c], R9 ;  /* 0x00178c0901007387 */ /* 0x0001e80000100800 */
[----:B------:R-:W4:Y:S01]  /*223e0*/  LDL R13, [R1+0x710] ;  /* 0x00071000010d7983 */ /* 0x000f220000100800 */
[----:B------:R-:W-:-:S02]  /*223f0*/  PRMT R252, RZ, 0x7610, R252 ;  /* 0x00007610fffc7816 */ /* 0x000fc400000000fc */
[----:B------:R-:W-:Y:S02]  /*22400*/  PRMT R251, RZ, 0x7610, R251 ;  /* 0x00007610fffb7816 */ /* 0x000fe400000000fb */
[----:B------:R-:W-:Y:S02]  /*22410*/  PRMT R250, RZ, 0x7610, R250 ;  /* 0x00007610fffa7816 */ /* 0x000fe400000000fa */
[----:B------:R-:W-:Y:S01]  /*22420*/  PRMT R249, RZ, 0x7610, R249 ;  /* 0x00007610fff97816 */ /* 0x000fe200000000f9 */
[----:B0-----:R-:W2:Y:S01]  /*22430*/  LDL R9, [R1+0x5d0] ;  /* 0x0005d00001097983 */ /* 0x001ea20000100800 */
        /* <DEDUP_REMOVED lines=15> */
[----:B------:R-:W0:Y:S04]  /*22530*/  LDL R13, [R1+0x654] ;  /* 0x00065400010d7983 */ /* 0x000e280000100800 */
[----:B------:R1:W-:Y:S04]  /*22540*/  STS.U16 [R4+0x9300], R195 ;  /* 0x009300c304007388 */ /* 0x0003e80000000400 */
        /* <DEDUP_REMOVED lines=41> */
[----:B------:R4:W-:Y:S01]  /*227e0*/  STS.U16 [R4+0x1bb00], R173 ;  /* 0x01bb00ad04007388 */ /* 0x0009e20000000400 */
[----:B0-----:R-:W-:-:S02]  /*227f0*/  @!P0 IMAD.MOV.U32 R12, RZ, RZ, R13 ;  /* 0x000000ffff0c8224 */ /* 0x001fc400078e000d */
[----:B------:R-:W-:-:S05]  /*22800*/  @!P0 IMAD.MOV.U32 R13, RZ, RZ, R8 ;  /* 0x000000ffff0d8224 */ /* 0x000fca00078e0008 */
[----:B------:R0:W4:Y:S04]  /*22810*/  @!P0 LDG.E.U16 R249, desc[UR60][R12.64] ;  /* 0x0000003c0cf98981 */ /* 0x000128000c1e1500 */
[----:B------:R-:W4:Y:S04]  /*22820*/  LDL R13, [R1+0x610] ;  /* 0x00061000010d7983 */ /* 0x000f280000100800 */
[----:B--2---:R-:W-:Y:S04]  /*22830*/  STL [R1+0x17e8], R10 ;  /* 0x0017e80a01007387 */ /* 0x004fe80000100800 */
[----:B------:R-:W-:Y:S04]  /*22840*/  STL [R1+0x1794], R5 ;  /* 0x0017940501007387 */ /* 0x000fe80000100800 */
[----:B-1----:R-:W2:Y:S04]  /*22850*/  LDL.LU R195, [R1+0x1acc] ;  /* 0x001acc0001c37983 */ /* 0x002ea80000300800 */
[----:B---3--:R-:W2:Y:S04]  /*22860*/  LDL.LU R196, [R1+0x1ac8] ;  /* 0x001ac80001c47983 */ /* 0x008ea80000300800 */
[----:B------:R-:W2:Y:S04]  /*22870*/  LDL.LU R197, [R1+0x1ac4] ;  /* 0x001ac40001c57983 */ /* 0x000ea80000300800 */
        /* <DEDUP_REMOVED lines=33> */
[----:B----4-:R-:W3:Y:S04]  /*22a90*/  LDL.LU R167, [R1+0x1a3c] ;  /* 0x001a3c0001a77983 */ /* 0x010ee80000300800 */
[----:B------:R-:W3:Y:S04]  /*22aa0*/  LDL.LU R168, [R1+0x1a38] ;  /* 0x001a380001a87983 */ /* 0x000ee80000300800 */
[----:B------:R-:W3:Y:S04]  /*22ab0*/  LDL.LU R169, [R1+0x1a34] ;  /* 0x001a340001a97983 */ /* 0x000ee80000300800 */
[----:B------:R-:W3:Y:S04]  /*22ac0*/  LDL.LU R170, [R1+0x1a30] ;  /* 0x001a300001aa7983 */ /* 0x000ee80000300800 */
[----:B------:R-:W3:Y:S04]  /*22ad0*/  LDL.LU R171, [R1+0x1a2c] ;  /* 0x001a2c0001ab7983 */ /* 0x000ee80000300800 */
[----:B------:R-:W3:Y:S04]  /*22ae0*/  LDL.LU R172, [R1+0x1a28] ;  /* 0x001a280001ac7983 */ /* 0x000ee80000300800 */
[----:B------:R-:W3:Y:S04]  /*22af0*/  LDL.LU R173, [R1+0x1a24] ;  /* 0x001a240001ad7983 */ /* 0x000ee80000300800 */
[----:B------:R1:W-:Y:S04]  /*22b00*/  STS.U16 [R4+0x3f00], R174 ;  /* 0x003f00ae04007388 */ /* 0x0003e80000000400 */
[----:B------:R4:W-:Y:S04]  /*22b10*/  STS.U16 [R4+0xbf00], R175 ;  /* 0x00bf00af04007388 */ /* 0x0009e80000000400 */
[----:B------:R0:W-:Y:S04]  /*22b20*/  STS.U16 [R4+0x13f00], R176 ;  /* 0x013f00b004007388 */ /* 0x0001e80000000400 */
[----:B------:R0:W-:Y:S04]  /*22b30*/  STS.U16 [R4+0x1bf00], R177 ;  /* 0x01bf00b104007388 */ /* 0x0001e80000000400 */
[----:B------:R0:W-:Y:S04]  /*22b40*/  STS.U16 [R3+0x380], R178 ;  /* 0x000380b203007388 */ /* 0x0001e80000000400 */
[----:B------:R0:W-:Y:S04]  /*22b50*/  STS.U16 [R3+0x8380], R179 ;  /* 0x008380b303007388 */ /* 0x0001e80000000400 */
[----:B-1----:R-:W3:Y:S04]  /*22b60*/  LDL.LU R174, [R1+0x1a20] ;  /* 0x001a200001ae7983 */ /* 0x002ee80000300800 */
[----:B----4-:R-:W3:Y:S04]  /*22b70*/  LDL.LU R175, [R1+0x1a1c] ;  /* 0x001a1c0001af7983 */ /* 0x010ee80000300800 */
[----:B0-----:R-:W3:Y:S04]  /*22b80*/  LDL.LU R176, [R1+0x1a18] ;  /* 0x001a180001b07983 */ /* 0x001ee80000300800 */
[----:B------:R-:W3:Y:S04]  /*22b90*/  LDL.LU R177, [R1+0x1a14] ;  /* 0x001a140001b17983 */ /* 0x000ee80000300800 */
[----:B------:R-:W-:Y:S04]  /*22ba0*/  STL [R1+0x1798], R4 ;  /* 0x0017980401007387 */ /* 0x000fe80000100800 */
        /* <DEDUP_REMOVED lines=8> */
[----:B0-----:R-:W3:Y:S04]  /*22c30*/  LDL.LU R180, [R1+0x1a08] ;  /* 0x001a080001b47983 */ /* 0x001ee80000300800 */
[----:B-1----:R-:W3:Y:S04]  /*22c40*/  LDL.LU R181, [R1+0x1a04] ;  /* 0x001a040001b57983 */ /* 0x002ee80000300800 */
[----:B----4-:R-:W3:Y:S04]  /*22c50*/  LDL.LU R182, [R1+0x1a00] ;  /* 0x001a000001b67983 */ /* 0x010ee80000300800 */
[----:B------:R-:W3:Y:S04]  /*22c60*/  LDL.LU R183, [R1+0x19fc] ;  /* 0x0019fc0001b77983 */ /* 0x000ee80000300800 */
        /* <DEDUP_REMOVED lines=34> */
[----:B--2---:R-:W4:Y:S04]  /*22e90*/  LDL.LU R136, [R1+0x19b8] ;  /* 0x0019b80001887983 */ /* 0x004f280000300800 */
        /* <DEDUP_REMOVED lines=25> */
[----:B------:R-:W4:Y:S01]  /*23030*/  LDL.LU R150, [R1+0x1980] ;  /* 0x0019800001967983 */ /* 0x000f220000300800 */
[----:B------:R-:W-:-:S03]  /*23040*/  PRMT R248, RZ, 0x7610, R248 ;  /* 0x00007610fff87816 */ /* 0x000fc600000000f8 */
[----:B------:R-:W4:Y:S04]  /*23050*/  LDL.LU R151, [R1+0x197c] ;  /* 0x00197c0001977983 */ /* 0x000f280000300800 */
[----:B------:R0:W-:Y:S01]  /*23060*/  STS.U16 [R3+0x12780], R88 ;  /* 0x0127805803007388 */ /* 0x0001e20000000400 */
[----:B------:R-:W-:-:S03]  /*23070*/  @!P0 IMAD.MOV.U32 R12, RZ, RZ, R55 ;  /* 0x000000ffff0c8224 */ /* 0x000fc600078e0037 */
[----:B------:R1:W-:Y:S04]  /*23080*/  STS.U16 [R3+0x1a780], R89 ;  /* 0x01a7805903007388 */ /* 0x0003e80000000400 */
[----:B------:R2:W-:Y:S04]  /*23090*/  STS.U16 [R3+0x2b80], R90 ;  /* 0x002b805a03007388 */ /* 0x0005e80000000400 */
[----:B------:R2:W-:Y:S04]  /*230a0*/  STS.U16 [R3+0xab80], R91 ;  /* 0x00ab805b03007388 */ /* 0x0005e80000000400 */
[----:B------:R2:W-:Y:S04]  /*230b0*/  STS.U16 [R3+0x12b80], R92 ;  /* 0x012b805c03007388 */ /* 0x0005e80000000400 */
[----:B------:R2:W-:Y:S04]  /*230c0*/  STS.U16 [R3+0x1ab80], R93 ;  /* 0x01ab805d03007388 */ /* 0x0005e80000000400 */
[----:B0-----:R-:W4:Y:S04]  /*230d0*/  LDL.LU R88, [R1+0x1978] ;  /* 0x0019780001587983 */ /* 0x001f280000300800 */
[----:B-1----:R-:W4:Y:S04]  /*230e0*/  LDL.LU R89, [R1+0x1974] ;  /* 0x0019740001597983 */ /* 0x002f280000300800 */
[----:B--2---:R-:W2:Y:S04]  /*230f0*/  LDL.LU R90, [R1+0x1970] ;  /* 0x00197000015a7983 */ /* 0x004ea80000300800 */
[----:B------:R-:W2:Y:S04]  /*23100*/  LDL.LU R91, [R1+0x196c] ;  /* 0x00196c00015b7983 */ /* 0x000ea80000300800 */
[----:B------:R-:W2:Y:S01]  /*23110*/  LDL.LU R92, [R1+0x1968] ;  /* 0x00196800015c7983 */ /* 0x000ea20000300800 */
[----:B------:R-:W-:-:S03]  /*23120*/  PRMT R23, RZ, 0x7610, R23 ;  /* 0x00007610ff177816 */ /* 0x000fc60000000017 */
        /* <DEDUP_REMOVED lines=9> */
[----:B---3--:R-:W2:Y:S04]  /*231c0*/  LDL.LU R96, [R1+0x1958] ;  /* 0x0019580001607983 */ /* 0x008ea80000300800 */
[----:B------:R-:W2:Y:S04]  /*231d0*/  LDL.LU R97, [R1+0x1954] ;  /* 0x0019540001617983 */ /* 0x000ea80000300800 */
[----:B------:R-:W2:Y:S04]  /*231e0*/  LDL.LU R98, [R1+0x1950] ;  /* 0x0019500001627983 */ /* 0x000ea80000300800 */
[----:B------:R-:W2:Y:S04]  /*231f0*/  LDL.LU R99, [R1+0x194c] ;  /* 0x00194c0001637983 */ /* 0x000ea80000300800 */
[----:B------:R0:W-:Y:S04]  /*23200*/  STS.U16 [R3+0x13380], R100 ;  /* 0x0133806403007388 */ /* 0x0001e80000000400 */
[----:B0-----:R-:W2:Y:S04]  /*23210*/  LDL.LU R100, [R1+0x1948] ;  /* 0x0019480001647983 */ /* 0x001ea80000300800 */
[----:B------:R0:W3:Y:S02]  /*23220*/  @!P0 LDG.E.U16 R248, desc[UR60][R12.64] ;  /* 0x0000003c0cf88981 */ /* 0x0000e4000c1e1500 */
[----:B0-----:R-:W-:-:S02]  /*23230*/  @!P0 IMAD.MOV.U32 R12, RZ, RZ, R10 ;  /* 0x000000ffff0c8224 */ /* 0x001fc400078e000a */
[----:B------:R-:W-:-:S05]  /*23240*/  @!P0 IMAD.MOV.U32 R13, RZ, RZ, R9 ;  /* 0x000000ffff0d8224 */ /* 0x000fca00078e0009 */
[----:B------:R0:W4:Y:S02]  /*23250*/  @!P0 LDG.E.U16 R23, desc[UR60][R12.64] ;  /* 0x0000003c0c178981 */ /* 0x000124000c1e1500 */
[----:B0-----:R-:W-:Y:S02]  /*23260*/  @!P0 IMAD.MOV.U32 R12, RZ, RZ, R7 ;  /* 0x000000ffff0c8224 */ /* 0x001fe400078e0007 */
[----:B------:R-:W2:Y:S04]  /*23270*/  LDL R7, [R1+0xa0] ;  /* 0x0000a00001077983 */ /* 0x000ea80000100800 */
        /* <DEDUP_REMOVED lines=13> */
[----:B------:R1:W-:Y:S01]  /*23350*/  STS.U16 [R3+0x13b80], R108 ;  /* 0x013b806c03007388 */ /* 0x0003e20000000400 */
[----:B------:R-:W-:-:S03]  /*23360*/  @!P0 IMAD.MOV.U32 R13, RZ, RZ, R5 ;  /* 0x000000ffff0d8224 */ /* 0x000fc600078e0005 */
[----:B0-----:R-:W4:Y:S04]  /*23370*/  LDL.LU R107, [R1+0x192c] ;  /* 0x00192c00016b7983 */ /* 0x001f280000300800 */
[----:B-1----:R-:W4:Y:S04]  /*23380*/  LDL.LU R108, [R1+0x1928] ;  /* 0x00192800016c7983 */ /* 0x002f280000300800 */
[----:B------:R-:W3:Y:S04]  /*23390*/  LDL R5, [R1+0x9c] ;  /* 0x00009c0001057983 */ /* 0x000ee80000100800 */
        /* <DEDUP_REMOVED lines=10> */
[----:B------:R-:W-:Y:S04]  /*23440*/  STL [R1+0x179c], R3 ;  /* 0x00179c0301007387 */ /* 0x000fe80000100800 */
[----:B--2---:R0:W-:Y:S04]  /*23450*/  STS.U16 [R7+0x20000], R114 ;  /* 0x0200007207007388 */ /* 0x0041e80000000400 */
[----:B------:R1:W-:Y:S04]  /*23460*/  STS.U16 [R7+0x20400], R115 ;  /* 0x0204007307007388 */ /* 0x0003e80000000400 */
[----:B0-----:R-:W2:Y:S04]  /*23470*/  LDL.LU R114, [R1+0x1910] ;  /* 0x0019100001727983 */ /* 0x001ea80000300800 */
[----:B-1----:R-:W2:Y:S04]  /*23480*/  LDL.LU R115, [R1+0x190c] ;  /* 0x00190c0001737983 */ /* 0x002ea80000300800 */
[----:B------:R-:W4:Y:S04]  /*23490*/  LDL R4, [R1+0x98] ;  /* 0x0000980001047983 */ /* 0x000f280000100800 */
        /* <DEDUP_REMOVED lines=12> */
[----:B---3--:R0:W-:Y:S04]  /*23560*/  STS.U16 [R5+0x20080], R26 ;  /* 0x0200801a05007388 */ /* 0x0081e80000000400 */
[----:B------:R1:W-:Y:S04]  /*23570*/  STS.U16 [R5+0x20480], R27 ;  /* 0x0204801b05007388 */ /* 0x0003e80000000400 */
[----:B0-----:R-:W3:Y:S04]  /*23580*/  LDL.LU R26, [R1+0x18f0] ;  /* 0x0018f000011a7983 */ /* 0x001ee80000300800 */
[----:B-1----:R-:W3:Y:S04]  /*23590*/  LDL.LU R27, [R1+0x18ec] ;  /* 0x0018ec00011b7983 */ /* 0x002ee80000300800 */
[----:B------:R-:W2:Y:S04]  /*235a0*/  LDL R3, [R1+0x94] ;  /* 0x0000940001037983 */ /* 0x000ea80000100800 */
        /* <DEDUP_REMOVED lines=12> */
[----:B----4-:R0:W-:Y:S04]  /*23670*/  STS.U16 [R4+0x20100], R34 ;  /* 0x0201002204007388 */ /* 0x0101e80000000400 */
[----:B------:R1:W-:Y:S04]  /*23680*/  STS.U16 [R4+0x20500], R35 ;  /* 0x0205002304007388 */ /* 0x0003e80000000400 */
[----:B0-----:R-:W3:Y:S04]  /*23690*/  LDL.LU R34, [R1+0x18d0] ;  /* 0x0018d00001227983 */ /* 0x001ee80000300800 */
[----:B-1----:R-:W3:Y:S04]  /*236a0*/  LDL.LU R35, [R1+0x18cc] ;  /* 0x0018cc0001237983 */ /* 0x002ee80000300800 */
[----:B------:R-:W4:Y:S04]  /*236b0*/  LDL R5, [R1+0x90] ;  /* 0x0000900001057983 */ /* 0x000f280000100800 */
        /* <DEDUP_REMOVED lines=12> */
[----:B--2---:R0:W-:Y:S04]  /*23780*/  STS.U16 [R3+0x20180], R42 ;  /* 0x0201802a03007388 */ /* 0x0041e80000000400 */
[----:B------:R1:W-:Y:S04]  /*23790*/  STS.U16 [R3+0x20580], R43 ;  /* 0x0205802b03007388 */ /* 0x0003e80000000400 */
[----:B------:R2:W-:Y:S04]  /*237a0*/  STS.U16 [R3+0x20980], R44 ;  /* 0x0209802c03007388 */ /* 0x0005e80000000400 */
[----:B------:R2:W-:Y:S04]  /*237b0*/  STS.U16 [R3+0x20d80], R45 ;  /* 0x020d802d03007388 */ /* 0x0005e80000000400 */
[----:B------:R2:W-:Y:S04]  /*237c0*/  STS.U16 [R3+0x21180], R46 ;  /* 0x0211802e03007388 */ /* 0x0005e80000000400 */
[----:B0-----:R-:W3:Y:S04]  /*237d0*/  LDL.LU R42, [R1+0x18b0] ;  /* 0x0018b000012a7983 */ /* 0x001ee80000300800 */
[----:B-1----:R-:W3:Y:S04]  /*237e0*/  LDL.LU R43, [R1+0x18ac] ;  /* 0x0018ac00012b7983 */ /* 0x002ee80000300800 */
[----:B------:R-:W3:Y:S04]  /*237f0*/  LDL R4, [R1+0x8c] ;  /* 0x00008c0001047983 */ /* 0x000ee80000100800 */
[----:B--2---:R-:W2:Y:S04]  /*23800*/  LDL.LU R44, [R1+0x18a8] ;  /* 0x0018a800012c7983 */ /* 0x004ea80000300800 */
[----:B------:R-:W2:Y:S04]  /*23810*/  LDL.LU R45, [R1+0x18a4] ;  /* 0x0018a400012d7983 */ /* 0x000ea80000300800 */
[----:B------:R-:W2:Y:S04]  /*23820*/  LDL.LU R46, [R1+0x18a0] ;  /* 0x0018a000012e7983 */ /* 0x000ea80000300800 */
[----:B------:R0:W-:Y:S04]  /*23830*/  STS.U16 [R3+0x21580], R47 ;  /* 0x0215802f03007388 */ /* 0x0001e80000000400 */
[----:B------:R1:W-:Y:S04]  /*23840*/  STS.U16 [R3+0x21980], R48 ;  /* 0x0219803003007388 */ /* 0x0003e80000000400 */
[----:B------:R1:W-:Y:S04]  /*23850*/  STS.U16 [R3+0x21d80], R87 ;  /* 0x021d805703007388 */ /* 0x0003e80000000400 */
[----:B0-----:R-:W2:Y:S04]  /*23860*/  LDL.LU R47, [R1+0x189c] ;  /* 0x00189c00012f7983 */ /* 0x001ea80000300800 */
[----:B-1----:R-:W2:Y:S04]  /*23870*/  LDL.LU R48, [R1+0x1898] ;  /* 0x0018980001307983 */ /* 0x002ea80000300800 */
[----:B------:R-:W2:Y:S04]  /*23880*/  LDL R3, [R1+0x88] ;  /* 0x0000880001037983 */ /* 0x000ea80000100800 */
[----:B----4-:R-:W-:Y:S04]  /*23890*/  STS.U16 [R5+0x20200], R86 ;  /* 0x0202005605007388 */ /* 0x010fe80000000400 */
[----:B------:R-:W-:Y:S04]  /*238a0*/  STS.U16 [R5+0x20600], R85 ;  /* 0x0206005505007388 */ /* 0x000fe80000000400 */
[----:B------:R-:W-:Y:S04]  /*238b0*/  STS.U16 [R5+0x20a00], R84 ;  /* 0x020a005405007388 */ /* 0x000fe80000000400 */
[----:B------:R-:W-:Y:S04]  /*238c0*/  STS.U16 [R5+0x20e00], R83 ;  /* 0x020e005305007388 */ /* 0x000fe80000000400 */
[----:B------:R-:W-:Y:S04]  /*238d0*/  STS.U16 [R5+0x21200], R82 ;  /* 0x0212005205007388 */ /* 0x000fe80000000400 */
[----:B------:R-:W-:Y:S04]  /*238e0*/  STS.U16 [R5+0x21600], R81 ;  /* 0x0216005105007388 */ /* 0x000fe80000000400 */
[----:B------:R-:W-:Y:S04]  /*238f0*/  STS.U16 [R5+0x21a00], R80 ;  /* 0x021a005005007388 */ /* 0x000fe80000000400 */
[----:B------:R0:W-:Y:S02]  /*23900*/  STS.U16 [R5+0x21e00], R79 ;  /* 0x021e004f05007388 */ /* 0x0001e40000000400 */
[----:B0-----:R-:W-:-:S02]  /*23910*/  IMAD.MOV.U32 R5, RZ, RZ, R52 ;  /* 0x000000ffff057224 */ /* 0x001fc400078e0034 */
[----:B------:R-:W4:Y:S01]  /*23920*/  LDL R52, [R1+0x84] ;  /* 0x0000840001347983 */ /* 0x000f220000100800 */
[----:B------:R-:W-:-:S06]  /*23930*/  PRMT R22, RZ, 0x7610, R22 ;  /* 0x00007610ff167816 */ /* 0x000fcc0000000016 */
[----:B------:R0:W4:Y:S04]  /*23940*/  @!P0 LDG.E.U16 R22, desc[UR60][R12.64] ;  /* 0x0000003c0c168981 */ /* 0x000128000c1e1500 */
[----:B---3--:R-:W-:Y:S04]  /*23950*/  STS.U16 [R4+0x20280], R78 ;  /* 0x0202804e04007388 */ /* 0x008fe80000000400 */
[----:B------:R-:W-:Y:S04]  /*23960*/  STS.U16 [R4+0x20680], R77 ;  /* 0x0206804d04007388 */ /* 0x000fe80000000400 */
[----:B------:R-:W-:Y:S04]  /*23970*/  STS.U16 [R4+0x20a80], R76 ;  /* 0x020a804c04007388 */ /* 0x000fe80000000400 */
[----:B------:R-:W-:Y:S04]  /*23980*/  STS.U16 [R4+0x20e80], R75 ;  /* 0x020e804b04007388 */ /* 0x000fe80000000400 */
[----:B------:R-:W-:Y:S04]  /*23990*/  STS.U16 [R4+0x21280], R74 ;  /* 0x0212804a04007388 */ /* 0x000fe80000000400 */
[----:B------:R-:W-:Y:S04]  /*239a0*/  STS.U16 [R4+0x21680], R73 ;  /* 0x0216804904007388 */ /* 0x000fe80000000400 */
[----:B------:R-:W-:Y:S04]  /*239b0*/  STS.U16 [R4+0x21a80], R72 ;  /* 0x021a804804007388 */ /* 0x000fe80000000400 */
[----:B------:R1:W-:Y:S01]  /*239c0*/  STS.U16 [R4+0x21e80], R71 ;  /* 0x021e804704007388 */ /* 0x0003e20000000400 */
[----:B0-----:R-:W-:-:S03]  /*239d0*/  IMAD.MOV.U32 R12, RZ, RZ, R8 ;  /* 0x000000ffff0c7224 */ /* 0x001fc600078e0008 */
[----:B--2---:R-:W-:Y:S04]  /*239e0*/  STS.U16 [R3+0x20300], R70 ;  /* 0x0203004603007388 */ /* 0x004fe80000000400 */
[----:B------:R-:W-:Y:S04]  /*239f0*/  STS.U16 [R3+0x20700], R69 ;  /* 0x0207004503007388 */ /* 0x000fe80000000400 */
[----:B------:R-:W-:Y:S04]  /*23a00*/  STS.U16 [R3+0x20b00], R68 ;  /* 0x020b004403007388 */ /* 0x000fe80000000400 */
[----:B------:R-:W-:Y:S04]  /*23a10*/  STS.U16 [R3+0x20f00], R67 ;  /* 0x020f004303007388 */ /* 0x000fe80000000400 */
[----:B------:R-:W-:Y:S04]  /*23a20*/  STS.U16 [R3+0x21300], R66 ;  /* 0x0213004203007388 */ /* 0x000fe80000000400 */
[----:B------:R-:W-:Y:S04]  /*23a30*/  STS.U16 [R3+0x21700], R60 ;  /* 0x0217003c03007388 */ /* 0x000fe80000000400 */
[----:B------:R-:W-:Y:S04]  /*23a40*/  STS.U16 [R3+0x21b00], R59 ;  /* 0x021b003b03007388 */ /* 0x000fe80000000400 */
[----:B------:R0:W-:Y:S01]  /*23a50*/  STS.U16 [R3+0x21f00], R58 ;  /* 0x021f003a03007388 */ /* 0x0001e20000000400 */
[----:B-1----:R-:W-:-:S02]  /*23a60*/  IMAD.MOV.U32 R4, RZ, RZ, R56 ;  /* 0x000000ffff047224 */ /* 0x002fc400078e0038 */
[----:B------:R-:W-:Y:S02]  /*23a70*/  IMAD.MOV.U32 R9, RZ, RZ, R6 ;  /* 0x000000ffff097224 */ /* 0x000fe400078e0006 */
[----:B------:R-:W-:Y:S02]  /*23a80*/  IMAD.MOV.U32 R7, RZ, RZ, R61 ;  /* 0x000000ffff077224 */ /* 0x000fe400078e003d */
[----:B------:R-:W-:Y:S02]  /*23a90*/  IMAD.MOV.U32 R6, RZ, RZ, R63 ;  /* 0x000000ffff067224 */ /* 0x000fe400078e003f */
[----:B------:R-:W-:Y:S02]  /*23aa0*/  IMAD.MOV.U32 R8, RZ, RZ, R62 ;  /* 0x000000ffff087224 */ /* 0x000fe400078e003e */
[----:B------:R-:W-:Y:S02]  /*23ab0*/  IMAD.MOV.U32 R13, RZ, RZ, R65 ;  /* 0x000000ffff0d7224 */ /* 0x000fe400078e0041 */
[----:B0-----:R-:W-:-:S02]  /*23ac0*/  IMAD.MOV.U32 R3, RZ, RZ, R57 ;  /* 0x000000ffff037224 */ /* 0x001fc400078e0039 */
[----:B------:R-:W2:Y:S04]  /*23ad0*/  LDL.LU.64 R56, [R1] ;  /* 0x0000000001387983 */ /* 0x000ea80000300a00 */
[----:B------:R-:W2:Y:S04]  /*23ae0*/  LDL.LU.64 R58, [R1+0x8] ;  /* 0x00000800013a7983 */ /* 0x000ea80000300a00 */
[----:B------:R-:W2:Y:S01]  /*23af0*/  LDL.LU.64 R60, [R1+0x10] ;  /* 0x00001000013c7983 */ /* 0x000ea20000300a00 */
[----:B------:R-:W-:-:S03]  /*23b00*/  IMAD.MOV.U32 R10, RZ, RZ, R64 ;  /* 0x000000ffff0a7224 */ /* 0x000fc600078e0040 */
[----:B------:R-:W2:Y:S04]  /*23b10*/  LDL.LU.64 R62, [R1+0x18] ;  /* 0x00001800013e7983 */ /* 0x000ea80000300a00 */
        /* <DEDUP_REMOVED lines=12> */
[----:B----4-:R0:W-:Y:S04]  /*23be0*/  STS.U16 [R52+0x21f80], R49 ;  /* 0x021f803134007388 */ /* 0x0101e80000000400 */
[----:B------:R1:W-:Y:S04]  /*23bf0*/  STS.U16 [R52+0x20380], R252 ;  /* 0x020380fc34007388 */ /* 0x0003e80000000400 */
[----:B0-----:R-:W3:Y:S04]  /*23c00*/  LDL.LU R49, [R1+0x1894] ;  /* 0x0018940001317983 */ /* 0x001ee80000300800 */
[----:B-1----:R-:W4:Y:S04]  /*23c10*/  LDL R252, [R1+0x174c] ;  /* 0x00174c0001fc7983 */ /* 0x002f280000100800 */
[----:B------:R0:W-:Y:S04]  /*23c20*/  STS.U16 [R52+0x20780], R251 ;  /* 0x020780fb34007388 */ /* 0x0001e80000000400 */
[----:B------:R1:W-:Y:S04]  /*23c30*/  STS.U16 [R52+0x20b80], R250 ;  /* 0x020b80fa34007388 */ /* 0x0003e80000000400 */
[----:B------:R-:W-:Y:S04]  /*23c40*/  STS.U16 [R52+0x20f80], R249 ;  /* 0x020f80f934007388 */ /* 0x000fe80000000400 */
[----:B------:R-:W-:Y:S04]  /*23c50*/  STS.U16 [R52+0x21380], R248 ;  /* 0x021380f834007388 */ /* 0x000fe80000000400 */
[----:B------:R-:W-:Y:S04]  /*23c60*/  STS.U16 [R52+0x21780], R23 ;  /* 0x0217801734007388 */ /* 0x000fe80000000400 */
[----:B------:R1:W-:Y:S01]  /*23c70*/  STS.U16 [R52+0x21b80], R22 ;  /* 0x021b801634007388 */ /* 0x0003e20000000400 */
[----:B------:R0:W-:Y:S06]  /*23c80*/  MEMBAR.ALL.CTA ;  /* 0x0000000000007992 */ /* 0x0001ec0000008000 */
[----:B0-----:R-:W0:Y:S02]  /*23c90*/  FENCE.VIEW.ASYNC.S ;  /* 0x00000000000073c6 */ /* 0x001e240000000000 */
[----:B0-----:R-:W-:Y:S06]  /*23ca0*/  BAR.SYNC.DEFER_BLOCKING 0x0 ;  /* 0x0000000000007b1d */ /* 0x001fec0000010000 */
[----:B------:R-:W-:Y:S01]  /*23cb0*/  UMOV UR33, 0x40000040 ;  /* 0x4000004000217882 */ /* 0x000fe20000000000 */
[----:B--2---:R-:W-:Y:S01]  /*23cc0*/  WARPGROUP.ARRIVE ;  /* 0x00000000000079c5 */ /* 0x004fe20000000000 */
[----:B----4-:R-:W-:-:S13]  /*23cd0*/  R2UR UR32, R252 ;  /* 0x00000000fc2072ca */ /* 0x010fda00000e0000 */
[----:B------:R-:W-:Y:S03]  /*23ce0*/  HGMMA.64x64x16.F32.BF16 R56, gdesc[UR32].tnspA, R56, gsb0 ;  /* 0x20e00000203879f0 */ /* 0x000fe60008001838 */
[----:B------:R-:W-:Y:S02]  /*23cf0*/  WARPGROUP.DEPBAR.LE gsb0, 0x0 ;  /* 0x00008000000079c5 */ /* 0x000fe40000010000 */
[----:B------:R-:W-:-:S06]  /*23d00*/  WARPGROUP.ARRIVE ;  /* 0x00000000000079c5 */ /* 0x000fcc0000000000 */
        /* <DEDUP_REMOVED lines=18> */
[----:B------:R-:W-:Y:S01]  /*23e30*/  HGMMA.64x64x16.F32.BF16 R56, gdesc[UR28].tnspA, R56, gsb0 ;  /* 0x20e000001c3879f0 */ /* 0x000fe20008001838 */
[----:B------:R-:W-:Y:S01]  /*23e40*/  UIADD3.64 UR52, UR4, 0x380, URZ ;  /* 0x0000038004347897 */ /* 0x000fe2000fffe03f */
[----:B------:R-:W-:Y:S01]  /*23e50*/  UMOV UR54, UR34 ;  /* 0x0000002200367c82 */ /* 0x000fe20008000000 */
[----:B------:R-:W-:Y:S01]  /*23e60*/  UMOV UR55, UR35 ;  /* 0x0000002300377c82 */ /* 0x000fe20008000000 */
        /* <DEDUP_REMOVED lines=213> */
[----:B------:R-:W-:Y:S01]  /*24bc0*/  IMAD.MOV.U32 R251, RZ, RZ, R50 ;  /* 0x000000fffffb7224 */ /* 0x000fe200078e0032 */
[----:B------:R-:W-:Y:S01]  /*24bd0*/  UIADD3.64 UR52, UR4, 0x1580, URZ ;  /* 0x0000158004347897 */ /* 0x000fe2000fffe03f */
[----:B------:R-:W3:Y:S01]  /*24be0*/  LDL.LU R50, [R1+0x1890] ;  /* 0x0018900001327983 */ /* 0x000ee20000300800 */
[----:B-1----:R-:W-:-:S03]  /*24bf0*/  IMAD.MOV.U32 R250, RZ, RZ, R51 ;  /* 0x000000fffffa7224 */ /* 0x002fc600078e0033 */
[----:B------:R-:W3:Y:S04]  /*24c00*/  LDL.LU R51, [R1+0x188c] ;  /* 0x00188c0001337983 */ /* 0x000ee80000300800 */
[----:B------:R-:W3:Y:S04]  /*24c10*/  LDL.LU R52, [R1+0x1888] ;  /* 0x0018880001347983 */ /* 0x000ee80000300800 */
[----:B------:R-:W-:Y:S04]  /*24c20*/  STL.64 [R1], R56 ;  /* 0x0000003801007387 */ /* 0x000fe80000100a00 */
[----:B------:R-:W-:Y:S04]  /*24c30*/  STL.64 [R1+0x8], R58 ;  /* 0x0000083a01007387 */ /* 0x000fe80000100a00 */
[----:B------:R-:W-:Y:S04]  /*24c40*/  STL.64 [R1+0x10], R60 ;  /* 0x0000103c01007387 */ /* 0x000fe80000100a00 */
[----:B------:R-:W-:Y:S01]  /*24c50*/  STL.64 [R1+0x18], R62 ;  /* 0x0000183e01007387 */ /* 0x000fe20000100a00 */
[----:B------:R-:W-:Y:S01]  /*24c60*/  UMOV UR54, UR18 ;  /* 0x0000001200367c82 */ /* 0x000fe20008000000 */
[----:B------:R-:W-:-:S02]  /*24c70*/  UMOV UR55, UR19 ;  /* 0x0000001300377c82 */ /* 0x000fc40008000000 */
[----:B------:R-:W-:Y:S04]  /*24c80*/  STL.64 [R1+0x20], R64 ;  /* 0x0000204001007387 */ /* 0x000fe80000100a00 */
        /* <DEDUP_REMOVED lines=10> */
[----:B------:R0:W-:Y:S04]  /*24d30*/  STL.64 [R1+0x78], R86 ;  /* 0x0000785601007387 */ /* 0x0001e80000100a00 */
[----:B0-----:R-:W2:Y:S04]  /*24d40*/  LDL.LU.64 R86, [R1+0x1880] ;  /* 0x0018800001567983 */ /* 0x001ea80000300a00 */
        /* <DEDUP_REMOVED lines=10> */
[----:B------:R-:W2:Y:S01]  /*24df0*/  LDL.LU.64 R64, [R1+0x1828] ;  /* 0x0018280001407983 */ /* 0x000ea20000300a00 */
[----:B------:R-:W-:-:S02]  /*24e00*/  WARPGROUP.DEPBAR.LE gsb0, 0x0 ;  /* 0x00008000000079c5 */ /* 0x000fc40000010000 */
[----:B------:R-:W-:Y:S01]  /*24e10*/  WARPGROUP.ARRIVE ;  /* 0x00000000000079c5 */ /* 0x000fe20000000000 */
[----:B------:R-:W-:Y:S02]  /*24e20*/  IMAD.MOV.U32 R22, RZ, RZ, R251 ;  /* 0x000000ffff167224 */ /* 0x000fe400078e00fb */
[----:B------:R-:W-:Y:S01]  /*24e30*/  IMAD.MOV.U32 R252, RZ, RZ, R60 ;  /* 0x000000fffffc7224 */ /* 0x000fe200078e003c */
[----:B------:R-:W2:Y:S02]  /*24e40*/  LDL.LU.64 R62, [R1+0x1820] ;  /* 0x00182000013e7983 */ /* 0x000ea40000300a00 */
[----:B------:R-:W-:Y:S01]  /*24e50*/  HGMMA.64x64x16.F32.BF16 R88, gdesc[UR52].tnspA, R88, gsb0 ;  /* 0x20e00000345879f0 */ /* 0x000fe20008001858 */
[----:B------:R-:W-:Y:S02]  /*24e60*/  IMAD.MOV.U32 R23, RZ, RZ, R250 ;  /* 0x000000ffff177224 */ /* 0x000fe400078e00fa */
[----:B------:R-:W-:Y:S02]  /*24e70*/  IMAD.MOV.U32 R251, RZ, RZ, R59 ;  /* 0x000000fffffb7224 */ /* 0x000fe400078e003b */
[----:B------:R-:W-:Y:S01]  /*24e80*/  IMAD.MOV.U32 R249, RZ, RZ, R58 ;  /* 0x000000fffff97224 */ /* 0x000fe200078e003a */
[----:B------:R-:W2:Y:S01]  /*24e90*/  LDL.LU.64 R60, [R1+0x1818] ;  /* 0x00181800013c7983 */ /* 0x000ea20000300a00 */
[----:B------:R-:W-:-:S02]  /*24ea0*/  IMAD.MOV.U32 R250, RZ, RZ, R57 ;  /* 0x000000fffffa7224 */ /* 0x000fc400078e0039 */
[----:B------:R-:W-:Y:S01]  /*24eb0*/  IMAD.MOV.U32 R248, RZ, RZ, R56 ;  /* 0x000000fffff87224 */ /* 0x000fe200078e0038 */
[----:B------:R-:W2:Y:S04]  /*24ec0*/  LDL.LU.64 R58, [R1+0x1810] ;  /* 0x00181000013a7983 */ /* 0x000ea80000300a00 */
[----:B------:R-:W2:Y:S01]  /*24ed0*/  LDL.LU.64 R56, [R1+0x1808] ;  /* 0x0018080001387983 */ /* 0x000ea20000300a00 */
        /* <DEDUP_REMOVED lines=22> */
[----:B--2---:R-:W-:-:S06]  /*25040*/  WARPGROUP.ARRIVE ;  /* 0x00000000000079c5 */ /* 0x004fcc0000000000 */
        /* <DEDUP_REMOVED lines=22> */
[----:B------:R0:W-:Y:S04]  /*251b0*/  STL [R1+0x17b0], R248 ;  /* 0x0017b0f801007387 */ /* 0x0001e80000100800 */
[----:B------:R1:W-:Y:S04]  /*251c0*/  STL [R1+0x17ac], R249 ;  /* 0x0017acf901007387 */ /* 0x0003e80000100800 */
[----:B------:R2:W-:Y:S01]  /*251d0*/  STL [R1+0x17a8], R250 ;  /* 0x0017a8fa01007387 */ /* 0x0005e20000100800 */
[----:B0-----:R-:W-:-:S02]  /*251e0*/  IMAD.MOV.U32 R248, RZ, RZ, R55 ;  /* 0x000000fffff87224 */ /* 0x001fc400078e0037 */
[----:B-1----:R-:W-:Y:S02]  /*251f0*/  IMAD.MOV.U32 R249, RZ, RZ, R54 ;  /* 0x000000fffff97224 */ /* 0x002fe400078e0036 */
[----:B--2---:R-:W-:Y:S02]  /*25200*/  IMAD.MOV.U32 R250, RZ, RZ, R53 ;  /* 0x000000fffffa7224 */ /* 0x004fe400078e0035 */
[----:B------:R-:W3:Y:S04]  /*25210*/  LDL.LU R53, [R1+0x1800] ;  /* 0x0018000001357983 */ /* 0x000ee80000300800 */
[----:B------:R-:W3:Y:S04]  /*25220*/  LDL.LU R54, [R1+0x17fc] ;  /* 0x0017fc0001367983 */ /* 0x000ee80000300800 */
[----:B------:R-:W3:Y:S01]  /*25230*/  LDL.LU R55, [R1+0x17f8] ;  /* 0x0017f80001377983 */ /* 0x000ee20000300800 */
[----:B------:R-:W-:-:S02]  /*25240*/  WARPGROUP.DEPBAR.LE gsb0, 0x0 ;  /* 0x00008000000079c5 */ /* 0x000fc40000010000 */
        /* <DEDUP_REMOVED lines=24> */
[----:B---3--:R-:W-:-:S06]  /*253d0*/  WARPGROUP.ARRIVE ;  /* 0x00000000000079c5 */ /* 0x008fcc0000000000 */
[----:B------:R-:W-:Y:S01]  /*253e0*/  HGMMA.64x64x16.F32.BF16 R24, gdesc[UR52].tnspA, R24, gsb0 ;  /* 0x20e00000341879f0 */ /* 0x000fe20008001818 */
[----:B------:R0:W-:Y:S01]  /*253f0*/  STL [R1+0x17a4], R251 ;  /* 0x0017a4fb01007387 */ /* 0x0001e20000100800 */
[----:B------:R-:W-:-:S03]  /*25400*/  UIADD3.64 UR56, UR4, 0x1c00, URZ ;  /* 0x00001c0004387897 */ /* 0x000fc6000fffe03f */
[----:B0-----:R-:W2:Y:S04]  /*25410*/  LDL.LU R251, [R1+0x173c] ;  /* 0x00173c0001fb7983 */ /* 0x001ea80000300800 */
[----:B------:R0:W-:Y:S04]  /*25420*/  STL [R1+0x17a0], R252 ;  /* 0x0017a0fc01007387 */ /* 0x0001e80000100800 */
[----:B0-----:R-:W3:Y:S04]  /*25430*/  LDL.LU R252, [R1+0x1740] ;  /* 0x0017400001fc7983 */ /* 0x001ee80000300800 */
[----:B------:R0:W-:Y:S04]  /*25440*/  STL [R1+0x17e4], R235 ;  /* 0x0017e4eb01007387 */ /* 0x0001e80000100800 */
[----:B0-----:R-:W4:Y:S04]  /*25450*/  LDL.LU R235, [R1+0x1744] ;  /* 0x0017440001eb7983 */ /* 0x001f280000300800 */
[----:B------:R0:W-:Y:S01]  /*25460*/  STL [R1+0x17e0], R236 ;  /* 0x0017e0ec01007387 */ /* 0x0001e20000100800 */
[----:B------:R-:W-:Y:S01]  /*25470*/  UMOV UR58, UR6 ;  /* 0x00000006003a7c82 */ /* 0x000fe20008000000 */
[----:B------:R-:W-:-:S02]  /*25480*/  UMOV UR59, UR7 ;  /* 0x00000007003b7c82 */ /* 0x000fc40008000000 */
[----:B0-----:R-:W4:Y:S04]  /*25490*/  LDL.LU R236, [R1+0x1748] ;  /* 0x0017480001ec7983 */ /* 0x001f280000300800 */
[----:B------:R0:W-:Y:S04]  /*254a0*/  STL [R1+0x17dc], R237 ;  /* 0x0017dced01007387 */ /* 0x0001e80000100800 */
[----:B------:R-:W-:Y:S04]  /*254b0*/  STL [R1+0x17d8], R238 ;  /* 0x0017d8ee01007387 */ /* 0x000fe80000100800 */
[----:B------:R1:W-:Y:S04]  /*254c0*/  STL [R1+0x17d4], R239 ;  /* 0x0017d4ef01007387 */ /* 0x0003e80000100800 */
[----:B------:R-:W-:Y:S04]  /*254d0*/  STL [R1+0x17d0], R240 ;  /* 0x0017d0f001007387 */ /* 0x000fe80000100800 */
[----:B------:R-:W-:Y:S04]  /*254e0*/  STL [R1+0x17cc], R241 ;  /* 0x0017ccf101007387 */ /* 0x000fe80000100800 */
[----:B------:R1:W-:Y:S04]  /*254f0*/  STL [R1+0x17c8], R242 ;  /* 0x0017c8f201007387 */ /* 0x0003e80000100800 */
[----:B------:R-:W-:Y:S04]  /*25500*/  STL [R1+0x17c4], R243 ;  /* 0x0017c4f301007387 */ /* 0x000fe80000100800 */
[----:B------:R-:W-:Y:S04]  /*25510*/  STL [R1+0x17c0], R244 ;  /* 0x0017c0f401007387 */ /* 0x000fe80000100800 */
[----:B------:R-:W-:Y:S04]  /*25520*/  STL [R1+0x17bc], R245 ;  /* 0x0017bcf501007387 */ /* 0x000fe80000100800 */
[----:B------:R-:W-:Y:S04]  /*25530*/  STL [R1+0x17b8], R246 ;  /* 0x0017b8f601007387 */ /* 0x000fe80000100800 */
[----:B------:R-:W-:Y:S01]  /*25540*/  STL [R1+0x17b4], R247 ;  /* 0x0017b4f701007387 */ /* 0x000fe20000100800 */
[----:B------:R-:W-:-:S02]  /*25550*/  WARPGROUP.DEPBAR.LE gsb0, 0x0 ;  /* 0x00008000000079c5 */ /* 0x000fc40000010000 */
[----:B------:R-:W-:-:S06]  /*25560*/  WARPGROUP.ARRIVE ;  /* 0x00000000000079c5 */ /* 0x000fcc0000000000 */
[----:B------:R-:W-:Y:S01]  /*25570*/  HGMMA.64x64x16.F32.BF16 R24, gdesc[UR56].tnspA, R24, gsb0 ;  /* 0x20e00000381879f0 */ /* 0x000fe20008001818 */
[----:B------:R-:W-:Y:S02]  /*25580*/  R2UR UR57, R0 ;  /* 0x00000000003972ca */ /* 0x000fe400000e0000 */
[----:B------:R-:W4:Y:S04]  /*25590*/  LDL.LU R0, [R1+0x17f4] ;  /* 0x0017f40001007983 */ /* 0x000f280000300800 */
[----:B0-----:R-:W4:Y:S04]  /*255a0*/  LDL.LU R237, [R1+0x284] ;  /* 0x0002840001ed7983 */ /* 0x001f280000300800 */
[----:B-1----:R-:W4:Y:S01]  /*255b0*/  LDL R239, [R1+0x1750] ;  /* 0x0017500001ef7983 */ /* 0x002f220000100800 */
[----:B------:R-:W-:-:S03]  /*255c0*/  R2UR UR56, R11 ;  /* 0x000000000b3872ca */ /* 0x000fc600000e0000 */
[----:B------:R-:W4:Y:S01]  /*255d0*/  LDL.LU R242, [R1+0x160c] ;  /* 0x00160c0001f27983 */ /* 0x000f220000300800 */
[----:B------:R-:W0:Y:S03]  /*255e0*/  LDC R11, c[0x0][0x238] ;  /* 0x00008e00ff0b7b82 */ /* 0x000e260000000800 */
[----:B------:R-:W4:Y:S04]  /*255f0*/  LDL.LU R241, [R1+0x1604] ;  /* 0x0016040001f17983 */ /* 0x000f280000300800 */
[----:B------:R-:W4:Y:S01]  /*25600*/  LDL.LU R238, [R1+0x15fc] ;  /* 0x0015fc0001ee7983 */ /* 0x000f220000300800 */
[----:B0-----:R-:W-:-:S04]  /*25610*/  IMAD.SHL.U32 R11, R11, 0x80, RZ ;  /* 0x000000800b0b7824 */ /* 0x001fc800078e00ff */
[----:B------:R-:W-:Y:S01]  /*25620*/  IMAD.SHL.U32 R11, R11, 0x2, RZ ;  /* 0x000000020b0b7824 */ /* 0x000fe200078e00ff */
[----:B--2---:R-:W-:Y:S01]  /*25630*/  R2UR UR52, R251 ;  /* 0x00000000fb3472ca */ /* 0x004fe200000e0000 */
[----:B------:R-:W-:Y:S01]  /*25640*/  IMAD.MOV.U32 R251, RZ, RZ, R22 ;  /* 0x000000fffffb7224 */ /* 0x000fe200078e0016 */
[----:B---3--:R-:W-:Y:S01]  /*25650*/  R2UR UR53, R252 ;  /* 0x00000000fc3572ca */ /* 0x008fe200000e0000 */
[----:B------:R-:W-:Y:S01]  /*25660*/  IMAD.MOV.U32 R252, RZ, RZ, R23 ;  /* 0x000000fffffc7224 */ /* 0x000fe200078e0017 */
[-C--:B------:R-:W-:Y:S02]  /*25670*/  IADD3 R23, P2, R14, R11.reuse, RZ ;  /* 0x0000000b0e177210 */ /* 0x080fe40007f5e0ff */
[----:B----4-:R-:W-:Y:S01]  /*25680*/  R2UR UR48, R235 ;  /* 0x00000000eb3072ca */ /* 0x010fe200000e0000 */
[----:B------:R-:W-:Y:S01]  /*25690*/  IMAD.MOV.U32 R235, RZ, RZ, R12 ;  /* 0x000000ffffeb7224 */ /* 0x000fe200078e000c */
[----:B------:R-:W-:-:S05]  /*256a0*/  IADD3 R12, P0, R20, R11, RZ ;  /* 0x0000000b140c7210 */ /* 0x000fca0007f1e0ff */
[--C-:B------:R-:W-:Y:S02]  /*256b0*/  IMAD.X R20, R21, 0x1, R0.reuse, P0 ;  /* 0x0000000115147824 */ /* 0x100fe400000e0600 */
[----:B------:R-:W-:Y:S01]  /*256c0*/  VIADD R237, R237, 0x1 ;  /* 0x00000001eded7836 */ /* 0x000fe20000000000 */
[----:B------:R-:W-:Y:S01]  /*256d0*/  IADD3 R22, P0, R16, R11, RZ ;  /* 0x0000000b10167210 */ /* 0x000fe20007f1e0ff */
[----:B------:R-:W-:-:S03]  /*256e0*/  IMAD.X R14, R15, 0x1, R0, P2 ;  /* 0x000000010f0e7824 */ /* 0x000fc600010e0600 */
[----:B------:R0:W-:Y:S04]  /*256f0*/  STL [R1+0x284], R237 ;  /* 0x000284ed01007387 */ /* 0x0001e80000100800 */
[----:B------:R-:W2:Y:S01]  /*25700*/  LDL.LU R15, [R1+0x15f4] ;  /* 0x0015f400010f7983 */ /* 0x000ea20000300800 */
[----:B------:R-:W-:-:S03]  /*25710*/  IMAD.X R16, R17, 0x1, R0, P0 ;  /* 0x0000000111107824 */ /* 0x000fc600000e0600 */
[----:B------:R-:W3:Y:S01]  /*25720*/  LDL.LU R240, [R1+0x15ec] ;  /* 0x0015ec0001f07983 */ /* 0x000ee20000300800 */
[----:B------:R-:W-:-:S03]  /*25730*/  ISETP.NE.U32.AND P0, PT, R237, R239, PT ;  /* 0x000000efed00720c */ /* 0x000fc60003f05070 */
[----:B------:R-:W4:Y:S04]  /*25740*/  LDL.LU R239, [R1+0x15e4] ;  /* 0x0015e40001ef7983 */ /* 0x000f280000300800 */
[----:B0-----:R-:W4:Y:S01]  /*25750*/  LDL.LU R237, [R1+0x1608] ;  /* 0x0016080001ed7983 */ /* 0x001f220000300800 */
[----:B------:R-:W-:Y:S01]  /*25760*/  R2UR UR49, R236 ;  /* 0x00000000ec3172ca */ /* 0x000fe200000e0000 */
[----:B------:R-:W-:Y:S01]  /*25770*/  IMAD.MOV.U32 R236, RZ, RZ, R13 ;  /* 0x000000ffffec7224 */ /* 0x000fe200078e000d */
[-C--:B------:R-:W-:Y:S02]  /*25780*/  IADD3 R13, P1, R18, R11.reuse, RZ ;  /* 0x0000000b120d7210 */ /* 0x080fe40007f3e0ff */
[-C--:B------:R-:W-:Y:S02]  /*25790*/  IADD3 R242, P6, R242, R11.reuse, RZ ;  /* 0x0000000bf2f27210 */ /* 0x080fe40007fde0ff */
[-C--:B------:R-:W-:Y:S01]  /*257a0*/  IADD3 R238, P2, R238, R11.reuse, RZ ;  /* 0x0000000beeee7210 */ /* 0x080fe20007f5e0ff */
[----:B------:R-:W-:Y:S01]  /*257b0*/  IMAD.X R18, R19, 0x1, R0, P1 ;  /* 0x0000000113127824 */ /* 0x000fe200008e0600 */
[-C--:B------:R-:W-:Y:S01]  /*257c0*/  IADD3 R241, P1, R241, R11.reuse, RZ ;  /* 0x0000000bf1f17210 */ /* 0x080fe20007f3e0ff */
[----:B------:R0:W-:Y:S04]  /*257d0*/  STL [R1+0x160c], R242 ;  /* 0x00160cf201007387 */ /* 0x0001e80000100800 */
[----:B------:R1:W-:Y:S04]  /*257e0*/  STL [R1+0x1604], R241 ;  /* 0x001604f101007387 */ /* 0x0003e80000100800 */
[----:B------:R-:W4:Y:S04]  /*257f0*/  LDL.LU R17, [R1+0x15dc] ;  /* 0x0015dc0001117983 */ /* 0x000f280000300800 */
[----:B------:R1:W-:Y:S04]  /*25800*/  STL [R1+0x15fc], R238 ;  /* 0x0015fcee01007387 */ /* 0x0003e80000100800 */
[----:B------:R-:W4:Y:S04]  /*25810*/  LDL.LU R247, [R1+0x1600] ;  /* 0x0016000001f77983 */ /* 0x000f280000300800 */
[----:B------:R-:W4:Y:S04]  /*25820*/  LDL.LU R246, [R1+0x15d4] ;  /* 0x0015d40001f67983 */ /* 0x000f280000300800 */
[----:B------:R-:W4:Y:S04]  /*25830*/  LDL.LU R245, [R1+0x15f8] ;  /* 0x0015f80001f57983 */ /* 0x000f280000300800 */
[----:B------:R-:W4:Y:S04]  /*25840*/  LDL.LU R244, [R1+0x15cc] ;  /* 0x0015cc0001f47983 */ /* 0x000f280000300800 */
[----:B------:R-:W4:Y:S04]  /*25850*/  LDL.LU R243, [R1+0x15f0] ;  /* 0x0015f00001f37983 */ /* 0x000f280000300800 */
[----:B0-----:R-:W4:Y:S04]  /*25860*/  LDL.LU R242, [R1+0x15c4] ;  /* 0x0015c40001f27983 */ /* 0x001f280000300800 */
[----:B-1----:R-:W4:Y:S04]  /*25870*/  LDL.LU R241, [R1+0x15e8] ;  /* 0x0015e80001f17983 */ /* 0x002f280000300800 */
[----:B------:R-:W4:Y:S01]  /*25880*/  LDL.LU R238, [R1+0x15bc] ;  /* 0x0015bc0001ee7983 */ /* 0x000f220000300800 */
[----:B--2---:R-:W-:-:S02]  /*25890*/  IADD3 R15, P3, R15, R11, RZ ;  /* 0x0000000b0f0f7210 */ /* 0x004fc40007f7e0ff */
[-C--:B---3--:R-:W-:Y:S02]  /*258a0*/  IADD3 R240, P4, R240, R11.reuse, RZ ;  /* 0x0000000bf0f07210 */ /* 0x088fe40007f9e0ff */
[----:B----4-:R-:W-:Y:S01]  /*258b0*/  IADD3 R239, P5, R239, R11, RZ ;  /* 0x0000000befef7210 */ /* 0x010fe20007fbe0ff */
[----:B------:R-:W-:Y:S04]  /*258c0*/  STL [R1+0x15f4], R15 ;  /* 0x0015f40f01007387 */ /* 0x000fe80000100800 */
[----:B------:R0:W-:Y:S01]  /*258d0*/  STL [R1+0x15ec], R240 ;  /* 0x0015ecf001007387 */ /* 0x0001e20000100800 */
[----:B------:R-:W-:-:S03]  /*258e0*/  IMAD.X R237, R237, 0x1, R0, P6 ;  /* 0x00000001eded7824 */ /* 0x000fc600030e0600 */
[----:B0-----:R-:W2:Y:S04]  /*258f0*/  LDL.LU R240, [R1+0x15e0] ;  /* 0x0015e00001f07983 */ /* 0x001ea80000300800 */
[----:B------:R0:W-:Y:S04]  /*25900*/  STL [R1+0x15e4], R239 ;  /* 0x0015e4ef01007387 */ /* 0x0001e80000100800 */
[----:B0-----:R-:W3:Y:S04]  /*25910*/  LDL.LU R239, [R1+0x15b4] ;  /* 0x0015b40001ef7983 */ /* 0x001ee80000300800 */
[----:B------:R0:W-:Y:S04]  /*25920*/  STL [R1+0x1608], R237 ;  /* 0x001608ed01007387 */ /* 0x0001e80000100800 */
[----:B0-----:R-:W4:Y:S01]  /*25930*/  LDL.LU R237, [R1+0x15d8] ;  /* 0x0015d80001ed7983 */ /* 0x001f220000300800 */
[-C--:B------:R-:W-:Y:S01]  /*25940*/  IADD3 R17, P6, R17, R11.reuse, RZ ;  /* 0x0000000b11117210 */ /* 0x080fe20007fde0ff */
[--C-:B------:R-:W-:Y:S01]  /*25950*/  IMAD.X R247, R247, 0x1, R0.reuse, P1 ;  /* 0x00000001f7f77824 */ /* 0x100fe200008e0600 */
[-C--:B------:R-:W-:Y:S01]  /*25960*/  IADD3 R246, P1, R246, R11.reuse, RZ ;  /* 0x0000000bf6f67210 */ /* 0x080fe20007f3e0ff */
[--C-:B------:R-:W-:Y:S01]  /*25970*/  IMAD.X R245, R245, 0x1, R0.reuse, P2 ;  /* 0x00000001f5f57824 */ /* 0x100fe200010e0600 */
[----:B------:R-:W-:Y:S01]  /*25980*/  IADD3 R244, P2, R244, R11, RZ ;  /* 0x0000000bf4f47210 */ /* 0x000fe20007f5e0ff */
[----:B------:R-:W-:Y:S01]  /*25990*/  STL [R1+0x15dc], R17 ;  /* 0x0015dc1101007387 */ /* 0x000fe20000100800 */
[----:B------:R-:W-:-:S03]  /*259a0*/  IMAD.X R243, R243, 0x1, R0, P3 ;  /* 0x00000001f3f37824 */ /* 0x000fc600018e0600 */
[----:B------:R-:W-:Y:S01]  /*259b0*/  STL [R1+0x1600], R247 ;  /* 0x001600f701007387 */ /* 0x000fe20000100800 */
[----:B------:R-:W-:-:S03]  /*259c0*/  IADD3 R242, P3, R242, R11, RZ ;  /* 0x0000000bf2f27210 */ /* 0x000fc60007f7e0ff */
[----:B------:R-:W-:Y:S04]  /*259d0*/  STL [R1+0x15d4], R246 ;  /* 0x0015d4f601007387 */ /* 0x000fe80000100800 */
[----:B------:R-:W-:Y:S01]  /*259e0*/  STL [R1+0x15f8], R245 ;  /* 0x0015f8f501007387 */ /* 0x000fe20000100800 */
[----:B------:R-:W-:-:S03]  /*259f0*/  IMAD.X R241, R241, 0x1, R0, P4 ;  /* 0x00000001f1f17824 */ /* 0x000fc600020e0600 */
[----:B------:R-:W-:Y:S01]  /*25a00*/  STL [R1+0x15cc], R244 ;  /* 0x0015ccf401007387 */ /* 0x000fe20000100800 */
[----:B------:R-:W-:-:S03]  /*25a10*/  IADD3 R238, P4, R238, R11, RZ ;  /* 0x0000000beeee7210 */ /* 0x000fc60007f9e0ff */
[----:B------:R-:W-:Y:S04]  /*25a20*/  STL [R1+0x15f0], R243 ;  /* 0x0015f0f301007387 */ /* 0x000fe80000100800 */
[----:B------:R0:W-:Y:S04]  /*25a30*/  STL [R1+0x15c4], R242 ;  /* 0x0015c4f201007387 */ /* 0x0001e80000100800 */
[----:B------:R-:W4:Y:S04]  /*25a40*/  LDL.LU R15, [R1+0x15ac] ;  /* 0x0015ac00010f7983 */ /* 0x000f280000300800 */
[----:B------:R1:W-:Y:S04]  /*25a50*/  STL [R1+0x15e8], R241 ;  /* 0x0015e8f101007387 */ /* 0x0003e80000100800 */
[----:B0-----:R-:W4:Y:S04]  /*25a60*/  LDL.LU R242, [R1+0x15d0] ;  /* 0x0015d00001f27983 */ /* 0x001f280000300800 */
[----:B------:R0:W-:Y:S04]  /*25a70*/  STL [R1+0x15bc], R238 ;  /* 0x0015bcee01007387 */ /* 0x0001e80000100800 */
[----:B-1----:R-:W4:Y:S04]  /*25a80*/  LDL.LU R241, [R1+0x15a4] ;  /* 0x0015a40001f17983 */ /* 0x002f280000300800 */
[----:B0-----:R-:W4:Y:S01]  /*25a90*/  LDL.LU R238, [R1+0x15c8] ;  /* 0x0015c80001ee7983 */ /* 0x001f220000300800 */
[----:B--2---:R-:W-:-:S05]  /*25aa0*/  IMAD.X R240, R240, 0x1, R0, P5 ;  /* 0x00000001f0f07824 */ /* 0x004fca00028e0600 */
[----:B------:R0:W-:Y:S01]  /*25ab0*/  STL [R1+0x15e0], R240 ;  /* 0x0015e0f001007387 */ /* 0x0001e20000100800 */
[----:B---3--:R-:W-:-:S05]  /*25ac0*/  IADD3 R239, P5, R239, R11, RZ ;  /* 0x0000000befef7210 */ /* 0x008fca0007fbe0ff */
[----:B------:R1:W-:Y:S04]  /*25ad0*/  STL [R1+0x15b4], R239 ;  /* 0x0015b4ef01007387 */ /* 0x0003e80000100800 */
[----:B------:R-:W2:Y:S01]  /*25ae0*/  LDL.LU R17, [R1+0x159c] ;  /* 0x00159c0001117983 */ /* 0x000ea20000300800 */
[----:B----4-:R-:W-:-:S05]  /*25af0*/  IMAD.X R237, R237, 0x1, R0, P6 ;  /* 0x00000001eded7824 */ /* 0x010fca00030e0600 */
        /* <DEDUP_REMOVED lines=8> */
[----:B---3--:R-:W3:Y:S01]  /*25b80*/  LDL.LU R237, [R1+0x157c] ;  /* 0x00157c0001ed7983 */ /* 0x008ee20000300800 */
[----:B------:R-:W-:-:S05]  /*25b90*/  IADD3 R15, P6, R15, R11, RZ ;  /* 0x0000000b0f0f7210 */ /* 0x000fca0007fde0ff */
[----:B------:R-:W-:Y:S01]  /*25ba0*/  STL [R1+0x15ac], R15 ;  /* 0x0015ac0f01007387 */ /* 0x000fe20000100800 */
[----:B------:R-:W-:Y:S01]  /*25bb0*/  IMAD.X R242, R242, 0x1, R0, P1 ;  /* 0x00000001f2f27824 */ /* 0x000fe200008e0600 */
[----:B------:R-:W-:-:S04]  /*25bc0*/  IADD3 R241, P1, R241, R11, RZ ;  /* 0x0000000bf1f17210 */ /* 0x000fc80007f3e0ff */
[----:B------:R0:W-:Y:S01]  /*25bd0*/  STL [R1+0x15d0], R242 ;  /* 0x0015d0f201007387 */ /* 0x0001e20000100800 */
[----:B------:R-:W-:-:S03]  /*25be0*/  IMAD.X R238, R238, 0x1, R0, P2 ;  /* 0x00000001eeee7824 */ /* 0x000fc600010e0600 */
[----:B0-----:R-:W3:Y:S04]  /*25bf0*/  LDL.LU R242, [R1+0x15a0] ;  /* 0x0015a00001f27983 */ /* 0x001ee80000300800 */
[----:B------:R0:W-:Y:S04]  /*25c00*/  STL [R1+0x15a4], R241 ;  /* 0x0015a4f101007387 */ /* 0x0001e80000100800 */
[----:B0-----:R-:W3:Y:S04]  /*25c10*/  LDL.LU R241, [R1+0x1574] ;  /* 0x0015740001f17983 */ /* 0x001ee80000300800 */
[----:B------:R0:W-:Y:S04]  /*25c20*/  STL [R1+0x15c8], R238 ;  /* 0x0015c8ee01007387 */ /* 0x0001e80000100800 */
[----:B0-----:R-:W3:Y:S01]  /*25c30*/  LDL.LU R238, [R1+0x1598] ;  /* 0x0015980001ee7983 */ /* 0x001ee20000300800 */
[----:B--2---:R-:W-:-:S05]  /*25c40*/  IADD3 R17, P2, R17, R11, RZ ;  /* 0x0000000b11117210 */ /* 0x004fca0007f5e0ff */
[----:B------:R-:W-:Y:S01]  /*25c50*/  STL [R1+0x159c], R17 ;  /* 0x00159c1101007387 */ /* 0x000fe20000100800 */
[--C-:B----4-:R-:W-:Y:S01]  /*25c60*/  IMAD.X R247, R247, 0x1, R0.reuse, P3 ;  /* 0x00000001f7f77824 */ /* 0x110fe200018e0600 */
[-C--:B------:R-:W-:Y:S01]  /*25c70*/  IADD3 R246, P3, R246, R11.reuse, RZ ;  /* 0x0000000bf6f67210 */ /* 0x080fe20007f7e0ff */
[--C-:B------:R-:W-:Y:S01]  /*25c80*/  IMAD.X R245, R245, 0x1, R0.reuse, P4 ;  /* 0x00000001f5f57824 */ /* 0x100fe200020e0600 */
[-C--:B------:R-:W-:Y:S01]  /*25c90*/  IADD3 R244, P4, R244, R11.reuse, RZ ;  /* 0x0000000bf4f47210 */ /* 0x080fe20007f9e0ff */
[----:B------:R-:W-:Y:S01]  /*25ca0*/  IMAD.X R243, R243, 0x1, R0, P5 ;  /* 0x00000001f3f37824 */ /* 0x000fe200028e0600 */
[----:B------:R-:W-:Y:S01]  /*25cb0*/  STL [R1+0x15c0], R247 ;  /* 0x0015c0f701007387 */ /* 0x000fe20000100800 */
[----:B------:R-:W-:-:S03]  /*25cc0*/  IADD3 R240, P5, R240, R11, RZ ;  /* 0x0000000bf0f07210 */ /* 0x000fc60007fbe0ff */
[----:B------:R-:W-:Y:S04]  /*25cd0*/  STL [R1+0x1594], R246 ;  /* 0x001594f601007387 */ /* 0x000fe80000100800 */
[----:B------:R-:W-:Y:S01]  /*25ce0*/  STL [R1+0x15b8], R245 ;  /* 0x0015b8f501007387 */ /* 0x000fe20000100800 */
[----:B------:R-:W-:-:S03]  /*25cf0*/  IMAD.X R239, R239, 0x1, R0, P6 ;  /* 0x00000001efef7824 */ /* 0x000fc600030e0600 */
[----:B------:R-:W-:Y:S01]  /*25d00*/  STL [R1+0x158c], R244 ;  /* 0x00158cf401007387 */ /* 0x000fe20000100800 */
[----:B---3--:R-:W-:-:S03]  /*25d10*/  IADD3 R237, P6, R237, R11, RZ ;  /* 0x0000000beded7210 */ /* 0x008fc60007fde0ff */
[----:B------:R-:W-:Y:S04]  /*25d20*/  STL [R1+0x15b0], R243 ;  /* 0x0015b0f301007387 */ /* 0x000fe80000100800 */
[----:B------:R0:W-:Y:S04]  /*25d30*/  STL [R1+0x1584], R240 ;  /* 0x001584f001007387 */ /* 0x0001e80000100800 */
[----:B------:R-:W2:Y:S04]  /*25d40*/  LDL.LU R15, [R1+0x156c] ;  /* 0x00156c00010f7983 */ /* 0x000ea80000300800 */
[----:B------:R1:W-:Y:S04]  /*25d50*/  STL [R1+0x15a8], R239 ;  /* 0x0015a8ef01007387 */ /* 0x0003e80000100800 */
[----:B0-----:R-:W3:Y:S04]  /*25d60*/  LDL.LU R240, [R1+0x1590] ;  /* 0x0015900001f07983 */ /* 0x001ee80000300800 */
[----:B------:R0:W-:Y:S04]  /*25d70*/  STL [R1+0x157c], R237 ;  /* 0x00157ced01007387 */ /* 0x0001e80000100800 */
[----:B-1----:R-:W4:Y:S04]  /*25d80*/  LDL.LU R239, [R1+0x1564] ;  /* 0x0015640001ef7983 */ /* 0x002f280000300800 */
[----:B0-----:R-:W4:Y:S01]  /*25d90*/  LDL.LU R237, [R1+0x1588] ;  /* 0x0015880001ed7983 */ /* 0x001f220000300800 */
[----:B------:R-:W-:-:S05]  /*25da0*/  IMAD.X R242, R242, 0x1, R0, P1 ;  /* 0x00000001f2f27824 */ /* 0x000fca00008e0600 */
[----:B------:R0:W-:Y:S01]  /*25db0*/  STL [R1+0x15a0], R242 ;  /* 0x0015a0f201007387 */ /* 0x0001e20000100800 */
[----:B------:R-:W-:-:S05]  /*25dc0*/  IADD3 R241, P1, R241, R11, RZ ;  /* 0x0000000bf1f17210 */ /* 0x000fca0007f3e0ff */
[----:B------:R1:W-:Y:S04]  /*25dd0*/  STL [R1+0x1574], R241 ;  /* 0x001574f101007387 */ /* 0x0003e80000100800 */
[----:B------:R-:W4:Y:S01]  /*25de0*/  LDL.LU R17, [R1+0x155c] ;  /* 0x00155c0001117983 */ /* 0x000f220000300800 */
[----:B------:R-:W-:-:S05]  /*25df0*/  IMAD.X R238, R238, 0x1, R0, P2 ;  /* 0x00000001eeee7824 */ /* 0x000fca00010e0600 */
        /* <DEDUP_REMOVED lines=9> */
[----:B--2---:R-:W-:-:S05]  /*25e90*/  IADD3 R15, P2, R15, R11, RZ ;  /* 0x0000000b0f0f7210 */ /* 0x004fca0007f5e0ff */
[----:B------:R-:W-:Y:S01]  /*25ea0*/  STL [R1+0x156c], R15 ;  /* 0x00156c0f01007387 */ /* 0x000fe20000100800 */
[----:B---3--:R-:W-:Y:S01]  /*25eb0*/  IMAD.X R240, R240, 0x1, R0, P3 ;  /* 0x00000001f0f07824 */ /* 0x008fe200018e0600 */
[----:B----4-:R-:W-:-:S04]  /*25ec0*/  IADD3 R239, P3, R239, R11, RZ ;  /* 0x0000000befef7210 */ /* 0x010fc80007f7e0ff */
        /* <DEDUP_REMOVED lines=679> */
[----:B------:R-:W-:-:S05]  /*28940*/  IADD3 R17, P2, R17, R11, RZ ;  /* 0x0000000b11117210 */ /* 0x000fca0007f5e0ff */
[----:B------:R-:W-:Y:S01]  /*28950*/  STL [R1+0x11dc], R17 ;  /* 0x0011dc1101007387 */ /* 0x000fe20000100800 */
[--C-:B------:R-:W-:Y:S01]  /*28960*/  IMAD.X R247, R247, 0x1, R0.reuse, P3 ;  /* 0x00000001f7f77824 */ /* 0x100fe200018e0600 */
        /* <DEDUP_REMOVED lines=2205> */
[----:B------:R-:W-:-:S02]  /*31340*/  IMAD.MOV.U32 R21, RZ, RZ, R20 ;  /* 0x000000ffff157224 */ /* 0x000fc400078e0014 */
[----:B------:R-:W-:Y:S02]  /*31350*/  IMAD.MOV.U32 R20, RZ, RZ, R12 ;  /* 0x000000ffff147224 */ /* 0x000fe400078e000c */
[----:B------:R-:W0:Y:S01]  /*31360*/  LDC R12, c[0x0][0x23c] ;  /* 0x00008f00ff0c7b82 */ /* 0x000e220000000800 */
        /* <DEDUP_REMOVED lines=8> */
[-C--:B------:R-:W-:Y:S01]  /*313f0*/  IADD3 R242, P1, R242, R11.reuse, RZ ;  /* 0x0000000bf2f27210 */ /* 0x080fe20007f3e0ff */
[----:B------:R-:W-:Y:S02]  /*31400*/  IMAD.X R241, R241, 0x1, R0, P2 ;  /* 0x00000001f1f17824 */ /* 0x000fe400010e0600 */
[----:B------:R-:W-:Y:S01]  /*31410*/  STL [R1+0x16dc], R246 ;  /* 0x0016dcf601007387 */ /* 0x000fe20000100800 */
[----:B------:R-:W-:-:S03]  /*31420*/  IADD3 R238, P2, R238, R11, RZ ;  /* 0x0000000beeee7210 */ /* 0x000fc60007f5e0ff */
[----:B------:R-:W-:Y:S04]  /*31430*/  STL [R1+0x16a4], R245 ;  /* 0x0016a4f501007387 */ /* 0x000fe80000100800 */
[----:B------:R-:W-:Y:S04]  /*31440*/  STL [R1+0x16e0], R244 ;  /* 0x0016e0f401007387 */ /* 0x000fe80000100800 */
[----:B------:R-:W-:Y:S04]  /*31450*/  STL [R1+0x16b0], R243 ;  /* 0x0016b0f301007387 */ /* 0x000fe80000100800 */
[----:B------:R-:W-:Y:S01]  /*31460*/  STL [R1+0x16e8], R242 ;  /* 0x0016e8f201007387 */ /* 0x000fe20000100800 */
[----:B0-----:R-:W-:-:S03]  /*31470*/  IMAD.SHL.U32 R12, R12, 0x80, RZ ;  /* 0x000000800c0c7824 */ /* 0x001fc600078e00ff */
[----:B------:R0:W-:Y:S04]  /*31480*/  STL [R1+0x16f8], R238 ;  /* 0x0016f8ee01007387 */ /* 0x0001e80000100800 */
[----:B------:R-:W-:Y:S01]  /*31490*/  STL [R1+0x16b8], R241 ;  /* 0x0016b8f101007387 */ /* 0x000fe20000100800 */
[----:B------:R-:W-:Y:S02]  /*314a0*/  IMAD.SHL.U32 R12, R12, 0x2, RZ ;  /* 0x000000020c0c7824 */ /* 0x000fe400078e00ff */
[----:B------:R-:W-:Y:S02]  /*314b0*/  IMAD.MOV.U32 R19, RZ, RZ, R18 ;  /* 0x000000ffff137224 */ /* 0x000fe400078e0012 */
[----:B------:R-:W-:Y:S01]  /*314c0*/  IMAD.MOV.U32 R18, RZ, RZ, R13 ;  /* 0x000000ffff127224 */ /* 0x000fe200078e000d */
[----:B0-----:R-:W4:Y:S01]  /*314d0*/  LDL.LU R238, [R1+0x16d0] ;  /* 0x0016d00001ee7983 */ /* 0x001f220000300800 */
[----:B--2---:R-:W-:-:S05]  /*314e0*/  IMAD.X R240, R240, 0x1, R0, P3 ;  /* 0x00000001f0f07824 */ /* 0x004fca00018e0600 */
[----:B------:R-:W-:Y:S01]  /*314f0*/  STL [R1+0x16ac], R240 ;  /* 0x0016acf001007387 */ /* 0x000fe20000100800 */
[----:B---3--:R-:W-:-:S05]  /*31500*/  IADD3 R239, P3, R239, R11, RZ ;  /* 0x0000000befef7210 */ /* 0x008fca0007f7e0ff */
[----:B------:R-:W-:Y:S04]  /*31510*/  STL [R1+0x1730], R239 ;  /* 0x001730ef01007387 */ /* 0x000fe80000100800 */
[----:B------:R-:W2:Y:S01]  /*31520*/  LDL.LU R13, [R1+0x1724] ;  /* 0x00172400010d7983 */ /* 0x000ea20000300800 */
[----:B----4-:R-:W-:Y:S01]  /*31530*/  IMAD.X R237, R237, 0x1, R0, P4 ;  /* 0x00000001eded7824 */ /* 0x010fe200020e0600 */
[----:B------:R-:W-:-:S04]  /*31540*/  IADD3 R2, P4, R2, R12, RZ ;  /* 0x0000000c02027210 */ /* 0x000fc80007f9e0ff */
[----:B------:R-:W-:Y:S04]  /*31550*/  STL [R1+0x16c4], R237 ;  /* 0x0016c4ed01007387 */ /* 0x000fe80000100800 */
[----:B------:R-:W3:Y:S04]  /*31560*/  LDL.LU R15, [R1+0x16d8] ;  /* 0x0016d800010f7983 */ /* 0x000ee80000300800 */
[----:B------:R-:W4:Y:S04]  /*31570*/  LDL.LU R17, [R1+0x171c] ;  /* 0x00171c0001117983 */ /* 0x000f280000300800 */
[----:B------:R0:W-:Y:S04]  /*31580*/  STL [R1+0x172c], R2 ;  /* 0x00172c0201007387 */ /* 0x0001e80000100800 */
[----:B0-----:R-:W4:Y:S04]  /*31590*/  LDL.LU R2, [R1+0x17f0] ;  /* 0x0017f00001027983 */ /* 0x001f280000300800 */
        /* <DEDUP_REMOVED lines=9> */
[----:B------:R-:W4:Y:S01]  /*31630*/  LDL.LU R239, [R1+0x1718] ;  /* 0x0017180001ef7983 */ /* 0x000f220000300800 */
[----:B------:R-:W-:-:S05]  /*31640*/  IMAD.X R238, R238, 0x1, R0, P5 ;  /* 0x00000001eeee7824 */ /* 0x000fca00028e0600 */
[----:B------:R0:W-:Y:S04]  /*31650*/  STL [R1+0x16d0], R238 ;  /* 0x0016d0ee01007387 */ /* 0x0001e80000100800 */
[----:B0-----:R-:W4:Y:S01]  /*31660*/  LDL.LU R238, [R1+0x70c] ;  /* 0x00070c0001ee7983 */ /* 0x001f220000300800 */
[----:B--2---:R-:W-:-:S05]  /*31670*/  IADD3 R13, P5, R13, R12, RZ ;  /* 0x0000000c0d0d7210 */ /* 0x004fca0007fbe0ff */
[----:B------:R-:W-:Y:S01]  /*31680*/  STL [R1+0x1724], R13 ;  /* 0x0017240d01007387 */ /* 0x000fe20000100800 */
[--C-:B---3--:R-:W-:Y:S02]  /*31690*/  IMAD.X R15, R15, 0x1, R0.reuse, P6 ;  /* 0x000000010f0f7824 */ /* 0x108fe400030e0600 */
[----:B----4-:R-:W-:-:S05]  /*316a0*/  IMAD.X R2, R2, 0x1, R0, P1 ;  /* 0x0000000102027824 */ /* 0x010fca00008e0600 */
[----:B------:R0:W-:Y:S04]  /*316b0*/  STL [R1+0x16cc], R2 ;  /* 0x0016cc0201007387 */ /* 0x0001e80000100800 */
[----:B------:R-:W-:Y:S04]  /*316c0*/  STL [R1+0x16d8], R15 ;  /* 0x0016d80f01007387 */ /* 0x000fe80000100800 */
[----:B0-----:R-:W2:Y:S01]  /*316d0*/  LDL.LU R2, [R1+0x17ec] ;  /* 0x0017ec0001027983 */ /* 0x001ea20000300800 */
[-C--:B------:R-:W-:Y:S02]  /*316e0*/  IADD3 R17, P6, R17, R12.reuse, RZ ;  /* 0x0000000c11117210 */ /* 0x080fe40007fde0ff */
[-C--:B------:R-:W-:Y:S01]  /*316f0*/  IADD3 R247, P1, R247, R12.reuse, RZ ;  /* 0x0000000cf7f77210 */ /* 0x080fe20007f3e0ff */
[--C-:B------:R-:W-:Y:S01]  /*31700*/  IMAD.X R246, R246, 0x1, R0.reuse, P2 ;  /* 0x00000001f6f67824 */ /* 0x100fe200010e0600 */
[-C--:B------:R-:W-:Y:S01]  /*31710*/  IADD3 R245, P2, R245, R12.reuse, RZ ;  /* 0x0000000cf5f57210 */ /* 0x080fe20007f5e0ff */
[----:B------:R-:W-:Y:S01]  /*31720*/  IMAD.X R244, R244, 0x1, R0, P3 ;  /* 0x00000001f4f47824 */ /* 0x000fe200018e0600 */
[----:B------:R-:W-:Y:S01]  /*31730*/  STL [R1+0x171c], R17 ;  /* 0x00171c1101007387 */ /* 0x000fe20000100800 */
[----:B------:R-:W-:-:S03]  /*31740*/  IADD3 R243, P3, R243, R12, RZ ;  /* 0x0000000cf3f37210 */ /* 0x000fc60007f7e0ff */
[----:B------:R-:W-:Y:S04]  /*31750*/  STL [R1+0x1714], R247 ;  /* 0x001714f701007387 */ /* 0x000fe80000100800 */
[----:B------:R-:W-:Y:S04]  /*31760*/  STL [R1+0x16e4], R246 ;  /* 0x0016e4f601007387 */ /* 0x000fe80000100800 */
[----:B------:R-:W-:Y:S04]  /*31770*/  STL [R1+0x170c], R245 ;  /* 0x00170cf501007387 */ /* 0x000fe80000100800 */
[----:B------:R-:W-:Y:S04]  /*31780*/  STL [R1+0x16f4], R244 ;  /* 0x0016f4f401007387 */ /* 0x000fe80000100800 */
[----:B------:R-:W-:Y:S01]  /*31790*/  STL [R1+0x1704], R243 ;  /* 0x001704f301007387 */ /* 0x000fe20000100800 */
[----:B--2---:R-:W-:Y:S01]  /*317a0*/  IMAD.X R242, R242, 0x1, R2, P4 ;  /* 0x00000001f2f27824 */ /* 0x004fe200020e0602 */
[----:B------:R-:W-:-:S05]  /*317b0*/  IADD3 R237, P4, R237, R12, RZ ;  /* 0x0000000ceded7210 */ /* 0x000fca0007f9e0ff */
[----:B------:R0:W-:Y:S04]  /*317c0*/  STL [R1+0x16fc], R237 ;  /* 0x0016fced01007387 */ /* 0x0001e80000100800 */
[----:B------:R1:W-:Y:S04]  /*317d0*/  STL [R1+0x1728], R242 ;  /* 0x001728f201007387 */ /* 0x0003e80000100800 */
[----:B0-----:R-:W2:Y:S01]  /*317e0*/  LDL.LU R237, [R1+0x1710] ;  /* 0x0017100001ed7983 */ /* 0x001ea20000300800 */
[--C-:B------:R-:W-:Y:S01]  /*317f0*/  IMAD.X R241, R241, 0x1, R2.reuse, P5 ;  /* 0x00000001f1f17824 */ /* 0x100fe200028e0602 */
[-C--:B------:R-:W-:Y:S01]  /*31800*/  IADD3 R240, P5, R240, R12.reuse, RZ ;  /* 0x0000000cf0f07210 */ /* 0x080fe20007fbe0ff */
[----:B------:R-:W-:Y:S01]  /*31810*/  IMAD.X R239, R239, 0x1, R2, P6 ;  /* 0x00000001efef7824 */ /* 0x000fe200030e0602 */
[----:B------:R-:W-:-:S02]  /*31820*/  IADD3 R238, P6, R238, R12, RZ ;  /* 0x0000000ceeee7210 */ /* 0x000fc40007fde0ff */
[----:B------:R-:W-:Y:S04]  /*31830*/  STL [R1+0x1720], R241 ;  /* 0x001720f101007387 */ /* 0x000fe80000100800 */
[----:B------:R-:W-:Y:S04]  /*31840*/  STL [R1+0x16ec], R240 ;  /* 0x0016ecf001007387 */ /* 0x000fe80000100800 */
[----:B------:R-:W-:Y:S04]  /*31850*/  STL [R1+0x1718], R239 ;  /* 0x001718ef01007387 */ /* 0x000fe80000100800 */
[----:B------:R-:W3:Y:S04]  /*31860*/  LDL.LU R11, [R1+0x704] ;  /* 0x00070400010b7983 */ /* 0x000ee80000300800 */
[----:B------:R0:W-:Y:S04]  /*31870*/  STL [R1+0x70c], R238 ;  /* 0x00070cee01007387 */ /* 0x0001e80000100800 */
        /* <DEDUP_REMOVED lines=8> */
[----:B-1----:R-:W4:Y:S04]  /*31900*/  LDL.LU R242, [R1+0x708] ;  /* 0x0007080001f27983 */ /* 0x002f280000300800 */
[----:B0-----:R-:W4:Y:S04]  /*31910*/  LDL.LU R238, [R1+0x6dc] ;  /* 0x0006dc0001ee7983 */ /* 0x001f280000300800 */
[----:B------:R-:W4:Y:S04]  /*31920*/  LDL.LU R241, [R1+0x700] ;  /* 0x0007000001f17983 */ /* 0x000f280000300800 */
[----:B------:R-:W4:Y:S04]  /*31930*/  LDL.LU R240, [R1+0x6d4] ;  /* 0x0006d40001f07983 */ /* 0x000f280000300800 */
[----:B------:R-:W4:Y:S01]  /*31940*/  LDL.LU R239, [R1+0x6f8] ;  /* 0x0006f80001ef7983 */ /* 0x000f220000300800 */
[----:B--2---:R-:W-:-:S05]  /*31950*/  IMAD.X R237, R237, 0x1, R2, P1 ;  /* 0x00000001eded7824 */ /* 0x004fca00008e0602 */
[----:B------:R0:W-:Y:S04]  /*31960*/  STL [R1+0x1710], R237 ;  /* 0x001710ed01007387 */ /* 0x0001e80000100800 */
[----:B0-----:R-:W2:Y:S01]  /*31970*/  LDL.LU R237, [R1+0x6cc] ;  /* 0x0006cc0001ed7983 */ /* 0x001ea20000300800 */
[-C--:B---3--:R-:W-:Y:S01]  /*31980*/  IADD3 R11, P1, R11, R12.reuse, RZ ;  /* 0x0000000c0b0b7210 */ /* 0x088fe20007f3e0ff */
[--C-:B----4-:R-:W-:Y:S01]  /*31990*/  IMAD.X R13, R13, 0x1, R2.reuse, P2 ;  /* 0x000000010d0d7824 */ /* 0x110fe200010e0602 */
[-C--:B------:R-:W-:Y:S01]  /*319a0*/  IADD3 R15, P2, R15, R12.reuse, RZ ;  /* 0x0000000c0f0f7210 */ /* 0x080fe20007f5e0ff */
[--C-:B------:R-:W-:Y:S01]  /*319b0*/  IMAD.X R17, R17, 0x1, R2.reuse, P3 ;  /* 0x0000000111117824 */ /* 0x100fe200018e0602 */
[----:B------:R-:W-:Y:S01]  /*319c0*/  IADD3 R247, P3, R247, R12, RZ ;  /* 0x0000000cf7f77210 */ /* 0x000fe20007f7e0ff */
[----:B------:R-:W-:Y:S01]  /*319d0*/  STL [R1+0x704], R11 ;  /* 0x0007040b01007387 */ /* 0x000fe20000100800 */
[----:B------:R-:W-:-:S03]  /*319e0*/  IMAD.X R246, R246, 0x1, R2, P4 ;  /* 0x00000001f6f67824 */ /* 0x000fc600020e0602 */
[----:B------:R-:W-:Y:S01]  /*319f0*/  STL [R1+0x1708], R13 ;  /* 0x0017080d01007387 */ /* 0x000fe20000100800 */
[----:B------:R-:W-:-:S03]  /*31a00*/  IADD3 R245, P4, R245, R12, RZ ;  /* 0x0000000cf5f57210 */ /* 0x000fc60007f9e0ff */
        /* <DEDUP_REMOVED lines=10> */
[----:B------:R-:W-:Y:S04]  /*31ab0*/  STL [R1+0x6e4], R243 ;  /* 0x0006e4f301007387 */ /* 0x000fe80000100800 */
[----:B------:R0:W-:Y:S04]  /*31ac0*/  STL [R1+0x6dc], R238 ;  /* 0x0006dcee01007387 */ /* 0x0001e80000100800 */
[----:B------:R-:W-:Y:S04]  /*31ad0*/  STL [R1+0x708], R242 ;  /* 0x000708f201007387 */ /* 0x000fe80000100800 */
[----:B0-----:R-:W3:Y:S01]  /*31ae0*/  LDL.LU R238, [R1+0x6f0] ;  /* 0x0006f00001ee7983 */ /* 0x001ee20000300800 */
[--C-:B------:R-:W-:Y:S01]  /*31af0*/  IMAD.X R241, R241, 0x1, R2.reuse, P1 ;  /* 0x00000001f1f17824 */ /* 0x100fe200008e0602 */
[----:B------:R-:W-:Y:S01]  /*31b00*/  IADD3 R240, P1, R240, R12, RZ ;  /* 0x0000000cf0f07210 */ /* 0x000fe20007f3e0ff */
[----:B------:R-:W-:-:S03]  /*31b10*/  IMAD.X R239, R239, 0x1, R2, P2 ;  /* 0x00000001efef7824 */ /* 0x000fc600010e0602 */
[----:B------:R-:W-:Y:S04]  /*31b20*/  STL [R1+0x700], R241 ;  /* 0x000700f101007387 */ /* 0x000fe80000100800 */
[----:B------:R-:W-:Y:S04]  /*31b30*/  STL [R1+0x6d4], R240 ;  /* 0x0006d4f001007387 */ /* 0x000fe80000100800 */
[----:B------:R-:W-:Y:S04]  /*31b40*/  STL [R1+0x6f8], R239 ;  /* 0x0006f8ef01007387 */ /* 0x000fe80000100800 */
[----:B------:R-:W4:Y:S01]  /*31b50*/  LDL.LU R11, [R1+0x6c4] ;  /* 0x0006c400010b7983 */ /* 0x000f220000300800 */
[----:B--2---:R-:W-:-:S05]  /*31b60*/  IADD3 R237, P2, R237, R12, RZ ;  /* 0x0000000ceded7210 */ /* 0x004fca0007f5e0ff */
[----:B------:R0:W-:Y:S04]  /*31b70*/  STL [R1+0x6cc], R237 ;  /* 0x0006cced01007387 */ /* 0x0001e80000100800 */
[----:B------:R-:W2:Y:S04]  /*31b80*/  LDL.LU R13, [R1+0x6e8] ;  /* 0x0006e800010d7983 */ /* 0x000ea80000300800 */
[----:B------:R-:W2:Y:S04]  /*31b90*/  LDL.LU R15, [R1+0x6bc] ;  /* 0x0006bc00010f7983 */ /* 0x000ea80000300800 */
[----:B------:R-:W2:Y:S04]  /*31ba0*/  LDL.LU R17, [R1+0x6e0] ;  /* 0x0006e00001117983 */ /* 0x000ea80000300800 */
[----:B------:R-:W2:Y:S04]  /*31bb0*/  LDL.LU R247, [R1+0x6b4] ;  /* 0x0006b40001f77983 */ /* 0x000ea80000300800 */
[----:B------:R-:W2:Y:S04]  /*31bc0*/  LDL.LU R246, [R1+0x6d8] ;  /* 0x0006d80001f67983 */ /* 0x000ea80000300800 */
[----:B------:R-:W2:Y:S04]  /*31bd0*/  LDL.LU R245, [R1+0x6ac] ;  /* 0x0006ac0001f57983 */ /* 0x000ea80000300800 */
[----:B------:R-:W2:Y:S01]  /*31be0*/  LDL.LU R244, [R1+0x6d0] ;  /* 0x0006d00001f47983 */ /* 0x000ea20000300800 */
[----:B0-----:R-:W-:-:S03]  /*31bf0*/  IMAD.MOV.U32 R237, RZ, RZ, R236 ;  /* 0x000000ffffed7224 */ /* 0x001fc600078e00ec */
[----:B------:R-:W2:Y:S01]  /*31c00*/  LDL.LU R243, [R1+0x6a4] ;  /* 0x0006a40001f37983 */ /* 0x000ea20000300800 */
[----:B------:R-:W-:-:S03]  /*31c10*/  IMAD.MOV.U32 R236, RZ, RZ, R235 ;  /* 0x000000ffffec7224 */ /* 0x000fc600078e00eb */
[----:B------:R-:W2:Y:S04]  /*31c20*/  LDL.LU R242, [R1+0x6c8] ;  /* 0x0006c80001f27983 */ /* 0x000ea80000300800 */
[----:B------:R-:W2:Y:S04]  /*31c30*/  LDL.LU R235, [R1+0x69c] ;  /* 0x00069c0001eb7983 */ /* 0x000ea80000300800 */
[----:B------:R-:W2:Y:S04]  /*31c40*/  LDL.LU R241, [R1+0x6c0] ;  /* 0x0006c00001f17983 */ /* 0x000ea80000300800 */
[----:B------:R-:W2:Y:S04]  /*31c50*/  LDL.LU R240, [R1+0x694] ;  /* 0x0006940001f07983 */ /* 0x000ea80000300800 */
[----:B------:R-:W2:Y:S01]  /*31c60*/  LDL.LU R239, [R1+0x6b8] ;  /* 0x0006b80001ef7983 */ /* 0x000ea20000300800 */
[----:B---3--:R-:W-:-:S05]  /*31c70*/  IMAD.X R238, R238, 0x1, R2, P3 ;  /* 0x00000001eeee7824 */ /* 0x008fca00018e0602 */
[----:B------:R0:W-:Y:S04]  /*31c80*/  STL [R1+0x6f0], R238 ;  /* 0x0006f0ee01007387 */ /* 0x0001e80000100800 */
[----:B0-----:R-:W3:Y:S01]  /*31c90*/  LDL.LU R238, [R1+0x68c] ;  /* 0x00068c0001ee7983 */ /* 0x001ee20000300800 */
[----:B----4-:R-:W-:-:S05]  /*31ca0*/  IADD3 R11, P3, R11, R12, RZ ;  /* 0x0000000c0b0b7210 */ /* 0x010fca0007f7e0ff */
[----:B------:R-:W-:Y:S01]  /*31cb0*/  STL [R1+0x6c4], R11 ;  /* 0x0006c40b01007387 */ /* 0x000fe20000100800 */
[--C-:B--2---:R-:W-:Y:S01]  /*31cc0*/  IMAD.X R13, R13, 0x1, R2.reuse, P4 ;  /* 0x000000010d0d7824 */ /* 0x104fe200020e0602 */
[-C--:B------:R-:W-:Y:S01]  /*31cd0*/  IADD3 R15, P4, R15, R12.reuse, RZ ;  /* 0x0000000c0f0f7210 */ /* 0x080fe20007f9e0ff */
[--C-:B------:R-:W-:Y:S01]  /*31ce0*/  IMAD.X R17, R17, 0x1, R2.reuse, P5 ;  /* 0x0000000111117824 */ /* 0x100fe200028e0602 */
[-C--:B------:R-:W-:Y:S01]  /*31cf0*/  IADD3 R247, P5, R247, R12.reuse, RZ ;  /* 0x0000000cf7f77210 */ /* 0x080fe20007fbe0ff */
[----:B------:R-:W-:Y:S01]  /*31d00*/  IMAD.X R246, R246, 0x1, R2, P6 ;  /* 0x00000001f6f67824 */ /* 0x000fe200030e0602 */
        /* <DEDUP_REMOVED lines=15> */
[----:B0-----:R-:W2:Y:S01]  /*31e00*/  LDL.LU R235, [R1+0x6b0] ;  /* 0x0006b00001eb7983 */ /* 0x001ea20000300800 */
[--C-:B------:R-:W-:Y:S01]  /*31e10*/  IMAD.X R241, R241, 0x1, R2.reuse, P3 ;  /* 0x00000001f1f17824 */ /* 0x100fe200018e0602 */
[----:B------:R-:W-:Y:S01]  /*31e20*/  IADD3 R240, P3, R240, R12, RZ ;  /* 0x0000000cf0f07210 */ /* 0x000fe20007f7e0ff */
[----:B------:R-:W-:-:S03]  /*31e30*/  IMAD.X R239, R239, 0x1, R2, P4 ;  /* 0x00000001efef7824 */ /* 0x000fc600020e0602 */
[----:B------:R-:W-:Y:S04]  /*31e40*/  STL [R1+0x6c0], R241 ;  /* 0x0006c0f101007387 */ /* 0x000fe80000100800 */
[----:B------:R-:W-:Y:S04]  /*31e50*/  STL [R1+0x694], R240 ;  /* 0x000694f001007387 */ /* 0x000fe80000100800 */
[----:B------:R0:W-:Y:S04]  /*31e60*/  STL [R1+0x6b8], R239 ;  /* 0x0006b8ef01007387 */ /* 0x0001e80000100800 */
[----:B------:R-:W4:Y:S01]  /*31e70*/  LDL.LU R11, [R1+0x6a8] ;  /* 0x0006a800010b7983 */ /* 0x000f220000300800 */
[----:B---3--:R-:W-:-:S05]  /*31e80*/  IADD3 R238, P4, R238, R12, RZ ;  /* 0x0000000ceeee7210 */ /* 0x008fca0007f9e0ff */
[----:B------:R1:W-:Y:S04]  /*31e90*/  STL [R1+0x68c], R238 ;  /* 0x00068cee01007387 */ /* 0x0003e80000100800 */
[----:B------:R-:W3:Y:S01]  /*31ea0*/  LDL.LU R13, [R1+0x67c] ;  /* 0x00067c00010d7983 */ /* 0x000ee20000300800 */
[----:B0-----:R-:W-:-:S03]  /*31eb0*/  IMAD.MOV.U32 R239, RZ, RZ, R237 ;  /* 0x000000ffffef7224 */ /* 0x001fc600078e00ed */
[----:B------:R-:W3:Y:S01]  /*31ec0*/  LDL.LU R15, [R1+0x6a0] ;  /* 0x0006a000010f7983 */ /* 0x000ee20000300800 */
[----:B------:R-:W-:-:S03]  /*31ed0*/  IMAD.MOV.U32 R237, RZ, RZ, R252 ;  /* 0x000000ffffed7224 */ /* 0x000fc600078e00fc */
[----:B------:R-:W3:Y:S01]  /*31ee0*/  LDL.LU R17, [R1+0x674] ;  /* 0x0006740001117983 */ /* 0x000ee20000300800 */
[----:B------:R-:W-:Y:S02]  /*31ef0*/  IMAD.MOV.U32 R252, RZ, RZ, R251 ;  /* 0x000000fffffc7224 */ /* 0x000fe400078e00fb */
[----:B------:R-:W-:Y:S01]  /*31f00*/  IMAD.MOV.U32 R251, RZ, RZ, R250 ;  /* 0x000000fffffb7224 */ /* 0x000fe200078e00fa */
[----:B------:R-:W3:Y:S01]  /*31f10*/  LDL.LU R247, [R1+0x698] ;  /* 0x0006980001f77983 */ /* 0x000ee20000300800 */
[----:B------:R-:W-:-:S03]  /*31f20*/  IMAD.MOV.U32 R250, RZ, RZ, R249 ;  /* 0x000000fffffa7224 */ /* 0x000fc600078e00f9 */
        /* <DEDUP_REMOVED lines=8> */
[----:B------:R-:W3:Y:S04]  /*31fb0*/  LDL.LU R242, [R1+0x65c] ;  /* 0x00065c0001f27983 */ /* 0x000ee80000300800 */
[----:B------:R-:W3:Y:S04]  /*31fc0*/  LDL.LU R5, [R1+0x680] ;  /* 0x0006800001057983 */ /* 0x000ee80000300800 */
[----:B------:R-:W3:Y:S01]  /*31fd0*/  LDL.LU R241, [R1+0x654] ;  /* 0x0006540001f17983 */ /* 0x000ee20000300800 */
[----:B-1----:R-:W-:-:S03]  /*31fe0*/  IMAD.MOV.U32 R238, RZ, RZ, R236 ;  /* 0x000000ffffee7224 */ /* 0x002fc600078e00ec */
[----:B------:R-:W3:Y:S04]  /*31ff0*/  LDL.LU R240, [R1+0x678] ;  /* 0x0006780001f07983 */ /* 0x000ee80000300800 */
[----:B------:R-:W3:Y:S01]  /*32000*/  LDL.LU R236, [R1+0x64c] ;  /* 0x00064c0001ec7983 */ /* 0x000ee20000300800 */
[----:B--2---:R-:W-:-:S05]  /*32010*/  IMAD.X R235, R235, 0x1, R2, P5 ;  /* 0x00000001ebeb7824 */ /* 0x004fca00028e0602 */
[----:B------:R0:W-:Y:S04]  /*32020*/  STL [R1+0x6b0], R235 ;  /* 0x0006b0eb01007387 */ /* 0x0001e80000100800 */
[----:B0-----:R-:W2:Y:S01]  /*32030*/  LDL.LU R235, [R1+0x670] ;  /* 0x0006700001eb7983 */ /* 0x001ea20000300800 */
[-C--:B------:R-:W-:Y:S01]  /*32040*/  IADD3 R10, P5, R10, R12.reuse, RZ ;  /* 0x0000000c0a0a7210 */ /* 0x080fe20007fbe0ff */
[--C-:B----4-:R-:W-:Y:S01]  /*32050*/  IMAD.X R11, R11, 0x1, R2.reuse, P6 ;  /* 0x000000010b0b7824 */ /* 0x110fe200030e0602 */
[-C--:B---3--:R-:W-:Y:S01]  /*32060*/  IADD3 R13, P6, R13, R12.reuse, RZ ;  /* 0x0000000c0d0d7210 */ /* 0x088fe20007fde0ff */
[--C-:B------:R-:W-:Y:S02]  /*32070*/  IMAD.X R15, R15, 0x1, R2.reuse, P1 ;  /* 0x000000010f0f7824 */ /* 0x100fe400008e0602 */
[----:B------:R0:W-:Y:S01]  /*32080*/  STL [R1+0x684], R10 ;  /* 0x0006840a01007387 */ /* 0x0001e20000100800 */
[-C--:B------:R-:W-:Y:S01]  /*32090*/  IADD3 R17, P1, R17, R12.reuse, RZ ;  /* 0x0000000c11117210 */ /* 0x080fe20007f3e0ff */
[--C-:B------:R-:W-:Y:S01]  /*320a0*/  IMAD.X R247, R247, 0x1, R2.reuse, P2 ;  /* 0x00000001f7f77824 */ /* 0x100fe200010e0602 */
[-C--:B------:R-:W-:Y:S01]  /*320b0*/  IADD3 R246, P2, R246, R12.reuse, RZ ;  /* 0x0000000cf6f67210 */ /* 0x080fe20007f5e0ff */
[----:B------:R-:W-:Y:S01]  /*320c0*/  IMAD.X R245, R245, 0x1, R2, P3 ;  /* 0x00000001f5f57824 */ /* 0x000fe200018e0602 */
[----:B0-----:R-:W3:Y:S04]  /*320d0*/  LDL.LU R10, [R1+0x17e8] ;  /* 0x0017e800010a7983 */ /* 0x001ee80000300800 */
[----:B------:R-:W-:Y:S04]  /*320e0*/  STL [R1+0x6a8], R11 ;  /* 0x0006a80b01007387 */ /* 0x000fe80000100800 */
[----:B------:R-:W-:Y:S04]  /*320f0*/  STL [R1+0x67c], R13 ;  /* 0x00067c0d01007387 */ /* 0x000fe80000100800 */
[----:B------:R-:W-:Y:S01]  /*32100*/  STL [R1+0x6a0], R15 ;  /* 0x0006a00f01007387 */ /* 0x000fe20000100800 */
[----:B------:R-:W-:-:S03]  /*32110*/  IADD3 R244, P3, R244, R12, RZ ;  /* 0x0000000cf4f47210 */ /* 0x000fc60007f7e0ff */
[----:B------:R-:W-:Y:S01]  /*32120*/  STL [R1+0x674], R17 ;  /* 0x0006741101007387 */ /* 0x000fe20000100800 */
[----:B------:R-:W-:-:S03]  /*32130*/  IMAD.X R5, R5, 0x1, R2, P5 ;  /* 0x0000000105057824 */ /* 0x000fc600028e0602 */
[----:B------:R-:W-:Y:S01]  /*32140*/  STL [R1+0x698], R247 ;  /* 0x000698f701007387 */ /* 0x000fe20000100800 */
[----:B------:R-:W-:-:S03]  /*32150*/  IMAD.X R243, R243, 0x1, R2, P4 ;  /* 0x00000001f3f37824 */ /* 0x000fc600020e0602 */
[----:B------:R-:W-:Y:S01]  /*32160*/  STL [R1+0x66c], R246 ;  /* 0x00066cf601007387 */ /* 0x000fe20000100800 */
[----:B------:R-:W-:-:S03]  /*32170*/  IADD3 R242, P4, R242, R12, RZ ;  /* 0x0000000cf2f27210 */ /* 0x000fc60007f9e0ff */
[----:B------:R-:W-:Y:S04]  /*32180*/  STL [R1+0x690], R245 ;  /* 0x000690f501007387 */ /* 0x000fe80000100800 */
[----:B------:R-:W-:Y:S04]  /*32190*/  STL [R1+0x664], R244 ;  /* 0x000664f401007387 */ /* 0x000fe80000100800 */
[----:B------:R0:W-:Y:S04]  /*321a0*/  STL [R1+0x680], R5 ;  /* 0x0006800501007387 */ /* 0x0001e80000100800 */
[----:B------:R1:W-:Y:S04]  /*321b0*/  STL [R1+0x688], R243 ;  /* 0x000688f301007387 */ /* 0x0003e80000100800 */
[----:B------:R4:W-:Y:S01]  /*321c0*/  STL [R1+0x65c], R242 ;  /* 0x00065cf201007387 */ /* 0x0009e20000100800 */
[----:B0-----:R-:W-:-:S03]  /*321d0*/  IMAD.MOV.U32 R5, RZ, RZ, R9 ;  /* 0x000000ffff057224 */ /* 0x001fc600078e0009 */
[----:B------:R-:W3:Y:S01]  /*321e0*/  LDL.LU R9, [R1+0x644] ;  /* 0x0006440001097983 */ /* 0x000ee20000300800 */
[-C--:B------:R-:W-:Y:S01]  /*321f0*/  IADD3 R241, P5, R241, R12.reuse, RZ ;  /* 0x0000000cf1f17210 */ /* 0x080fe20007fbe0ff */
[----:B------:R-:W-:Y:S01]  /*32200*/  IMAD.X R240, R240, 0x1, R2, P6 ;  /* 0x00000001f0f07824 */ /* 0x000fe200030e0602 */
[----:B------:R-:W-:-:S03]  /*32210*/  IADD3 R236, P6, R236, R12, RZ ;  /* 0x0000000cecec7210 */ /* 0x000fc60007fde0ff */
[----:B------:R0:W-:Y:S04]  /*32220*/  STL [R1+0x654], R241 ;  /* 0x000654f101007387 */ /* 0x0001e80000100800 */
[----:B------:R0:W-:Y:S04]  /*32230*/  STL [R1+0x678], R240 ;  /* 0x000678f001007387 */ /* 0x0001e80000100800 */
[----:B------:R-:W-:Y:S01]  /*32240*/  STL [R1+0x64c], R236 ;  /* 0x00064cec01007387 */ /* 0x000fe20000100800 */
[----:B------:R-:W-:Y:S02]  /*32250*/  IMAD.MOV.U32 R247, RZ, RZ, R238 ;  /* 0x000000fffff77224 */ /* 0x000fe400078e00ee */
[----:B------:R-:W-:-:S02]  /*32260*/  IMAD.MOV.U32 R246, RZ, RZ, R237 ;  /* 0x000000fffff67224 */ /* 0x000fc400078e00ed */
[----:B------:R-:W-:Y:S02]  /*32270*/  IMAD.MOV.U32 R245, RZ, RZ, R252 ;  /* 0x000000fffff57224 */ /* 0x000fe400078e00fc */
[----:B------:R-:W-:Y:S02]  /*32280*/  IMAD.MOV.U32 R244, RZ, RZ, R251 ;  /* 0x000000fffff47224 */ /* 0x000fe400078e00fb */
[----:B-1----:R-:W-:Y:S02]  /*32290*/  IMAD.MOV.U32 R243, RZ, RZ, R250 ;  /* 0x000000fffff37224 */ /* 0x002fe400078e00fa */
[----:B----4-:R-:W-:Y:S02]  /*322a0*/  IMAD.MOV.U32 R242, RZ, RZ, R249 ;  /* 0x000000fffff27224 */ /* 0x010fe400078e00f9 */
[----:B0-----:R-:W-:Y:S02]  /*322b0*/  IMAD.MOV.U32 R241, RZ, RZ, R248 ;  /* 0x000000fffff17224 */ /* 0x001fe400078e00f8 */
[----:B------:R-:W-:-:S02]  /*322c0*/  IMAD.MOV.U32 R240, RZ, RZ, R3 ;  /* 0x000000fffff07224 */ /* 0x000fc400078e0003 */
[----:B------:R-:W-:Y:S02]  /*322d0*/  IMAD.MOV.U32 R3, RZ, RZ, R5 ;  /* 0x000000ffff037224 */ /* 0x000fe400078e0005 */
[----:B------:R-:W-:Y:S02]  /*322e0*/  IMAD.MOV.U32 R17, RZ, RZ, R239 ;  /* 0x000000ffff117224 */ /* 0x000fe400078e00ef */
[----:B------:R-:W-:Y:S02]  /*322f0*/  IMAD.MOV.U32 R239, RZ, RZ, R4 ;  /* 0x000000ffffef7224 */ /* 0x000fe400078e0004 */
[----:B--2---:R-:W-:-:S05]  /*32300*/  IMAD.X R235, R235, 0x1, R2, P1 ;  /* 0x00000001ebeb7824 */ /* 0x004fca00008e0602 */
[----:B------:R0:W-:Y:S04]  /*32310*/  STL [R1+0x670], R235 ;  /* 0x000670eb01007387 */ /* 0x0001e80000100800 */
[----:B0-----:R-:W2:Y:S04]  /*32320*/  LDL.LU R235, [R1+0x668] ;  /* 0x0006680001eb7983 */ /* 0x001ea80000300800 */
        /* <DEDUP_REMOVED lines=12> */
[----:B---3--:R-:W-:-:S02]  /*323f0*/  IMAD.MOV.U32 R4, RZ, RZ, R10 ;  /* 0x000000ffff047224 */ /* 0x008fc400078e000a */
[----:B------:R-:W-:Y:S02]  /*32400*/  IMAD.MOV.U32 R10, RZ, RZ, R7 ;  /* 0x000000ffff0a7224 */ /* 0x000fe400078e0007 */
[----:B------:R-:W-:Y:S01]  /*32410*/  IMAD.MOV.U32 R7, RZ, RZ, R8 ;  /* 0x000000ffff077224 */ /* 0x000fe200078e0008 */
[----:B------:R-:W-:-:S05]  /*32420*/  IADD3 R9, P1, R9, R12, RZ ;  /* 0x0000000c09097210 */ /* 0x000fca0007f3e0ff */
[----:B------:R0:W-:Y:S04]  /*32430*/  STL [R1+0x644], R9 ;  /* 0x0006440901007387 */ /* 0x0001e80000100800 */
[----:B0-----:R-:W3:Y:S04]  /*32440*/  LDL.LU R9, [R1+0x5e4] ;  /* 0x0005e40001097983 */ /* 0x001ee80000300800 */
[----:B------:R-:W3:Y:S01]  /*32450*/  LDL.LU R8, [R1+0x608] ;  /* 0x0006080001087983 */ /* 0x000ee20000300800 */
[--C-:B------:R-:W-:Y:S01]  /*32460*/  IMAD.X R247, R247, 0x1, R2.reuse, P5 ;  /* 0x00000001f7f77824 */ /* 0x100fe200028e0602 */
[-C--:B------:R-:W-:Y:S01]  /*32470*/  IADD3 R246, P5, R246, R12.reuse, RZ ;  /* 0x0000000cf6f67210 */ /* 0x080fe20007fbe0ff */
[--C-:B------:R-:W-:Y:S01]  /*32480*/  IMAD.X R245, R245, 0x1, R2.reuse, P6 ;  /* 0x00000001f5f57824 */ /* 0x100fe200030e0602 */
[-C--:B------:R-:W-:Y:S01]  /*32490*/  IADD3 R244, P6, R244, R12.reuse, RZ ;  /* 0x0000000cf4f47210 */ /* 0x080fe20007fde0ff */
[--C-:B------:R-:W-:Y:S01]  /*324a0*/  IMAD.X R243, R243, 0x1, R2.reuse, P1 ;  /* 0x00000001f3f37824 */ /* 0x100fe200008e0602 */
[-C--:B------:R-:W-:Y:S01]  /*324b0*/  IADD3 R242, P1, R242, R12.reuse, RZ ;  /* 0x0000000cf2f27210 */ /* 0x080fe20007f3e0ff */
[--C-:B--2---:R-:W-:Y:S01]  /*324c0*/  IMAD.X R235, R235, 0x1, R2.reuse, P2 ;  /* 0x00000001ebeb7824 */ /* 0x104fe200010e0602 */
[-C--:B----4-:R-:W-:Y:S01]  /*324d0*/  IADD3 R236, P2, R236, R12.reuse, RZ ;  /* 0x0000000cecec7210 */ /* 0x090fe20007f5e0ff */
[--C-:B------:R-:W-:Y:S01]  /*324e0*/  IMAD.X R11, R11, 0x1, R2.reuse, P3 ;  /* 0x000000010b0b7824 */ /* 0x100fe200018e0602 */
[-C--:B------:R-:W-:Y:S01]  /*324f0*/  IADD3 R13, P3, R13, R12.reuse, RZ ;  /* 0x0000000c0d0d7210 */ /* 0x080fe20007f7e0ff */
[--C-:B------:R-:W-:Y:S01]  /*32500*/  IMAD.X R15, R15, 0x1, R2.reuse, P4 ;  /* 0x000000010f0f7824 */ /* 0x100fe200020e0602 */
[----:B------:R0:W-:Y:S01]  /*32510*/  STL [R1+0x668], R235 ;  /* 0x000668eb01007387 */ /* 0x0001e20000100800 */
[----:B------:R-:W-:Y:S01]  /*32520*/  IADD3 R17, P4, R17, R12, RZ ;  /* 0x0000000c11117210 */ /* 0x000fe20007f9e0ff */
[----:B------:R-:W-:-:S02]  /*32530*/  IMAD.X R241, R241, 0x1, R2, P2 ;  /* 0x00000001f1f17824 */ /* 0x000fc400010e0602 */
[----:B0-----:R0:W5:Y:S04]  /*32540*/  LDL.LU R235, [R1+0x17e4] ;  /* 0x0017e40001eb7983 */ /* 0x0011680000300800 */
[----:B------:R1:W-:Y:S01]  /*32550*/  STL [R1+0x63c], R236 ;  /* 0x00063cec01007387 */ /* 0x0003e20000100800 */
[-C--:B------:R-:W-:Y:S01]  /*32560*/  IADD3 R240, P2, R240, R12.reuse, RZ ;  /* 0x0000000cf0f07210 */ /* 0x080fe20007f5e0ff */
[----:B------:R-:W-:Y:S02]  /*32570*/  IMAD.X R239, R239, 0x1, R2, P3 ;  /* 0x00000001efef7824 */ /* 0x000fe400018e0602 */
[----:B-1----:R0:W5:Y:S04]  /*32580*/  LDL.LU R236, [R1+0x17e0] ;  /* 0x0017e00001ec7983 */ /* 0x0021680000300800 */
[----:B------:R1:W-:Y:S04]  /*32590*/  STL [R1+0x660], R11 ;  /* 0x0006600b01007387 */ /* 0x0003e80000100800 */
[----:B------:R-:W-:Y:S04]  /*325a0*/  STL [R1+0x634], R13 ;  /* 0x0006340d01007387 */ /* 0x000fe80000100800 */
[----:B------:R-:W-:Y:S04]  /*325b0*/  STL [R1+0x658], R15 ;  /* 0x0006580f01007387 */ /* 0x000fe80000100800 */
[----:B------:R-:W-:Y:S04]  /*325c0*/  STL [R1+0x62c], R17 ;  /* 0x00062c1101007387 */ /* 0x000fe80000100800 */
[----:B------:R-:W-:Y:S04]  /*325d0*/  STL [R1+0x650], R247 ;  /* 0x000650f701007387 */ /* 0x000fe80000100800 */
[----:B------:R-:W-:Y:S04]  /*325e0*/  STL [R1+0x624], R246 ;  /* 0x000624f601007387 */ /* 0x000fe80000100800 */
[----:B------:R-:W-:Y:S04]  /*325f0*/  STL [R1+0x648], R245 ;  /* 0x000648f501007387 */ /* 0x000fe80000100800 */
[----:B------:R-:W-:Y:S04]  /*32600*/  STL [R1+0x61c], R244 ;  /* 0x00061cf401007387 */ /* 0x000fe80000100800 */
[----:B------:R-:W-:Y:S01]  /*32610*/  STL [R1+0x640], R243 ;  /* 0x000640f301007387 */ /* 0x000fe20000100800 */
[----:B------:R-:W-:-:S03]  /*32620*/  IADD3 R238, P3, R238, R12, RZ ;  /* 0x0000000ceeee7210 */ /* 0x000fc60007f7e0ff */
[----:B------:R-:W-:Y:S01]  /*32630*/  STL [R1+0x614], R242 ;  /* 0x000614f201007387 */ /* 0x000fe20000100800 */
[----:B------:R-:W-:-:S03]  /*32640*/  IMAD.X R237, R237, 0x1, R2, P4 ;  /* 0x00000001eded7824 */ /* 0x000fc600020e0602 */
[----:B------:R-:W-:Y:S01]  /*32650*/  STL [R1+0x638], R241 ;  /* 0x000638f101007387 */ /* 0x000fe20000100800 */
[----:B------:R-:W-:-:S03]  /*32660*/  IADD3 R252, P4, R252, R12, RZ ;  /* 0x0000000cfcfc7210 */ /* 0x000fc60007f9e0ff */
[----:B------:R-:W-:Y:S01]  /*32670*/  STL [R1+0x60c], R240 ;  /* 0x00060cf001007387 */ /* 0x000fe20000100800 */
[----:B------:R-:W-:-:S03]  /*32680*/  IMAD.X R251, R251, 0x1, R2, P5 ;  /* 0x00000001fbfb7824 */ /* 0x000fc600028e0602 */
[----:B------:R2:W-:Y:S01]  /*32690*/  STL [R1+0x630], R239 ;  /* 0x000630ef01007387 */ /* 0x0005e20000100800 */
[----:B------:R-:W-:-:S03]  /*326a0*/  IADD3 R250, P5, R250, R12, RZ ;  /* 0x0000000cfafa7210 */ /* 0x000fc60007fbe0ff */
[----:B------:R-:W-:Y:S04]  /*326b0*/  STL [R1+0x604], R238 ;  /* 0x000604ee01007387 */ /* 0x000fe80000100800 */
[----:B------:R-:W-:Y:S04]  /*326c0*/  STL [R1+0x628], R237 ;  /* 0x000628ed01007387 */ /* 0x000fe80000100800 */
[----:B------:R-:W-:Y:S04]  /*326d0*/  STL [R1+0x5fc], R252 ;  /* 0x0005fcfc01007387 */ /* 0x000fe80000100800 */
[----:B------:R-:W-:Y:S04]  /*326e0*/  STL [R1+0x620], R251 ;  /* 0x000620fb01007387 */ /* 0x000fe80000100800 */
[----:B------:R-:W-:Y:S01]  /*326f0*/  STL [R1+0x5f4], R250 ;  /* 0x0005f4fa01007387 */ /* 0x000fe20000100800 */
[----:B------:R-:W-:-:S03]  /*32700*/  IMAD.X R249, R249, 0x1, R2, P6 ;  /* 0x00000001f9f97824 */ /* 0x000fc600030e0602 */
[----:B-1----:R-:W4:Y:S01]  /*32710*/  LDL.LU R11, [R1+0x600] ;  /* 0x00060000010b7983 */ /* 0x002f220000300800 */
[-C--:B------:R-:W-:Y:S01]  /*32720*/  IADD3 R248, P6, R248, R12.reuse, RZ ;  /* 0x0000000cf8f87210 */ /* 0x080fe20007fde0ff */
[--C-:B------:R-:W-:Y:S01]  /*32730*/  IMAD.X R5, R5, 0x1, R2.reuse, P1 ;  /* 0x0000000105057824 */ /* 0x100fe200008e0602 */
[----:B---3--:R-:W-:Y:S01]  /*32740*/  IADD3 R9, P1, R9, R12, RZ ;  /* 0x0000000c09097210 */ /* 0x008fe20007f3e0ff */
[----:B------:R-:W-:Y:S04]  /*32750*/  STL [R1+0x618], R249 ;  /* 0x000618f901007387 */ /* 0x000fe80000100800 */
[----:B------:R1:W-:Y:S04]  /*32760*/  STL [R1+0x5ec], R248 ;  /* 0x0005ecf801007387 */ /* 0x0003e80000100800 */
[----:B------:R3:W-:Y:S01]  /*32770*/  STL [R1+0x610], R5 ;  /* 0x0006100501007387 */ /* 0x0007e20000100800 */
[----:B------:R-:W-:-:S03]  /*32780*/  IMAD.X R8, R8, 0x1, R2, P2 ;  /* 0x0000000108087824 */ /* 0x000fc600010e0602 */
[----:B------:R0:W-:Y:S04]  /*32790*/  STL [R1+0x5e4], R9 ;  /* 0x0005e40901007387 */ /* 0x0001e80000100800 */
[----:B--2---:R-:W2:Y:S04]  /*327a0*/  LDL.LU R239, [R1+0x5f0] ;  /* 0x0005f00001ef7983 */ /* 0x004ea80000300800 */
[----:B------:R-:W2:Y:S04]  /*327b0*/  LDL.LU R240, [R1+0x5c4] ;  /* 0x0005c40001f07983 */ /* 0x000ea80000300800 */
[----:B------:R0:W-:Y:S04]  /*327c0*/  STL [R1+0x608], R8 ;  /* 0x0006080801007387 */ /* 0x0001e80000100800 */
[----:B------:R-:W2:Y:S04]  /*327d0*/  LDL.LU R241, [R1+0x5e8] ;  /* 0x0005e80001f17983 */ /* 0x000ea80000300800 */
[----:B------:R-:W2:Y:S04]  /*327e0*/  LDL.LU R242, [R1+0x5bc] ;  /* 0x0005bc0001f27983 */ /* 0x000ea80000300800 */
[----:B------:R-:W2:Y:S04]  /*327f0*/  LDL.LU R243, [R1+0x5e0] ;  /* 0x0005e00001f37983 */ /* 0x000ea80000300800 */
[----:B------:R-:W2:Y:S04]  /*32800*/  LDL.LU R244, [R1+0x5b4] ;  /* 0x0005b40001f47983 */ /* 0x000ea80000300800 */
[----:B------:R-:W2:Y:S04]  /*32810*/  LDL.LU R245, [R1+0x5d8] ;  /* 0x0005d80001f57983 */ /* 0x000ea80000300800 */
[----:B------:R-:W2:Y:S04]  /*32820*/  LDL.LU R246, [R1+0x5ac] ;  /* 0x0005ac0001f67983 */ /* 0x000ea80000300800 */
[----:B------:R-:W2:Y:S04]  /*32830*/  LDL.LU R247, [R1+0x5d0] ;  /* 0x0005d00001f77983 */ /* 0x000ea80000300800 */
[----:B-1----:R-:W2:Y:S04]  /*32840*/  LDL.LU R248, [R1+0x5a4] ;  /* 0x0005a40001f87983 */ /* 0x002ea80000300800 */
[----:B------:R-:W2:Y:S04]  /*32850*/  LDL.LU R249, [R1+0x5c8] ;  /* 0x0005c80001f97983 */ /* 0x000ea80000300800 */
[----:B------:R-:W2:Y:S04]  /*32860*/  LDL.LU R250, [R1+0x59c] ;  /* 0x00059c0001fa7983 */ /* 0x000ea80000300800 */
[----:B------:R-:W2:Y:S04]  /*32870*/  LDL.LU R251, [R1+0x5c0] ;  /* 0x0005c00001fb7983 */ /* 0x000ea80000300800 */
[----:B------:R-:W2:Y:S01]  /*32880*/  LDL.LU R252, [R1+0x594] ;  /* 0x0005940001fc7983 */ /* 0x000ea20000300800 */
[----:B------:R-:W-:-:S03]  /*32890*/  IMAD.MOV.U32 R237, RZ, RZ, R3 ;  /* 0x000000ffffed7224 */ /* 0x000fc600078e0003 */
[----:B------:R-:W2:Y:S01]  /*328a0*/  LDL.LU R3, [R1+0x5b8] ;  /* 0x0005b80001037983 */ /* 0x000ea20000300800 */
[----:B------:R-:W-:-:S03]  /*328b0*/  IMAD.MOV.U32 R13, RZ, RZ, R4 ;  /* 0x000000ffff0d7224 */ /* 0x000fc600078e0004 */
[----:B------:R-:W2:Y:S04]  /*328c0*/  LDL.LU R4, [R1+0x58c] ;  /* 0x00058c0001047983 */ /* 0x000ea80000300800 */
[----:B---3--:R-:W3:Y:S01]  /*328d0*/  LDL.LU R5, [R1+0x5b0] ;  /* 0x0005b00001057983 */ /* 0x008ee20000300800 */
[----:B------:R-:W-:-:S03]  /*328e0*/  IMAD.MOV.U32 R15, RZ, RZ, R10 ;  /* 0x000000ffff0f7224 */ /* 0x000fc600078e000a */
[----:B------:R-:W3:Y:S04]  /*328f0*/  LDL.LU R10, [R1+0x584] ;  /* 0x00058400010a7983 */ /* 0x000ee80000300800 */
[----:B0-----:R-:W3:Y:S01]  /*32900*/  LDL.LU R9, [R1+0x5a8] ;  /* 0x0005a80001097983 */ /* 0x001ee20000300800 */
[----:B------:R-:W-:-:S03]  /*32910*/  IMAD.MOV.U32 R17, RZ, RZ, R7 ;  /* 0x000000ffff117224 */ /* 0x000fc600078e0007 */
[----:B------:R-:W3:Y:S04]  /*32920*/  LDL.LU R7, [R1+0x57c] ;  /* 0x00057c0001077983 */ /* 0x000ee80000300800 */
[----:B------:R-:W3:Y:S01]  /*32930*/  LDL.LU R8, [R1+0x5a0] ;  /* 0x0005a00001087983 */ /* 0x000ee20000300800 */
[----:B------:R-:W-:-:S03]  /*32940*/  IMAD.MOV.U32 R238, RZ, RZ, R6 ;  /* 0x000000ffffee7224 */ /* 0x000fc600078e0006 */
[----:B------:R-:W3:Y:S01]  /*32950*/  LDL.LU R6, [R1+0x574] ;  /* 0x0005740001067983 */ /* 0x000ee20000300800 */
[----:B------:R-:W-:Y:S01]  /*32960*/  IADD3 R237, P2, R237, R12, RZ ;  /* 0x0000000ceded7210 */ /* 0x000fe20007f5e0ff */
[----:B------:R-:W-:-:S04]  /*32970*/  IMAD.X R15, R15, 0x1, R2, P4 ;  /* 0x000000010f0f7824 */ /* 0x000fc800020e0602 */
[----:B------:R0:W-:Y:S01]  /*32980*/  STL [R1+0x5dc], R237 ;  /* 0x0005dced01007387 */ /* 0x0001e20000100800 */
[----:B------:R-:W-:-:S03]  /*32990*/  IADD3 R238, P4, R238, R12, RZ ;  /* 0x0000000ceeee7210 */ /* 0x000fc60007f9e0ff */
[----:B0-----:R0:W5:Y:S01]  /*329a0*/  LDL.LU R237, [R1+0x17dc] ;  /* 0x0017dc0001ed7983 */ /* 0x0011620000300800 */
[----:B----4-:R-:W-:Y:S01]  /*329b0*/  IMAD.X R11, R11, 0x1, R2, P3 ;  /* 0x000000010b0b7824 */ /* 0x010fe200018e0602 */
[----:B------:R-:W-:-:S04]  /*329c0*/  IADD3 R13, P3, R13, R12, RZ ;  /* 0x0000000c0d0d7210 */ /* 0x000fc80007f7e0ff */
[----:B------:R1:W-:Y:S01]  /*329d0*/  STL [R1+0x600], R11 ;  /* 0x0006000b01007387 */ /* 0x0003e20000100800 */
[--C-:B--2---:R-:W-:Y:S01]  /*329e0*/  IMAD.X R239, R239, 0x1, R2.reuse, P5 ;  /* 0x00000001efef7824 */ /* 0x104fe200028e0602 */
[-C--:B------:R-:W-:Y:S02]  /*329f0*/  IADD3 R240, P5, R240, R12.reuse, RZ ;  /* 0x0000000cf0f07210 */ /* 0x080fe40007fbe0ff */
[----:B-1----:R-:W2:Y:S04]  /*32a00*/  LDL.LU R11, [R1+0x564] ;  /* 0x00056400010b7983 */ /* 0x002ea80000300800 */
[----:B------:R1:W-:Y:S01]  /*32a10*/  STL [R1+0x5d4], R13 ;  /* 0x0005d40d01007387 */ /* 0x0003e20000100800 */
[----:B------:R-:W-:Y:S01]  /*32a20*/  IMAD.X R241, R241, 0x1, R2, P6 ;  /* 0x00000001f1f17824 */ /* 0x000fe200030e0602 */
[----:B------:R-:W-:-:S02]  /*32a30*/  IADD3 R242, P6, R242, R12, RZ ;  /* 0x0000000cf2f27210 */ /* 0x000fc40007fde0ff */
[----:B-1----:R-:W4:Y:S04]  /*32a40*/  LDL.LU R13, [R1+0x588] ;  /* 0x00058800010d7983 */ /* 0x002f280000300800 */
[----:B------:R1:W-:Y:S01]  /*32a50*/  STL [R1+0x5f8], R15 ;  /* 0x0005f80f01007387 */ /* 0x0003e20000100800 */
[--C-:B------:R-:W-:Y:S02]  /*32a60*/  IMAD.X R243, R243, 0x1, R2.reuse, P1 ;  /* 0x00000001f3f37824 */ /* 0x100fe400008e0602 */
[----:B-1----:R-:W-:Y:S02]  /*32a70*/  IMAD.MOV.U32 R15, RZ, RZ, R17 ;  /* 0x000000ffff0f7224 */ /* 0x002fe400078e0011 */
[----:B------:R-:W2:Y:S04]  /*32a80*/  LDL.LU R17, [R1+0x554] ;  /* 0x0005540001117983 */ /* 0x000ea80000300800 */
[----:B------:R1:W-:Y:S01]  /*32a90*/  STL [R1+0x5cc], R238 ;  /* 0x0005ccee01007387 */ /* 0x0003e20000100800 */
[----:B------:R-:W-:Y:S01]  /*32aa0*/  IADD3 R244, P1, R244, R12, RZ ;  /* 0x0000000cf4f47210 */ /* 0x000fe20007f3e0ff */
[----:B------:R-:W-:-:S02]  /*32ab0*/  IMAD.X R245, R245, 0x1, R2, P2 ;  /* 0x00000001f5f57824 */ /* 0x000fc400010e0602 */
[----:B-1----:R0:W5:Y:S04]  /*32ac0*/  LDL.LU R238, [R1+0x17d8] ;  /* 0x0017d80001ee7983 */ /* 0x0021680000300800 */
[----:B------:R1:W-:Y:S01]  /*32ad0*/  STL [R1+0x5f0], R239 ;  /* 0x0005f0ef01007387 */ /* 0x0003e20000100800 */
[----:B------:R-:W-:-:S03]  /*32ae0*/  IADD3 R246, P2, R246, R12, RZ ;  /* 0x0000000cf6f67210 */ /* 0x000fc60007f5e0ff */
[----:B-1----:R0:W5:Y:S04]  /*32af0*/  LDL.LU R239, [R1+0x17d4] ;  /* 0x0017d40001ef7983 */ /* 0x0021680000300800 */
[----:B------:R1:W-:Y:S01]  /*32b00*/  STL [R1+0x5c4], R240 ;  /* 0x0005c4f001007387 */ /* 0x0003e20000100800 */
[----:B------:R-:W-:-:S03]  /*32b10*/  IMAD.X R247, R247, 0x1, R2, P3 ;  /* 0x00000001f7f77824 */ /* 0x000fc600018e0602 */
        /* <DEDUP_REMOVED lines=23> */
[----:B---3--:R-:W-:-:S03]  /*32c90*/  IMAD.X R5, R5, 0x1, R2, P1 ;  /* 0x0000000105057824 */ /* 0x008fc600008e0602 */
        /* <DEDUP_REMOVED lines=16> */
[----:B------:R1:W-:Y:S04]  /*32da0*/  STL [R1+0x58c], R4 ;  /* 0x00058c0401007387 */ /* 0x0003e80000100800 */
[----:B-1----:R0:W5:Y:S04]  /*32db0*/  LDL.LU R4, [R1+0x1798] ;  /* 0x0017980001047983 */ /* 0x0021680000300800 */
[----:B------:R1:W-:Y:S04]  /*32dc0*/  STL [R1+0x5b0], R5 ;  /* 0x0005b00501007387 */ /* 0x0003e80000100800 */
[----:B-1----:R-:W3:Y:S04]  /*32dd0*/  LDL.LU R5, [R1+0x1794] ;  /* 0x0017940001057983 */ /* 0x002ee80000300800 */
[----:B------:R1:W-:Y:S04]  /*32de0*/  STL [R1+0x584], R10 ;  /* 0x0005840a01007387 */ /* 0x0003e80000100800 */
[----:B-1----:R-:W2:Y:S04]  /*32df0*/  LDL.LU R10, [R1+0x1790] ;  /* 0x00179000010a7983 */ /* 0x002ea80000300800 */
[----:B------:R1:W-:Y:S04]  /*32e00*/  STL [R1+0x5a8], R9 ;  /* 0x0005a80901007387 */ /* 0x0003e80000100800 */
[----:B-1----:R-:W2:Y:S04]  /*32e10*/  LDL.LU R9, [R1+0x178c] ;  /* 0x00178c0001097983 */ /* 0x002ea80000300800 */
[----:B------:R1:W-:Y:S04]  /*32e20*/  STL [R1+0x57c], R7 ;  /* 0x00057c0701007387 */ /* 0x0003e80000100800 */
[----:B-1----:R-:W2:Y:S04]  /*32e30*/  LDL.LU R7, [R1+0x1788] ;  /* 0x0017880001077983 */ /* 0x002ea80000300800 */
[----:B------:R1:W-:Y:S04]  /*32e40*/  STL [R1+0x5a0], R8 ;  /* 0x0005a00801007387 */ /* 0x0003e80000100800 */
[----:B-1----:R-:W2:Y:S04]  /*32e50*/  LDL.LU R8, [R1+0x1784] ;  /* 0x0017840001087983 */ /* 0x002ea80000300800 */
[----:B------:R1:W-:Y:S04]  /*32e60*/  STL [R1+0x574], R6 ;  /* 0x0005740601007387 */ /* 0x0003e80000100800 */
[----:B-1----:R-:W2:Y:S01]  /*32e70*/  LDL.LU R6, [R1+0x1780] ;  /* 0x0017800001067983 */ /* 0x002ea20000300800 */
[----:B----4-:R-:W-:Y:S01]  /*32e80*/  IMAD.X R13, R13, 0x1, R2, P6 ;  /* 0x000000010d0d7824 */ /* 0x010fe200030e0602 */
[----:B------:R-:W-:-:S02]  /*32e90*/  WARPGROUP.DEPBAR.LE gsb0, 0x0 ;  /* 0x00008000000079c5 */ /* 0x000fc40000010000 */
[----:B------:R-:W-:Y:S01]  /*32ea0*/  WARPGROUP.ARRIVE ;  /* 0x00000000000079c5 */ /* 0x000fe20000000000 */
[----:B------:R-:W-:Y:S01]  /*32eb0*/  UMOV UR38, UR10 ;  /* 0x0000000a00267c82 */ /* 0x000fe20008000000 */
[----:B------:R-:W-:-:S04]  /*32ec0*/  UMOV UR39, UR11 ;  /* 0x0000000b00277c82 */ /* 0x000fc80008000000 */
[----:B------:R-:W-:Y:S01]  /*32ed0*/  HGMMA.64x64x16.F32.BF16 R24, gdesc[UR36].tnspA, R24, gsb0 ;  /* 0x20e00000241879f0 */ /* 0x000fe20008001818 */
[--C-:B---3--:R-:W-:Y:S01]  /*32ee0*/  IMAD.X R5, R5, 0x1, R2.reuse, P5 ;  /* 0x0000000105057824 */ /* 0x108fe200028e0602 */
[-C--:B--2---:R-:W-:Y:S02]  /*32ef0*/  IADD3 R11, P5, R11, R12.reuse, RZ ;  /* 0x0000000c0b0b7210 */ /* 0x084fe40007fbe0ff */
[----:B------:R-:W-:Y:S01]  /*32f00*/  IADD3 R10, P6, R10, R12, RZ ;  /* 0x0000000c0a0a7210 */ /* 0x000fe20007fde0ff */
[----:B------:R-:W-:-:S05]  /*32f10*/  IMAD.X R7, R7, 0x1, R2, P4 ;  /* 0x0000000107077824 */ /* 0x000fca00020e0602 */
[----:B------:R1:W-:Y:S04]  /*32f20*/  STL [R1+0x598], R7 ;  /* 0x0005980701007387 */ /* 0x0003e80000100800 */
[----:B-1----:R-:W2:Y:S01]  /*32f30*/  LDL.LU R7, [R1+0x177c] ;  /* 0x00177c0001077983 */ /* 0x002ea20000300800 */
[----:B------:R-:W-:-:S05]  /*32f40*/  IADD3 R6, P4, R6, R12, RZ ;  /* 0x0000000c06067210 */ /* 0x000fca0007f9e0ff */
[----:B------:R1:W-:Y:S04]  /*32f50*/  STL [R1+0x56c], R6 ;  /* 0x00056c0601007387 */ /* 0x0003e80000100800 */
[----:B-1----:R-:W3:Y:S04]  /*32f60*/  LDL.LU R6, [R1+0x1778] ;  /* 0x0017780001067983 */ /* 0x002ee80000300800 */
[----:B------:R1:W-:Y:S04]  /*32f70*/  STL [R1+0x590], R5 ;  /* 0x0005900501007387 */ /* 0x0003e80000100800 */
[----:B-1----:R-:W4:Y:S04]  /*32f80*/  LDL.LU R5, [R1+0x1774] ;  /* 0x0017740001057983 */ /* 0x002f280000300800 */
[----:B------:R-:W-:Y:S04]  /*32f90*/  STL [R1+0x564], R11 ;  /* 0x0005640b01007387 */ /* 0x000fe80000100800 */
[----:B------:R1:W-:Y:S01]  /*32fa0*/  STL [R1+0x55c], R10 ;  /* 0x00055c0a01007387 */ /* 0x0003e20000100800 */
[----:B------:R-:W-:-:S02]  /*32fb0*/  WARPGROUP.DEPBAR.LE gsb0, 0x0 ;  /* 0x00008000000079c5 */ /* 0x000fc40000010000 */
[----:B------:R-:W-:Y:S01]  /*32fc0*/  UMOV UR42, UR14 ;  /* 0x0000000e002a7c82 */ /* 0x000fe20008000000 */
[----:B------:R-:W-:Y:S01]  /*32fd0*/  UMOV UR43, UR15 ;  /* 0x0000000f002b7c82 */ /* 0x000fe20008000000 */
[----:B------:R-:W-:Y:S01]  /*32fe0*/  UMOV UR46, UR18 ;  /* 0x00000012002e7c82 */ /* 0x000fe20008000000 */
[----:B------:R-:W-:Y:S01]  /*32ff0*/  UMOV UR47, UR19 ;  /* 0x00000013002f7c82 */ /* 0x000fe20008000000 */
[--C-:B------:R-:W-:Y:S02]  /*33000*/  IMAD.X R15, R15, 0x1, R2.reuse, P1 ;  /* 0x000000010f0f7824 */ /* 0x100fe400008e0602 */
[--C-:B------:R-:W-:Y:S02]  /*33010*/  IMAD.X R8, R8, 0x1, R2.reuse, P5 ;  /* 0x0000000108087824 */ /* 0x100fe400028e0602 */
[----:B------:R-:W-:Y:S01]  /*33020*/  IMAD.X R9, R9, 0x1, R2, P6 ;  /* 0x0000000109097824 */ /* 0x000fe200030e0602 */
[----:B-1----:R-:W4:Y:S01]  /*33030*/  LDL.LU R10, [R1+0x1770] ;  /* 0x00177000010a7983 */ /* 0x002f220000300800 */
[----:B------:R-:W-:Y:S01]  /*33040*/  WARPGROUP.ARRIVE ;  /* 0x00000000000079c5 */ /* 0x000fe20000000000 */
[----:B------:R-:W-:Y:S01]  /*33050*/  UMOV UR50, UR22 ;  /* 0x0000001600327c82 */ /* 0x000fe20008000000 */
[----:B------:R-:W-:Y:S01]  /*33060*/  UMOV UR51, UR23 ;  /* 0x0000001700337c82 */ /* 0x000fe20008000000 */
[----:B------:R-:W-:Y:S01]  /*33070*/  UMOV UR54, UR26 ;  /* 0x0000001a00367c82 */ /* 0x000fe20008000000 */
[----:B------:R-:W-:Y:S01]  /*33080*/  UMOV UR55, UR27 ;  /* 0x0000001b00377c82 */ /* 0x000fe20008000000 */
[----:B------:R-:W-:Y:S01]  /*33090*/  UMOV UR58, UR30 ;  /* 0x0000001e003a7c82 */ /* 0x000fe20008000000 */
[----:B------:R-:W-:Y:S01]  /*330a0*/  HGMMA.64x64x16.F32.BF16 R24, gdesc[UR40].tnspA, R24, gsb0 ;  /* 0x20e00000281879f0 */ /* 0x000fe20008001818 */
[----:B------:R-:W-:Y:S01]  /*330b0*/  IADD3 R17, P1, R17, R12, RZ ;  /* 0x0000000c11117210 */ /* 0x000fe20007f3e0ff */
[----:B------:R-:W-:Y:S01]  /*330c0*/  STL [R1+0x588], R13 ;  /* 0x0005880d01007387 */ /* 0x000fe20000100800 */
[----:B------:R-:W-:Y:S01]  /*330d0*/  UMOV UR59, UR31 ;  /* 0x0000001f003b7c82 */ /* 0x000fe20008000000 */
[----:B------:R-:W1:Y:S01]  /*330e0*/  LDC R11, c[0x0][0x238] ;  /* 0x00008e00ff0b7b82 */ /* 0x000e620000000800 */
[----:B------:R-:W-:-:S02]  /*330f0*/  WARPGROUP.DEPBAR.LE gsb0, 0x0 ;  /* 0x00008000000079c5 */ /* 0x000fc40000010000 */
[----:B------:R-:W-:-:S06]  /*33100*/  WARPGROUP.ARRIVE ;  /* 0x00000000000079c5 */ /* 0x000fcc0000000000 */
[----:B------:R-:W-:Y:S03]  /*33110*/  HGMMA.64x64x16.F32.BF16 R24, gdesc[UR44].tnspA, R24, gsb0 ;  /* 0x20e000002c1879f0 */ /* 0x000fe60008001818 */
[----:B------:R-:W-:Y:S02]  /*33120*/  WARPGROUP.DEPBAR.LE gsb0, 0x0 ;  /* 0x00008000000079c5 */ /* 0x000fe40000010000 */
[----:B------:R-:W-:-:S06]  /*33130*/  WARPGROUP.ARRIVE ;  /* 0x00000000000079c5 */ /* 0x000fcc0000000000 */
[----:B------:R-:W-:Y:S01]  /*33140*/  HGMMA.64x64x16.F32.BF16 R24, gdesc[UR48].tnspA, R24, gsb0 ;  /* 0x20e00000301879f0 */ /* 0x000fe20008001818 */
[--C-:B--2---:R-:W-:Y:S02]  /*33150*/  IMAD.X R7, R7, 0x1, R2.reuse, P4 ;  /* 0x0000000107077824 */ /* 0x104fe400020e0602 */
[--C-:B---3--:R-:W-:Y:S02]  /*33160*/  IMAD.X R6, R6, 0x1, R2.reuse, P3 ;  /* 0x0000000106067824 */ /* 0x108fe400018e0602 */
[----:B----4-:R-:W-:-:S05]  /*33170*/  IMAD.X R5, R5, 0x1, R2, P2 ;  /* 0x0000000105057824 */ /* 0x010fca00010e0602 */
[----:B------:R2:W-:Y:S04]  /*33180*/  STL [R1+0x578], R5 ;  /* 0x0005780501007387 */ /* 0x0005e80000100800 */
[----:B------:R-:W-:Y:S04]  /*33190*/  STL [R1+0x580], R15 ;  /* 0x0005800f01007387 */ /* 0x000fe80000100800 */
[----:B--2---:R0:W5:Y:S04]  /*331a0*/  LDL.LU R5, [R1+0x176c] ;  /* 0x00176c0001057983 */ /* 0x0041680000300800 */
[----:B------:R-:W-:Y:S04]  /*331b0*/  STL [R1+0x554], R17 ;  /* 0x0005541101007387 */ /* 0x000fe80000100800 */
[----:B------:R2:W-:Y:S01]  /*331c0*/  STL [R1+0x570], R6 ;  /* 0x0005700601007387 */ /* 0x0005e20000100800 */
[----:B------:R-:W-:-:S03]  /*331d0*/  IMAD.X R10, R10, 0x1, R2, P1 ;  /* 0x000000010a0a7824 */ /* 0x000fc600008e0602 */
[----:B--2---:R0:W5:Y:S04]  /*331e0*/  LDL.LU R6, [R1+0x1768] ;  /* 0x0017680001067983 */ /* 0x0041680000300800 */
[----:B------:R2:W-:Y:S04]  /*331f0*/  STL [R1+0x568], R7 ;  /* 0x0005680701007387 */ /* 0x0005e80000100800 */
[----:B--2---:R0:W5:Y:S04]  /*33200*/  LDL.LU R7, [R1+0x1764] ;  /* 0x0017640001077983 */ /* 0x0041680000300800 */
[----:B------:R2:W-:Y:S04]  /*33210*/  STL [R1+0x560], R8 ;  /* 0x0005600801007387 */ /* 0x0005e80000100800 */
[----:B--2---:R0:W5:Y:S04]  /*33220*/  LDL.LU R8, [R1+0x1760] ;  /* 0x0017600001087983 */ /* 0x0041680000300800 */
[----:B------:R2:W-:Y:S04]  /*33230*/  STL [R1+0x558], R9 ;  /* 0x0005580901007387 */ /* 0x0005e80000100800 */
[----:B--2---:R0:W5:Y:S04]  /*33240*/  LDL.LU R9, [R1+0x175c] ;  /* 0x00175c0001097983 */ /* 0x0041680000300800 */
[----:B------:R2:W-:Y:S04]  /*33250*/  STL [R1+0x550], R10 ;  /* 0x0005500a01007387 */ /* 0x0005e80000100800 */
[----:B--2---:R0:W5:Y:S01]  /*33260*/  LDL.LU R10, [R1+0x1758] ;  /* 0x00175800010a7983 */ /* 0x0041620000300800 */
[----:B------:R-:W-:-:S02]  /*33270*/  WARPGROUP.DEPBAR.LE gsb0, 0x0 ;  /* 0x00008000000079c5 */ /* 0x000fc40000010000 */
[----:B------:R-:W-:-:S06]  /*33280*/  WARPGROUP.ARRIVE ;  /* 0x00000000000079c5 */ /* 0x000fcc0000000000 */
[----:B------:R-:W-:Y:S03]  /*33290*/  HGMMA.64x64x16.F32.BF16 R24, gdesc[UR52].tnspA, R24, gsb0 ;  /* 0x20e00000341879f0 */ /* 0x000fe60008001818 */
[----:B------:R-:W-:Y:S02]  /*332a0*/  WARPGROUP.DEPBAR.LE gsb0, 0x0 ;  /* 0x00008000000079c5 */ /* 0x000fe40000010000 */
[----:B------:R-:W-:-:S06]  /*332b0*/  WARPGROUP.ARRIVE ;  /* 0x00000000000079c5 */ /* 0x000fcc0000000000 */
[----:B------:R-:W-:Y:S01]  /*332c0*/  HGMMA.64x64x16.F32.BF16 R24, gdesc[UR56].tnspA, R24, gsb0 ;  /* 0x20e00000381879f0 */ /* 0x000fe20008001818 */
[----:B-1----:R-:W-:Y:S02]  /*332d0*/  IMAD.SHL.U32 R11, R11, 0x80, RZ ;  /* 0x000000800b0b7824 */ /* 0x002fe400078e00ff */
[----:B------:R-:W-:Y:S02]  /*332e0*/  IMAD.MOV.U32 R17, RZ, RZ, R16 ;  /* 0x000000ffff117224 */ /* 0x000fe400078e0010 */
[----:B------:R-:W-:Y:S02]  /*332f0*/  IMAD.MOV.U32 R15, RZ, RZ, R14 ;  /* 0x000000ffff0f7224 */ /* 0x000fe400078e000e */
[----:B------:R-:W-:Y:S02]  /*33300*/  IMAD.MOV.U32 R16, RZ, RZ, R22 ;  /* 0x000000ffff107224 */ /* 0x000fe400078e0016 */
[----:B------:R-:W-:Y:S02]  /*33310*/  IMAD.SHL.U32 R11, R11, 0x2, RZ ;  /* 0x000000020b0b7824 */ /* 0x000fe400078e00ff */
[----:B------:R-:W-:Y:S01]  /*33320*/  IMAD.MOV.U32 R14, RZ, RZ, R23 ;  /* 0x000000ffff0e7224 */ /* 0x000fe200078e0017 */
[----:B------:R-:W-:-:S02]  /*33330*/  WARPGROUP.DEPBAR.LE gsb0, 0x0 ;  /* 0x00008000000079c5 */ /* 0x000fc40000010000 */
[----:B0-----:R-:W-:Y:S05]  /*33340*/  @P0 BRA `(.L_x_1) ;  /* 0xfffffd9c00700947 */ /* 0x001fea000383ffff */
[----:B-----5:R-:W2:Y:S04]  /*33350*/  LDL.LU R6, [R1+0x6c] ;  /* 0x00006c0001067983 */ /* 0x020ea80000300800 */
[----:B------:R-:W3:Y:S04]  /*33360*/  LDL.LU R5, [R1+0x68] ;  /* 0x0000680001057983 */ /* 0x000ee80000300800 */
[----:B------:R-:W4:Y:S04]  /*33370*/  LDL.LU R13, [R1+0x7c] ;  /* 0x00007c00010d7983 */ /* 0x000f280000300800 */
[----:B------:R-:W4:Y:S04]  /*33380*/  LDL.LU R12, [R1+0x74] ;  /* 0x00007400010c7983 */ /* 0x000f280000300800 */
[----:B------:R-:W4:Y:S04]  /*33390*/  LDL.LU R4, [R1+0x64] ;  /* 0x0000640001047983 */ /* 0x000f280000300800 */
[----:B------:R-:W4:Y:S01]  /*333a0*/  LDL.LU R23, [R1+0x78] ;  /* 0x0000780001177983 */ /* 0x000f220000300800 */
[----:B------:R-:W-:-:S03]  /*333b0*/  F2FP.BF16.F32.PACK_AB R11, R55, R119 ;  /* 0x00000077370b723e */ /* 0x000fc600000010ff */
[----:B------:R-:W4:Y:S01]  /*333c0*/  LDL.LU R22, [R1+0x70] ;  /* 0x0000700001167983 */ /* 0x000f220000300800 */
[----:B------:R-:W-:-:S03]  /*333d0*/  F2FP.BF16.F32.PACK_AB R10, R53, R117 ;  /* 0x00000075350a723e */ /* 0x000fc600000010ff */
[----:B------:R-:W4:Y:S01]  /*333e0*/  LDL.LU R2, [R1+0x1c] ;  /* 0x00001c0001027983 */ /* 0x000f220000300800 */
[----:B------:R-:W-:-:S03]  /*333f0*/  F2FP.BF16.F32.PACK_AB R9, R87, R151 ;  /* 0x000000975709723e */ /* 0x000fc600000010ff */
[----:B------:R-:W4:Y:S04]  /*33400*/  LDL.LU R0, [R1+0x14] ;  /* 0x0000140001007983 */ /* 0x000f280000300800 */
[----:B------:R-:W4:Y:S01]  /*33410*/  LDL.LU R3, [R1+0x18] ;  /* 0x0000180001037983 */ /* 0x000f220000300800 */
[----:B------:R-:W-:-:S03]  /*33420*/  F2FP.BF16.F32.PACK_AB R8, R85, R149 ;  /* 0x000000955508723e */ /* 0x000fc600000010ff */
[----:B------:R-:W4:Y:S01]  /*33430*/  LDL.LU R119, [R1+0x50] ;  /* 0x0000500001777983 */ /* 0x000f220000300800 */
[----:B------:R-:W-:-:S03]  /*33440*/  F2FP.BF16.F32.PACK_AB R15, R183, R247 ;  /* 0x000000f7b70f723e */ /* 0x000fc600000010ff */
[----:B------:R-:W4:Y:S04]  /*33450*/  LDL.LU R117, [R1+0x58] ;  /* 0x0000580001757983 */ /* 0x000f280000300800 */
[----:B------:R-:W4:Y:S01]  /*33460*/  LDL.LU R87, [R1+0x60] ;  /* 0x0000600001577983 */ /* 0x000f220000300800 */
[----:B------:R-:W-:-:S03]  /*33470*/  F2FP.BF16.F32.PACK_AB R14, R181, R245 ;  /* 0x000000f5b50e723e */ /* 0x000fc600000010ff */
[----:B------:R-:W4:Y:S04]  /*33480*/  LDL.LU R151, [R1+0x20] ;  /* 0x0000200001977983 */ /* 0x000f280000300800 */
[----:B------:R-:W4:Y:S04]  /*33490*/  LDL.LU R149, [R1+0x28] ;  /* 0x0000280001957983 */ /* 0x000f280000300800 */
[----:B------:R-:W4:Y:S04]  /*334a0*/  LDL.LU R247, [R1+0x2c] ;  /* 0x00002c0001f77983 */ /* 0x000f280000300800 */
[----:B------:R-:W4:Y:S01]  /*334b0*/  LDL.LU R183, [R1+0x24] ;  /* 0x0000240001b77983 */ /* 0x000f220000300800 */
[----:B------:R-:W-:-:S03]  /*334c0*/  F2FP.BF16.F32.PACK_AB R7, R54, R118 ;  /* 0x000000763607723e */ /* 0x000fc600000010ff */
[----:B------:R-:W4:Y:S04]  /*334d0*/  LDL.LU R245, [R1+0x38] ;  /* 0x0000380001f57983 */ /* 0x000f280000300800 */
[----:B------:R-:W4:Y:S01]  /*334e0*/  LDL.LU R181, [R1+0x30] ;  /* 0x0000300001b57983 */ /* 0x000f220000300800 */
[----:B------:R-:W-:Y:S01]  /*334f0*/  F2FP.BF16.F32.PACK_AB R19, R182, R246 ;  /* 0x000000f6b613723e */ /* 0x000fe200000010ff */
[----:B--2---:R-:W-:Y:S01]  /*33500*/  IMAD.MOV.U32 R53, RZ, RZ, R6 ;  /* 0x000000ffff357224 */ /* 0x004fe200078e0006 */
[----:B------:R-:W-:Y:S01]  /*33510*/  F2FP.BF16.F32.PACK_AB R6, R52, R116 ;  /* 0x000000743406723e */ /* 0x000fe200000010ff */
[----:B---3--:R-:W-:Y:S01]  /*33520*/  IMAD.MOV.U32 R85, RZ, RZ, R5 ;  /* 0x000000ffff557224 */ /* 0x008fe200078e0005 */
[----:B----4-:R-:W-:Y:S02]  /*33530*/  F2FP.BF16.F32.PACK_AB R13, R215, R13 ;  /* 0x0000000dd70d723e */ /* 0x010fe400000010ff */
[----:B------:R-:W2:Y:S01]  /*33540*/  LDL.LU R215, [R1+0x34] ;  /* 0x0000340001d77983 */ /* 0x000ea20000300800 */
[----:B------:R-:W-:-:S03]  /*33550*/  F2FP.BF16.F32.PACK_AB R12, R213, R12 ;  /* 0x0000000cd50c723e */ /* 0x000fc600000010ff */
[----:B------:R-:W3:Y:S01]  /*33560*/  LDL.LU R213, [R1+0x3c] ;  /* 0x00003c0001d57983 */ /* 0x000ee20000300800 */
[----:B------:R-:W-:Y:S01]  /*33570*/  F2FP.BF16.F32.PACK_AB R5, R86, R150 ;  /* 0x000000965605723e */ /* 0x000fe200000010ff */
[----:B------:R-:W-:Y:S02]  /*33580*/  IMAD.MOV.U32 R52, RZ, RZ, R4 ;  /* 0x000000ffff347224 */ /* 0x000fe400078e0004 */
[----:B------:R-:W4:Y:S01]  /*33590*/  LDL.LU R118, [R1+0x54] ;  /* 0x0000540001767983 */ /* 0x000f220000300800 */
[----:B------:R-:W-:-:S03]  /*335a0*/  F2FP.BF16.F32.PACK_AB R4, R84, R148 ;  /* 0x000000945404723e */ /* 0x000fc600000010ff */
[----:B------:R-:W3:Y:S04]  /*335b0*/  LDL.LU R116, [R1+0x5c] ;  /* 0x00005c0001747983 */ /* 0x000ee80000300800 */
[----:B------:R-:W3:Y:S04]  /*335c0*/  LDL.LU R150, [R1+0x40] ;  /* 0x0000400001967983 */ /* 0x000ee80000300800 */
[----:B------:R-:W3:Y:S04]  /*335d0*/  LDL.LU R148, [R1+0x48] ;  /* 0x0000480001947983 */ /* 0x000ee80000300800 */
[----:B------:R-:W3:Y:S04]  /*335e0*/  LDL.LU R246, [R1+0x4c] ;  /* 0x00004c0001f67983 */ /* 0x000ee80000300800 */
[----:B------:R-:W3:Y:S01]  /*335f0*/  LDL.LU R182, [R1+0x44] ;  /* 0x0000440001b67983 */ /* 0x000ee20000300800 */
[----:B------:R-:W-:-:S02]  /*33600*/  F2FP.BF16.F32.PACK_AB R17, R214, R23 ;  /* 0x00000017d611723e */ /* 0x000fc400000010ff */
[----:B------:R-:W-:Y:S02]  /*33610*/  F2FP.BF16.F32.PACK_AB R23, R51, R115 ;  /* 0x000000733317723e */ /* 0x000fe400000010ff */
[----:B------:R-:W-:Y:S02]  /*33620*/  F2FP.BF16.F32.PACK_AB R51, R50, R114 ;  /* 0x000000723233723e */ /* 0x000fe400000010ff */
[----:B------:R-:W-:Y:S02]  /*33630*/  F2FP.BF16.F32.PACK_AB R50, R48, R112 ;  /* 0x000000703032723e */ /* 0x000fe400000010ff */
[----:B------:R-:W-:Y:S02]  /*33640*/  F2FP.BF16.F32.PACK_AB R48, R80, R144 ;  /* 0x000000905030723e */ /* 0x000fe400000010ff */
[----:B------:R-:W-:Y:S02]  /*33650*/  F2FP.BF16.F32.PACK_AB R80, R208, R87 ;  /* 0x00000057d050723e */ /* 0x000fe400000010ff */
        /* <DEDUP_REMOVED lines=82> */
[----:B--2---:R-:W-:Y:S02]  /*33b80*/  F2FP.BF16.F32.PACK_AB R104, R197, R215 ;  /* 0x000000d7c568723e */ /* 0x004fe400000010ff */
[----:B----4-:R-:W-:Y:S02]  /*33b90*/  F2FP.BF16.F32.PACK_AB R112, R205, R118 ;  /* 0x00000076cd70723e */ /* 0x010fe400000010ff */
[----:B------:R-:W-:-:S02]  /*33ba0*/  F2FP.BF16.F32.PACK_AB R118, R41, R105 ;  /* 0x000000692976723e */ /* 0x000fc400000010ff */
[----:B------:R-:W-:Y:S02]  /*33bb0*/  F2FP.BF16.F32.PACK_AB R41, R74, R138 ;  /* 0x0000008a4a29723e */ /* 0x000fe400000010ff */
[----:B---3--:R-:W-:Y:S02]  /*33bc0*/  F2FP.BF16.F32.PACK_AB R113, R207, R116 ;  /* 0x00000074cf71723e */ /* 0x008fe400000010ff */
        /* <DEDUP_REMOVED lines=21> */
[----:B------:R-:W-:-:S07]  /*33d20*/  F2FP.BF16.F32.PACK_AB R25, R186, R249 ;  /* 0x000000f9ba19723e */ /* 0x000fce00000010ff */
.L_x_0:
[----:B------:R-:W2:Y:S01]  /*33d30*/  LDL.LU R174, [R1+0x80] ;  /* 0x0000800001ae7983 */ /* 0x000ea20000300800 */
[----:B------:R-:W-:Y:S01]  /*33d40*/  MOV R56, 0x400 ;  /* 0x0000040000387802 */ /* 0x000fe20000000f00 */
[----:B------:R-:W0:Y:S01]  /*33d50*/  LDC.64 R2, c[0x0][0x228] ;  /* 0x00008a00ff027b82 */ /* 0x000e220000000a00 */
[----:B------:R-:W1:Y:S01]  /*33d60*/  S2R R28, SR_TID.X ;  /* 0x00000000001c7919 */ /* 0x000e620000002100 */
[----:B------:R-:W3:Y:S06]  /*33d70*/  S2R R57, SR_CgaCtaId ;  /* 0x0000000000397919 */ /* 0x000eec0000008800 */
[----:B------:R-:W4:Y:S01]  /*33d80*/  LDC.64 R146, c[0x0][0x228] ;  /* 0x00008a00ff927b82 */ /* 0x000f220000000a00 */
[----:B------:R-:W5:Y:S01]  /*33d90*/  S2R R31, SR_TID.X ;  /* 0x00000000001f7919 */ /* 0x000f620000002100 */
[----:B------:R-:W4:Y:S06]  /*33da0*/  LDL.LU R173, [R1+0x1f4] ;  /* 0x0001f40001ad7983 */ /* 0x000f2c0000300800 */
[----:B------:R-:W4:Y:S01]  /*33db0*/  LDC.64 R158, c[0x0][0x228] ;  /* 0x00008a00ff9e7b82 */ /* 0x000f220000000a00 */
[----:B------:R-:W4:Y:S04]  /*33dc0*/  LDL.LU R172, [R1+0x298] ;  /* 0x0002980001ac7983 */ /* 0x000f280000300800 */
[----:B------:R-:W4:Y:S03]  /*33dd0*/  LDL.LU R171, [R1+0x27c] ;  /* 0x00027c0001ab7983 */ /* 0x000f260000300800 */
[----:B------:R-:W4:Y:S01]  /*33de0*/  LDC R145, c[0x0][0x248] ;  /* 0x00009200ff917b82 */ /* 0x000f220000000800 */
[----:B------:R-:W4:Y:S07]  /*33df0*/  LDL.LU R170, [R1+0x278] ;  /* 0x0002780001aa7983 */ /* 0x000f2e0000300800 */
[----:B------:R-:W4:Y:S01]  /*33e00*/  LDC.64 R156, c[0x0][0x228] ;  /* 0x00008a00ff9c7b82 */ /* 0x000f220000000a00 */
[----:B-1----:R-:W-:-:S02]  /*33e10*/  IMAD.SHL.U32 R0, R28, 0x10, RZ ;  /* 0x000000101c007824 */ /* 0x002fc400078e00ff */
[C---:B------:R-:W-:Y:S02]  /*33e20*/  IMAD.SHL.U32 R29, R28.reuse, 0x40, RZ ;  /* 0x000000401c1d7824 */ /* 0x040fe400078e00ff */
[----:B------:R-:W-:Y:S01]  /*33e30*/  IMAD.SHL.U32 R28, R28, 0x8, RZ ;  /* 0x000000081c1c7824 */ /* 0x000fe200078e00ff */
[----:B------:R-:W-:Y:S02]  /*33e40*/  LOP3.LUT R0, R0, 0xf0, RZ, 0xc0, !PT ;  /* 0x000000f000007812 */ /* 0x000fe400078ec0ff */
[----:B------:R-:W-:Y:S02]  /*33e50*/  LOP3.LUT R29, R29, 0x400, RZ, 0xc0, !PT ;  /* 0x000004001d1d7812 */ /* 0x000fe400078ec0ff */
[----:B---3--:R-:W-:Y:S02]  /*33e60*/  LEA R56, R57, R56, 0x18 ;  /* 0x0000003839387211 */ /* 0x008fe400078ec0ff */
[----:B------:R-:W-:Y:S02]  /*33e70*/  LOP3.LUT R28, R28, 0x300, RZ, 0xc0, !PT ;  /* 0x000003001c1c7812 */ /* 0x000fe400078ec0ff */
[----:B------:R-:W-:-:S02]  /*33e80*/  IADD3 R29, R29, R56, R0 ;  /* 0x000000381d1d7210 */ /* 0x000fc40007ffe000 */
[----:B-----5:R-:W-:-:S03]  /*33e90*/  LOP3.LUT R31, R31, 0x7f, RZ, 0xc0, !PT ;  /* 0x0000007f1f1f7812 */ /* 0x020fc600078ec0ff */
[----:B------:R-:W-:Y:S01]  /*33ea0*/  IMAD.IADD R0, R28, 0x1, R29 ;  /* 0x000000011c007824 */ /* 0x000fe200078e021d */
[----:B------:R-:W-:Y:S01]  /*33eb0*/  BAR.SYNC.DEFER_BLOCKING 0x0 ;  /* 0x0000000000007b1d */ /* 0x000fe20000010000 */
[----:B------:R-:W-:-:S05]  /*33ec0*/  IMAD R144, R31, 0x10, R56 ;  /* 0x000000101f907824 */ /* 0x000fca00078e0238 */
[----:B------:R-:W-:Y:S02]  /*33ed0*/  STSM.16.M88.4 [R0], R24 ;  /* 0x0000001800007844 */ /* 0x000fe40000000200 */
[----:B------:R-:W-:Y:S06]  /*33ee0*/  BAR.SYNC.DEFER_BLOCKING 0x0 ;  /* 0x0000000000007b1d */ /* 0x000fec0000010000 */
[----:B------:R-:W1:Y:S02]  /*33ef0*/  LDS.128 R60, [R144] ;  /* 0x00000000903c7984 */ /* 0x000e640000000c00 */
[----:B------:R-:W-:Y:S06]  /*33f00*/  BAR.SYNC.DEFER_BLOCKING 0x0 ;  /* 0x0000000000007b1d */ /* 0x000fec0000010000 */
[----:B------:R-:W-:Y:S02]  /*33f10*/  STSM.16.M88.4 [R0], R88 ;  /* 0x0000005800007844 */ /* 0x000fe40000000200 */
[----:B------:R-:W-:Y:S01]  /*33f20*/  BAR.SYNC.DEFER_BLOCKING 0x0 ;  /* 0x0000000000007b1d */ /* 0x000fe20000010000 */
[----:B--2---:R-:W-:-:S05]  /*33f30*/  VIADD R30, R174, 0x3f ;  /* 0x0000003fae1e7836 */ /* 0x004fca0000000000 */
[----:B0-----:R-:W-:Y:S02]  /*33f40*/  ISETP.GE.AND P0, PT, R30, R3, PT ;  /* 0x000000031e00720c */ /* 0x001fe40003f06270 */
[----:B------:R-:W0:Y:S01]  /*33f50*/  LDS.128 R28, [R144] ;  /* 0x00000000901c7984 */ /* 0x000e220000000c00 */
[----:B------:R-:W4:Y:S08]  /*33f60*/  LDC R3, c[0x0][0x244] ;  /* 0x00009100ff037b82 */ /* 0x000f300000000800 */
[----:B------:R-:W-:Y:S06]  /*33f70*/  BAR.SYNC.DEFER_BLOCKING 0x0 ;  /* 0x0000000000007b1d */ /* 0x000fec0000010000 */
[----:B------:R-:W-:Y:S02]  /*33f80*/  STSM.16.M88.4 [R0], R92 ;  /* 0x0000005c00007844 */ /* 0x000fe40000000200 */
[----:B------:R-:W-:Y:S06]  /*33f90*/  BAR.SYNC.DEFER_BLOCKING 0x0 ;  /* 0x0000000000007b1d */ /* 0x000fec0000010000 */
[----:B------:R-:W2:Y:S02]  /*33fa0*/  LDS.128 R56, [R144] ;  /* 0x0000000090387984 */ /* 0x000ea40000000c00 */
[----:B------:R-:W-:Y:S06]  /*33fb0*/  BAR.SYNC.DEFER_BLOCKING 0x0 ;  /* 0x0000000000007b1d */ /* 0x000fec0000010000 */
[----:B------:R4:W-:Y:S02]  /*33fc0*/  STSM.16.M88.4 [R0], R148 ;  /* 0x0000009400007844 */ /* 0x0009e40000000200 */
[----:B------:R-:W-:Y:S06]  /*33fd0*/  BAR.SYNC.DEFER_BLOCKING 0x0 ;  /* 0x0000000000007b1d */ /* 0x000fec0000010000 */
[----:B------:R-:W3:Y:S02]  /*33fe0*/  LDS.128 R24, [R144] ;  /* 0x0000000090187984 */ /* 0x000ee40000000c00 */
[----:B------:R-:W-:Y:S06]  /*33ff0*/  BAR.SYNC.DEFER_BLOCKING 0x0 ;  /* 0x0000000000007b1d */ /* 0x000fec0000010000 */
[----:B------:R-:W-:Y:S02]  /*34000*/  STSM.16.M88.4 [R0], R124 ;  /* 0x0000007c00007844 */ /* 0x000fe40000000200 */
[----:B------:R-:W-:Y:S06]  /*34010*/  BAR.SYNC.DEFER_BLOCKING 0x0 ;  /* 0x0000000000007b1d */ /* 0x000fec0000010000 */
[----:B------:R-:W5:Y:S02]  /*34020*/  LDS.128 R88, [R144] ;  /* 0x0000000090587984 */ /* 0x000f640000000c00 */
        /* <DEDUP_REMOVED lines=85> */
[----:B------:R1:W-:Y:S02]  /*34580*/  STSM.16.M88.4 [R0], R52 ;  /* 0x0000003400007844 */ /* 0x0003e40000000200 */
[----:B------:R-:W-:Y:S01]  /*34590*/  BAR.SYNC.DEFER_BLOCKING 0x0 ;  /* 0x0000000000007b1d */ /* 0x000fe20000010000 */
[----:B----4-:R-:W-:-:S07]  /*345a0*/  IMAD R148, R173, R3, RZ ;  /* 0x00000003ad947224 */ /* 0x010fce00078e02ff */
[----:B-1----:R-:W1:Y:S08]  /*345b0*/  LDC.64 R54, c[0x0][0x220] ;  /* 0x00008800ff367b82 */ /* 0x002e700000000a00 */
[----:B------:R-:W4:Y:S01]  /*345c0*/  LDC.64 R52, c[0x0][0x228] ;  /* 0x00008a00ff347b82 */ /* 0x000f220000000a00 */
[----:B------:R-:W5:Y:S07]  /*345d0*/  LDS.128 R80, [R144] ;  /* 0x0000000090507984 */ /* 0x000f6e0000000c00 */
[----:B------:R-:W-:Y:S06]  /*345e0*/  BAR.SYNC.DEFER_BLOCKING 0x0 ;  /* 0x0000000000007b1d */ /* 0x000fec0000010000 */
[----:B------:R0:W-:Y:S02]  /*345f0*/  STSM.16.M88.4 [R0], R20 ;  /* 0x0000001400007844 */ /* 0x0001e40000000200 */
[----:B------:R-:W-:Y:S01]  /*34600*/  BAR.SYNC.DEFER_BLOCKING 0x0 ;  /* 0x0000000000007b1d */ /* 0x000fe20000010000 */
[----:B------:R-:W-:-:S07]  /*34610*/  IMAD R150, R3, 0x80, R148 ;  /* 0x0000008003967824 */ /* 0x000fce00078e0294 */
[----:B0-----:R-:W0:Y:S08]  /*34620*/  LDC.64 R22, c[0x0][0x228] ;  /* 0x00008a00ff167b82 */ /* 0x001e300000000a00 */
[----:B------:R-:W2:Y:S01]  /*34630*/  LDC.64 R20, c[0x0][0x228] ;  /* 0x00008a00ff147b82 */ /* 0x000ea20000000a00 */
[----:B------:R-:W5:Y:S07]  /*34640*/  LDS.128 R84, [R144] ;  /* 0x0000000090547984 */ /* 0x000f6e0000000c00 */
        /* <DEDUP_REMOVED lines=10> */
[----:B------:R-:W-:Y:S06]  /*346f0*/  BAR.SYNC.DEFER_BLOCKING 0x0 ;  /* 0x0000000000007b1d */ /* 0x000fec0000010000 */
[----:B------:R-:W5:Y:S02]  /*34700*/  LDS.128 R4, [R144] ;  /* 0x0000000090047984 */ /* 0x000f640000000c00 */
[----:B------:R-:W-:Y:S01]  /*34710*/  BAR.SYNC.DEFER_BLOCKING 0x0 ;  /* 0x0000000000007b1d */ /* 0x000fe20000010000 */
[----:B------:R-:W-:Y:S01]  /*34720*/  IMAD R152, R3, 0x80, R150 ;  /* 0x0000008003987824 */ /* 0x000fe200078e0296 */
[----:B------:R-:W-:-:S02]  /*34730*/  ISETP.GE.AND P2, PT, R173, R146, PT ;  /* 0x00000092ad00720c */ /* 0x000fc40003f46270 */
[-C--:B-1----:R-:W-:Y:S01]  /*34740*/  LEA R14, P4, R150, R54.reuse, 0x1 ;  /* 0x00000036960e7211 */ /* 0x082fe200078808ff */
[----:B------:R-:W-:Y:S01]  /*34750*/  IMAD R3, R3, 0x80, R152 ;  /* 0x0000008003037824 */ /* 0x000fe200078e0298 */
[-C--:B------:R-:W-:Y:S02]  /*34760*/  LEA R12, P5, R152, R54.reuse, 0x1 ;  /* 0x00000036980c7211 */ /* 0x080fe400078a08ff */
[-C--:B------:R-:W-:Y:S02]  /*34770*/  LEA R146, P3, R148, R54.reuse, 0x1 ;  /* 0x0000003694927211 */ /* 0x080fe400078608ff */
[----:B------:R-:W-:Y:S02]  /*34780*/  LEA.HI.X.SX32 R13, R152, R55, 0x1, P5 ;  /* 0x00000037980d7211 */ /* 0x000fe400028f0eff */
[----:B------:R-:W-:Y:S01]  /*34790*/  ISETP.GE.AND P1, PT, R174, R147, PT ;  /* 0x00000093ae00720c */ /* 0x000fe20003f26270 */
[----:B------:R-:W1:Y:S01]  /*347a0*/  LDC.64 R152, c[0x0][0x228] ;  /* 0x00008a00ff987b82 */ /* 0x000e620000000a00 */
[----:B------:R-:W-:Y:S01]  /*347b0*/  LEA.HI.X.SX32 R15, R150, R55, 0x1, P4 ;  /* 0x00000037960f7211 */ /* 0x000fe200020f0eff */
[----:B------:R3:W-:Y:S01]  /*347c0*/  STSM.16.M88.4 [R0], R8 ;  /* 0x0000000800007844 */ /* 0x0007e20000000200 */
[----:B------:R-:W-:-:S05]  /*347d0*/  LEA R54, P6, R3, R54, 0x1 ;  /* 0x0000003603367211 */ /* 0x000fca00078c08ff */
[----:B------:R-:W5:Y:S01]  /*347e0*/  LDC.64 R150, c[0x0][0x228] ;  /* 0x00008a00ff967b82 */ /* 0x000f620000000a00 */
[----:B------:R-:W-:Y:S02]  /*347f0*/  LEA.HI.X.SX32 R147, R148, R55, 0x1, P3 ;  /* 0x0000003794937211 */ /* 0x000fe400018f0eff */
[----:B------:R-:W-:-:S05]  /*34800*/  ISETP.LT.AND P2, PT, R174, R159, !P2 ;  /* 0x0000009fae00720c */ /* 0x000fca0005741270 */
[----:B---3--:R-:W3:Y:S01]  /*34810*/  LDC R0, c[0x0][0x22c] ;  /* 0x00008b00ff007b82 */ /* 0x008ee20000000800 */
[----:B------:R-:W-:Y:S01]  /*34820*/  LEA.HI.X.SX32 R55, R3, R55, 0x1, P6 ;  /* 0x0000003703377211 */ /* 0x000fe200030f0eff */
[----:B------:R-:W-:-:S06]  /*34830*/  IMAD R3, R174, R145, RZ ;  /* 0x00000091ae037224 */ /* 0x000fcc00078e02ff */
[----:B------:R-:W5:Y:S01]  /*34840*/  LDC.64 R148, c[0x0][0x228] ;  /* 0x00008a00ff947b82 */ /* 0x000f620000000a00 */
[----:B----4-:R-:W-:-:S07]  /*34850*/  ISETP.LT.AND P3, PT, R172, R52, !P1 ;  /* 0x00000034ac00720c */ /* 0x010fce0004f61270 */
[----:B------:R-:W4:Y:S01]  /*34860*/  LDC.64 R10, c[0x0][0x228] ;  /* 0x00008a00ff0a7b82 */ /* 0x000f220000000a00 */
[----:B0-----:R-:W-:Y:S01]  /*34870*/  ISETP.LT.AND P4, PT, R171, R22, !P1 ;  /* 0x00000016ab00720c */ /* 0x001fe20004f81270 */
[----:B------:R-:W-:-:S06]  /*34880*/  IMAD.WIDE R160, R3, 0x2, R146 ;  /* 0x0000000203a07825 */ /* 0x000fcc00078e0292 */
[----:B------:R-:W-:Y:S01]  /*34890*/  BAR.SYNC.DEFER_BLOCKING 0x0 ;  /* 0x0000000000007b1d */ /* 0x000fe20000010000 */
[----:B--2---:R-:W-:Y:S01]  /*348a0*/  ISETP.LT.AND P1, PT, R170, R20, !P1 ;  /* 0x00000014aa00720c */ /* 0x004fe20004f21270 */
[----:B------:R-:W-:-:S06]  /*348b0*/  VIADD R155, R174, 0x1 ;  /* 0x00000001ae9b7836 */ /* 0x000fcc0000000000 */
[----:B------:R-:W0:Y:S01]  /*348c0*/  LDC R20, c[0x0][0x22c] ;  /* 0x00008b00ff147b82 */ /* 0x000e220000000800 */
[----:B------:R-:W-:Y:S01]  /*348d0*/  IMAD.WIDE R162, R3, 0x2, R14 ;  /* 0x0000000203a27825 */ /* 0x000fe200078e020e */
[----:B------:R-:W-:-:S03]  /*348e0*/  PRMT R22, R60, 0x7632, R22 ;  /* 0x000076323c167816 */ /* 0x000fc60000000016 */
[----:B------:R-:W-:-:S03]  /*348f0*/  IMAD.WIDE R164, R3, 0x2, R12 ;  /* 0x0000000203a47825 */ /* 0x000fc600078e020c */
[----:B------:R-:W2:Y:S01]  /*34900*/  LDC.64 R8, c[0x0][0x228] ;  /* 0x00008a00ff087b82 */ /* 0x000ea20000000a00 */
[----:B------:R-:W-:Y:S01]  /*34910*/  @P2 STG.E.U16 desc[UR60][R160.64], R60 ;  /* 0x0000003ca0002986 */ /* 0x000fe2000c10153c */
[----:B---3--:R-:W-:-:S06]  /*34920*/  ISETP.GE.AND P2, PT, R155, R0, PT ;  /* 0x000000009b00720c */ /* 0x008fcc0003f46270 */
[----:B------:R-:W3:Y:S01]  /*34930*/  LDC.64 R154, c[0x0][0x228] ;  /* 0x00008a00ff9a7b82 */ /* 0x000ee20000000a00 */
[----:B------:R4:W-:Y:S01]  /*34940*/  @P3 STG.E.U16 desc[UR60][R162.64], R22 ;  /* 0x00000016a2003986 */ /* 0x0009e2000c10153c */
[----:B-1----:R-:W-:-:S06]  /*34950*/  ISETP.LT.AND P5, PT, R173, R152, !P2 ;  /* 0x00000098ad00720c */ /* 0x002fcc00057a1270 */
[----:B------:R-:W1:Y:S01]  /*34960*/  LDC R0, c[0x0][0x22c] ;  /* 0x00008b00ff007b82 */ /* 0x000e620000000800 */
[----:B------:R0:W-:Y:S01]  /*34970*/  @P4 STG.E.U16 desc[UR60][R164.64], R28 ;  /* 0x0000001ca4004986 */ /* 0x0001e2000c10153c */
[----:B-----5:R-:W-:Y:S01]  /*34980*/  ISETP.LT.AND P4, PT, R172, R150, !P2 ;  /* 0x00000096ac00720c */ /* 0x020fe20005781270 */
[----:B------:R-:W-:Y:S01]  /*34990*/  IMAD.WIDE R166, R3, 0x2, R54 ;  /* 0x0000000203a67825 */ /* 0x000fe200078e0236 */
[----:B------:R-:W-:Y:S02]  /*349a0*/  ISETP.LT.AND P3, PT, R171, R148, !P2 ;  /* 0x00000094ab00720c */ /* 0x000fe40005761270 */
[----:B----4-:R-:W-:Y:S01]  /*349b0*/  ISETP.LT.AND P2, PT, R170, R10, !P2 ;  /* 0x0000000aaa00720c */ /* 0x010fe20005741270 */
[----:B------:R-:W-:Y:S01]  /*349c0*/  IMAD.IADD R3, R3, 0x1, R145 ;  /* 0x0000000103037824 */ /* 0x000fe200078e0291 */
[----:B------:R-:W-:Y:S01]  /*349d0*/  PRMT R52, R28, 0x7632, R52 ;  /* 0x000076321c347816 */ /* 0x000fe20000000034 */
[----:B------:R-:W-:Y:S01]  /*349e0*/  VIADD R159, R174, 0x2 ;  /* 0x00000002ae9f7836 */ /* 0x000fe20000000000 */
[----:B------:R-:W-:Y:S01]  /*349f0*/  PRMT R22, R56, 0x7632, R22 ;  /* 0x0000763238167816 */ /* 0x000fe20000000016 */
[C---:B------:R-:W-:Y:S01]  /*34a00*/  IMAD.WIDE R160, R3.reuse, 0x2, R146 ;  /* 0x0000000203a07825 */ /* 0x040fe200078e0292 */
[----:B------:R-:W4:Y:S01]  /*34a10*/  LDC R10, c[0x0][0x228] ;  /* 0x00008a00ff0a7b82 */ /* 0x000f220000000800 */
[----:B------:R5:W-:Y:S02]  /*34a20*/  @P1 STG.E.U16 desc[UR60][R166.64], R52 ;  /* 0x00000034a6001986 */ /* 0x000be4000c10153c */
[----:B------:R-:W-:Y:S01]  /*34a30*/  IMAD.WIDE R162, R3, 0x2, R14 ;  /* 0x0000000203a27825 */ /* 0x000fe200078e020e */
[----:B0-----:R-:W-:-:S02]  /*34a40*/  ISETP.GE.AND P1, PT, R159, R20, PT ;  /* 0x000000149f00720c */ /* 0x001fc40003f26270 */
[----:B------:R-:W-:Y:S01]  /*34a50*/  PRMT R28, R24, 0x7632, R28 ;  /* 0x00007632181c7816 */ /* 0x000fe2000000001c */
[----:B------:R-:W-:Y:S01]  /*34a60*/  IMAD.WIDE R164, R3, 0x2, R12 ;  /* 0x0000000203a47825 */ /* 0x000fe200078e020c */
[----:B------:R-:W-:Y:S01]  /*34a70*/  @P5 STG.E.U16 desc[UR60][R160.64], R56 ;  /* 0x00000038a0005986 */ /* 0x000fe2000c10153c */
[----:B------:R-:W-:Y:S01]  /*34a80*/  PRMT R150, R25, 0x7632, R150 ;  /* 0x0000763219967816 */ /* 0x000fe20000000096 */
[----:B------:R-:W0:Y:S01]  /*34a90*/  LDC R20, c[0x0][0x228] ;  /* 0x00008a00ff147b82 */ /* 0x000e220000000800 */
[C---:B------:R-:W-:Y:S02]  /*34aa0*/  IMAD.IADD R159, R3.reuse, 0x1, R145 ;  /* 0x00000001039f7824 */ /* 0x040fe400078e0291 */
[----:B-----5:R-:W-:Y:S01]  /*34ab0*/  IMAD.WIDE R166, R3, 0x2, R54 ;  /* 0x0000000203a67825 */ /* 0x020fe200078e0236 */
[----:B------:R5:W-:Y:S03]  /*34ac0*/  @P4 STG.E.U16 desc[UR60][R162.64], R22 ;  /* 0x00000016a2004986 */ /* 0x000be6000c10153c */
[----:B------:R-:W-:Y:S01]  /*34ad0*/  VIADD R3, R174, 0x3 ;  /* 0x00000003ae037836 */ /* 0x000fe20000000000 */
[----:B------:R5:W-:Y:S01]  /*34ae0*/  @P3 STG.E.U16 desc[UR60][R164.64], R24 ;  /* 0x00000018a4003986 */ /* 0x000be2000c10153c */
[----:B--2---:R-:W-:Y:S01]  /*34af0*/  ISETP.LT.AND P6, PT, R173, R8, !P1 ;  /* 0x00000008ad00720c */ /* 0x004fe20004fc1270 */
[----:B------:R-:W2:Y:S01]  /*34b00*/  LDC R148, c[0x0][0x228] ;  /* 0x00008a00ff947b82 */ /* 0x000ea20000000800 */
[----:B------:R-:W-:Y:S01]  /*34b10*/  ISETP.LT.AND P3, PT, R170, R2, !P1 ;  /* 0x00000002aa00720c */ /* 0x000fe20004f61270 */
[----:B------:R-:W-:Y:S01]  /*34b20*/  @P2 STG.E.U16 desc[UR60][R166.64], R28 ;  /* 0x0000001ca6002986 */ /* 0x000fe2000c10153c */
[----:B------:R-:W-:-:S02]  /*34b30*/  ISETP.LT.AND P4, PT, R172, R156, !P1 ;  /* 0x0000009cac00720c */ /* 0x000fc40004f81270 */
[----:B---3--:R-:W-:Y:S02]  /*34b40*/  ISETP.LT.AND P2, PT, R171, R154, !P1 ;  /* 0x0000009aab00720c */ /* 0x008fe40004f41270 */
[----:B-1----:R-:W-:Y:S01]  /*34b50*/  ISETP.GE.AND P1, PT, R3, R0, PT ;  /* 0x000000000300720c */ /* 0x002fe20003f26270 */
[----:B------:R-:W1:Y:S08]  /*34b60*/  LDC R8, c[0x0][0x22c] ;  /* 0x00008b00ff087b82 */ /* 0x000e700000000800 */
[----:B------:R-:W3:Y:S01]  /*34b70*/  LDC R0, c[0x0][0x228] ;  /* 0x00008a00ff007b82 */ /* 0x000ee20000000800 */
[----:B------:R-:W-:Y:S01]  /*34b80*/  IMAD.WIDE R168, R159, 0x2, R146 ;  /* 0x000000029fa87825 */ /* 0x000fe200078e0292 */
[----:B------:R-:W-:-:S03]  /*34b90*/  PRMT R52, R61, 0x7632, R52 ;  /* 0x000076323d347816 */ /* 0x000fc60000000034 */
[----:B------:R-:W-:Y:S01]  /*34ba0*/  IMAD.WIDE R2, R159, 0x2, R14 ;  /* 0x000000029f027825 */ /* 0x000fe200078e020e */
[----:B------:R4:W-:Y:S02]  /*34bb0*/  @P6 STG.E.U16 desc[UR60][R168.64], R61 ;  /* 0x0000003da8006986 */ /* 0x0009e4000c10153c */
[----:B-----5:R-:W5:Y:S01]  /*34bc0*/  LDC R22, c[0x0][0x228] ;  /* 0x00008a00ff167b82 */ /* 0x020f620000000800 */
[----:B------:R-:W-:Y:S01]  /*34bd0*/  ISETP.LT.AND P5, PT, R173, R158, !P1 ;  /* 0x0000009ead00720c */ /* 0x000fe20004fa1270 */
[C---:B------:R-:W-:Y:S01]  /*34be0*/  IMAD.IADD R165, R159.reuse, 0x1, R145 ;  /* 0x000000019fa57824 */ /* 0x040fe200078e0291 */
[----:B------:R0:W-:Y:S05]  /*34bf0*/  @P4 STG.E.U16 desc[UR60][R2.64], R52 ;  /* 0x0000003402004986 */ /* 0x0001ea000c10153c */
[----:B------:R-:W2:Y:S01]  /*34c00*/  LDC R24, c[0x0][0x228] ;  /* 0x00008a00ff187b82 */ /* 0x000ea20000000800 */
[----:B----4-:R-:W-:-:S04]  /*34c10*/  IMAD.WIDE R60, R159, 0x2, R12 ;  /* 0x000000029f3c7825 */ /* 0x010fc800078e020c */
[----:B------:R-:W-:Y:S01]  /*34c20*/  IMAD.WIDE R158, R159, 0x2, R54 ;  /* 0x000000029f9e7825 */ /* 0x000fe200078e0236 */
[----:B0-----:R-:W-:Y:S02]  /*34c30*/  PRMT R3, R29, 0x7632, R3 ;  /* 0x000076321d037816 */ /* 0x001fe40000000003 */
[----:B------:R-:W0:Y:S01]  /*34c40*/  LDC R28, c[0x0][0x228] ;  /* 0x00008a00ff1c7b82 */ /* 0x000e220000000800 */
[----:B------:R-:W-:Y:S01]  /*34c50*/  @P2 STG.E.U16 desc[UR60][R60.64], R29 ;  /* 0x0000001d3c002986 */ /* 0x000fe2000c10153c */
[----:B------:R-:W-:-:S03]  /*34c60*/  ISETP.LT.AND P6, PT, R172, R10, !P1 ;  /* 0x0000000aac00720c */ /* 0x000fc60004fc1270 */
[----:B------:R4:W-:Y:S01]  /*34c70*/  @P3 STG.E.U16 desc[UR60][R158.64], R3 ;  /* 0x000000039e003986 */ /* 0x0009e2000c10153c */
[----:B------:R-:W-:Y:S02]  /*34c80*/  ISETP.LT.AND P3, PT, R171, R20, !P1 ;  /* 0x00000014ab00720c */ /* 0x000fe40004f61270 */
[----:B------:R-:W0:Y:S01]  /*34c90*/  LDC R10, c[0x0][0x228] ;  /* 0x00008a00ff0a7b82 */ /* 0x000e220000000800 */
[----:B---3--:R-:W-:Y:S01]  /*34ca0*/  ISETP.LT.AND P1, PT, R170, R0, !P1 ;  /* 0x00000000aa00720c */ /* 0x008fe20004f21270 */
[----:B------:R-:W-:-:S06]  /*34cb0*/  VIADD R167, R174, 0x4 ;  /* 0x00000004aea77836 */ /* 0x000fcc0000000000 */
[----:B------:R-:W3:Y:S01]  /*34cc0*/  LDC R0, c[0x0][0x22c] ;  /* 0x00008b00ff007b82 */ /* 0x000ee20000000800 */
[----:B-1----:R-:W-:Y:S01]  /*34cd0*/  ISETP.GE.AND P2, PT, R167, R8, PT ;  /* 0x00000008a700720c */ /* 0x002fe20003f46270 */
[----:B------:R-:W-:Y:S01]  /*34ce0*/  IMAD.WIDE R160, R165, 0x2, R146 ;  /* 0x00000002a5a07825 */ /* 0x000fe200078e0292 */
[----:B------:R-:W-:-:S03]  /*34cf0*/  PRMT R56, R57, 0x7632, R56 ;  /* 0x0000763239387816 */ /* 0x000fc60000000038 */
[----:B------:R-:W-:Y:S02]  /*34d00*/  IMAD.WIDE R162, R165, 0x2, R14 ;  /* 0x00000002a5a27825 */ /* 0x000fe400078e020e */
[----:B------:R-:W1:Y:S01]  /*34d10*/  LDC R20, c[0x0][0x228] ;  /* 0x00008a00ff147b82 */ /* 0x000e620000000800 */
[----:B-----5:R-:W-:Y:S01]  /*34d20*/  ISETP.LT.AND P4, PT, R173, R22, !P2 ;  /* 0x00000016ad00720c */ /* 0x020fe20005781270 */
[----:B------:R5:W-:Y:S01]  /*34d30*/  @P5 STG.E.U16 desc[UR60][R160.64], R57 ;  /* 0x00000039a0005986 */ /* 0x000be2000c10153c */
[----:B--2---:R-:W-:Y:S01]  /*34d40*/  ISETP.LT.AND P5, PT, R172, R24, !P2 ;  /* 0x00000018ac00720c */ /* 0x004fe200057a1270 */
[----:B----4-:R-:W-:Y:S02]  /*34d50*/  IMAD.WIDE R2, R165, 0x2, R12 ;  /* 0x00000002a5027825 */ /* 0x010fe400078e020c */
[----:B------:R2:W-:Y:S02]  /*34d60*/  @P6 STG.E.U16 desc[UR60][R162.64], R56 ;  /* 0x00000038a2006986 */ /* 0x0005e4000c10153c */
[----:B------:R-:W4:Y:S01]  /*34d70*/  LDC R22, c[0x0][0x228] ;  /* 0x00008a00ff167b82 */ /* 0x000f220000000800 */
[----:B0-----:R-:W-:Y:S01]  /*34d80*/  ISETP.LT.AND P6, PT, R171, R28, !P2 ;  /* 0x0000001cab00720c */ /* 0x001fe200057c1270 */
[----:B------:R-:W-:Y:S01]  /*34d90*/  IMAD.WIDE R28, R165, 0x2, R54 ;  /* 0x00000002a51c7825 */ /* 0x000fe200078e0236 */
[----:B------:R0:W-:Y:S03]  /*34da0*/  @P3 STG.E.U16 desc[UR60][R2.64], R25 ;  /* 0x0000001902003986 */ /* 0x0001e6000c10153c */
[----:B-----5:R-:W-:-:S02]  /*34db0*/  VIADD R161, R174, 0x5 ;  /* 0x00000005aea17836 */ /* 0x020fc40000000000 */
[----:B------:R-:W5:Y:S01]  /*34dc0*/  LDC R24, c[0x0][0x228] ;  /* 0x00008a00ff187b82 */ /* 0x000f620000000800 */
[----:B------:R0:W-:Y:S01]  /*34dd0*/  @P1 STG.E.U16 desc[UR60][R28.64], R150 ;  /* 0x000000961c001986 */ /* 0x0001e2000c10153c */
[----:B------:R-:W-:-:S06]  /*34de0*/  ISETP.LT.AND P1, PT, R170, R10, !P2 ;  /* 0x0000000aaa00720c */ /* 0x000fcc0005721270 */
[----:B------:R-:W5:Y:S01]  /*34df0*/  LDC R8, c[0x0][0x22c] ;  /* 0x00008b00ff087b82 */ /* 0x000f620000000800 */
[----:B---3--:R-:W-:Y:S01]  /*34e00*/  ISETP.GE.AND P2, PT, R161, R0, PT ;  /* 0x00000000a100720c */ /* 0x008fe20003f46270 */
[----:B------:R-:W-:-:S06]  /*34e10*/  IMAD.IADD R167, R165, 0x1, R145 ;  /* 0x00000001a5a77824 */ /* 0x000fcc00078e0291 */
[----:B------:R-:W3:Y:S01]  /*34e20*/  LDC R10, c[0x0][0x228] ;  /* 0x00008a00ff0a7b82 */ /* 0x000ee20000000800 */
[----:B--2---:R-:W-:Y:S01]  /*34e30*/  IMAD.WIDE R56, R167, 0x2, R146 ;  /* 0x00000002a7387825 */ /* 0x004fe200078e0292 */
[----:B------:R-:W-:-:S06]  /*34e40*/  PRMT R152, R62, 0x7632, R152 ;  /* 0x000076323e987816 */ /* 0x000fcc0000000098 */
[----:B------:R-:W2:Y:S01]  /*34e50*/  LDC R0, c[0x0][0x22c] ;  /* 0x00008b00ff007b82 */ /* 0x000ea20000000800 */
[C---:B------:R-:W-:Y:S01]  /*34e60*/  IMAD.WIDE R60, R167.reuse, 0x2, R14 ;  /* 0x00000002a73c7825 */ /* 0x040fe200078e020e */
[----:B------:R-:W-:Y:S03]  /*34e70*/  @P4 STG.E.U16 desc[UR60][R56.64], R62 ;  /* 0x0000003e38004986 */ /* 0x000fe6000c10153c */
[----:B------:R-:W-:-:S03]  /*34e80*/  IMAD.WIDE R158, R167, 0x2, R12 ;  /* 0x00000002a79e7825 */ /* 0x000fc600078e020c */
[----:B------:R-:W2:Y:S01]  /*34e90*/  LDC R52, c[0x0][0x228] ;  /* 0x00008a00ff347b82 */ /* 0x000ea20000000800 */
[----:B-1----:R-:W-:Y:S01]  /*34ea0*/  ISETP.LT.AND P3, PT, R173, R20, !P2 ;  /* 0x00000014ad00720c */ /* 0x002fe20005761270 */
[----:B------:R1:W-:Y:S01]  /*34eb0*/  @P5 STG.E.U16 desc[UR60][R60.64], R152 ;  /* 0x000000983c005986 */ /* 0x0003e2000c10153c */
[----:B----4-:R-:W-:Y:S01]  /*34ec0*/  ISETP.LT.AND P4, PT, R172, R22, !P2 ;  /* 0x00000016ac00720c */ /* 0x010fe20005781270 */
[----:B0-----:R-:W-:Y:S02]  /*34ed0*/  IMAD.WIDE R2, R167, 0x2, R54 ;  /* 0x00000002a7027825 */ /* 0x001fe400078e0236 */
[----:B------:R0:W-:Y:S02]  /*34ee0*/  @P6 STG.E.U16 desc[UR60][R158.64], R30 ;  /* 0x0000001e9e006986 */ /* 0x0001e4000c10153c */
[----:B------:R-:W4:Y:S01]  /*34ef0*/  LDC R150, c[0x0][0x228] ;  /* 0x00008a00ff967b82 */ /* 0x000f220000000800 */
[----:B-----5:R-:W-:Y:S01]  /*34f00*/  ISETP.LT.AND P5, PT, R171, R24, !P2 ;  /* 0x00000018ab00720c */ /* 0x020fe200057a1270 */
[----:B-1----:R-:W-:-:S06]  /*34f10*/  IMAD.IADD R61, R167, 0x1, R145 ;  /* 0x00000001a73d7824 */ /* 0x002fcc00078e0291 */
[----:B------:R-:W1:Y:S01]  /*34f20*/  LDC R20, c[0x0][0x228] ;  /* 0x00008a00ff147b82 */ /* 0x000e620000000800 */
[----:B0-----:R-:W-:Y:S01]  /*34f30*/  PRMT R30, R30, 0x7632, R30 ;  /* 0x000076321e1e7816 */ /* 0x001fe2000000001e */
[----:B------:R-:W-:-:S06]  /*34f40*/  VIADD R159, R174, 0x6 ;  /* 0x00000006ae9f7836 */ /* 0x000fcc0000000000 */
[----:B------:R-:W0:Y:S01]  /*34f50*/  LDC R22, c[0x0][0x228] ;  /* 0x00008a00ff167b82 */ /* 0x000e220000000800 */
[----:B------:R-:W-:Y:S01]  /*34f60*/  IMAD.WIDE R24, R61, 0x2, R146 ;  /* 0x000000023d187825 */ /* 0x000fe200078e0292 */
[----:B------:R5:W-:Y:S01]  /*34f70*/  @P1 STG.E.U16 desc[UR60][R2.64], R30 ;  /* 0x0000001e02001986 */ /* 0x000be2000c10153c */
[----:B------:R-:W-:Y:S02]  /*34f80*/  ISETP.GE.AND P1, PT, R159, R8, PT ;  /* 0x000000089f00720c */ /* 0x000fe40003f26270 */
[----:B------:R-:W-:Y:S01]  /*34f90*/  VIADD R159, R174, 0x7 ;  /* 0x00000007ae9f7836 */ /* 0x000fe20000000000 */
[----:B------:R-:W-:Y:S01]  /*34fa0*/  @P3 STG.E.U16 desc[UR60][R24.64], R58 ;  /* 0x0000003a18003986 */ /* 0x000fe2000c10153c */
[----:B---3--:R-:W-:Y:S01]  /*34fb0*/  ISETP.LT.AND P3, PT, R170, R10, !P2 ;  /* 0x0000000aaa00720c */ /* 0x008fe20005761270 */
[----:B------:R-:W-:Y:S01]  /*34fc0*/  IMAD.WIDE R28, R61, 0x2, R14 ;  /* 0x000000023d1c7825 */ /* 0x000fe200078e020e */
[----:B------:R-:W-:Y:S01]  /*34fd0*/  PRMT R60, R58, 0x7632, R60 ;  /* 0x000076323a3c7816 */ /* 0x000fe2000000003c */
[----:B------:R-:W3:Y:S01]  /*34fe0*/  LDC R10, c[0x0][0x228] ;  /* 0x00008a00ff0a7b82 */ /* 0x000ee20000000800 */
[----:B--2---:R-:W-:Y:S01]  /*34ff0*/  ISETP.GE.AND P2, PT, R159, R0, PT ;  /* 0x000000009f00720c */ /* 0x004fe20003f46270 */
[----:B------:R-:W-:-:S02]  /*35000*/  IMAD.WIDE R56, R61, 0x2, R12 ;  /* 0x000000023d387825 */ /* 0x000fc400078e020c */
[----:B------:R2:W-:Y:S04]  /*35010*/  @P4 STG.E.U16 desc[UR60][R28.64], R60 ;  /* 0x0000003c1c004986 */ /* 0x0005e8000c10153c */
[----:B------:R-:W3:Y:S01]  /*35020*/  LDC R0, c[0x0][0x22c] ;  /* 0x00008b00ff007b82 */ /* 0x000ee20000000800 */
[----:B------:R-:W-:Y:S01]  /*35030*/  ISETP.LT.AND P4, PT, R173, R52, !P1 ;  /* 0x00000034ad00720c */ /* 0x000fe20004f81270 */
[----:B-----5:R-:W-:Y:S01]  /*35040*/  IMAD.WIDE R2, R61, 0x2, R54 ;  /* 0x000000023d027825 */ /* 0x020fe200078e0236 */
[----:B------:R-:W-:Y:S01]  /*35050*/  ISETP.LT.AND P6, PT, R172, R148, !P1 ;  /* 0x00000094ac00720c */ /* 0x000fe20004fc1270 */
[----:B------:R5:W-:Y:S01]  /*35060*/  @P5 STG.E.U16 desc[UR60][R56.64], R26 ;  /* 0x0000001a38005986 */ /* 0x000be2000c10153c */
[----:B----4-:R-:W-:Y:S02]  /*35070*/  ISETP.LT.AND P5, PT, R171, R150, !P1 ;  /* 0x00000096ab00720c */ /* 0x010fe40004fa1270 */
[----:B--2---:R-:W-:Y:S01]  /*35080*/  PRMT R29, R26, 0x7632, R29 ;  /* 0x000076321a1d7816 */ /* 0x004fe2000000001d */
[----:B------:R-:W2:Y:S01]  /*35090*/  LDC R8, c[0x0][0x228] ;  /* 0x00008a00ff087b82 */ /* 0x000ea20000000800 */
[----:B------:R-:W-:Y:S01]  /*350a0*/  IMAD.IADD R159, R61, 0x1, R145 ;  /* 0x000000013d9f7824 */ /* 0x000fe200078e0291 */
[----:B-1----:R-:W-:-:S02]  /*350b0*/  ISETP.LT.AND P1, PT, R170, R20, !P1 ;  /* 0x00000014aa00720c */ /* 0x002fc40004f21270 */
[----:B------:R1:W-:Y:S01]  /*350c0*/  @P3 STG.E.U16 desc[UR60][R2.64], R29 ;  /* 0x0000001d02003986 */ /* 0x0003e2000c10153c */
[----:B0-----:R-:W-:-:S03]  /*350d0*/  ISETP.LT.AND P3, PT, R173, R22, !P2 ;  /* 0x00000016ad00720c */ /* 0x001fc60005761270 */
[----:B-----5:R-:W0:Y:S01]  /*350e0*/  LDC R26, c[0x0][0x228] ;  /* 0x00008a00ff1a7b82 */ /* 0x020e220000000800 */
[----:B------:R-:W-:Y:S01]  /*350f0*/  IMAD.WIDE R24, R159, 0x2, R146 ;  /* 0x000000029f187825 */ /* 0x000fe200078e0292 */
[----:B------:R-:W-:-:S03]  /*35100*/  PRMT R20, R31, 0x7632, R20 ;  /* 0x000076321f147816 */ /* 0x000fc60000000014 */
[----:B------:R-:W-:Y:S01]  /*35110*/  IMAD.IADD R161, R159, 0x1, R145 ;  /* 0x000000019fa17824 */ /* 0x000fe200078e0291 */
[----:B-1----:R-:W-:Y:S01]  /*35120*/  PRMT R3, R63, 0x7632, R3 ;  /* 0x000076323f037816 */ /* 0x002fe20000000003 */
[C---:B------:R-:W-:Y:S01]  /*35130*/  IMAD.WIDE R28, R159.reuse, 0x2, R14 ;  /* 0x000000029f1c7825 */ /* 0x040fe200078e020e */
[----:B------:R-:W1:Y:S01]  /*35140*/  LDC R52, c[0x0][0x228] ;  /* 0x00008a00ff347b82 */ /* 0x000e620000000800 */
[----:B------:R-:W-:Y:S02]  /*35150*/  @P4 STG.E.U16 desc[UR60][R24.64], R63 ;  /* 0x0000003f18004986 */ /* 0x000fe4000c10153c */
[C---:B------:R-:W-:Y:S02]  /*35160*/  IMAD.WIDE R56, R159.reuse, 0x2, R12 ;  /* 0x000000029f387825 */ /* 0x040fe400078e020c */
[----:B------:R4:W-:Y:S02]  /*35170*/  @P6 STG.E.U16 desc[UR60][R28.64], R3 ;  /* 0x000000031c006986 */ /* 0x0009e4000c10153c */
[----:B------:R-:W-:Y:S01]  /*35180*/  IMAD.WIDE R60, R159, 0x2, R54 ;  /* 0x000000029f3c7825 */ /* 0x000fe200078e0236 */
[----:B------:R-:W5:Y:S03]  /*35190*/  LDC R30, c[0x0][0x228] ;  /* 0x00008a00ff1e7b82 */ /* 0x000f660000000800 */
[----:B------:R-:W-:Y:S01]  /*351a0*/  VIADD R159, R174, 0x8 ;  /* 0x00000008ae9f7836 */ /* 0x000fe20000000000 */
[----:B------:R-:W-:Y:S04]  /*351b0*/  @P5 STG.E.U16 desc[UR60][R56.64], R31 ;  /* 0x0000001f38005986 */ /* 0x000fe8000c10153c */
[----:B------:R-:W5:Y:S01]  /*351c0*/  LDC R22, c[0x0][0x228] ;  /* 0x00008a00ff167b82 */ /* 0x000f620000000800 */
[----:B----4-:R-:W-:Y:S01]  /*351d0*/  IMAD.WIDE R2, R161, 0x2, R146 ;  /* 0x00000002a1027825 */ /* 0x010fe200078e0292 */
[----:B------:R4:W-:Y:S01]  /*351e0*/  @P1 STG.E.U16 desc[UR60][R60.64], R20 ;  /* 0x000000143c001986 */ /* 0x0009e2000c10153c */
[----:B---3--:R-:W-:-:S03]  /*351f0*/  ISETP.GE.AND P1, PT, R159, R0, PT ;  /* 0x000000009f00720c */ /* 0x008fc60003f26270 */
[----:B------:R3:W-:Y:S01]  /*35200*/  @P3 STG.E.U16 desc[UR60][R2.64], R59 ;  /* 0x0000003b02003986 */ /* 0x0007e2000c10153c */
[----:B------:R-:W-:Y:S01]  /*35210*/  ISETP.LT.AND P3, PT, R171, R10, !P2 ;  /* 0x0000000aab00720c */ /* 0x000fe20005761270 */
[----:B------:R-:W5:Y:S01]  /*35220*/  LDC R0, c[0x0][0x22c] ;  /* 0x00008b00ff007b82 */ /* 0x000f620000000800 */
[----:B--2---:R-:W-:-:S07]  /*35230*/  ISETP.LT.AND P4, PT, R172, R8, !P2 ;  /* 0x00000008ac00720c */ /* 0x004fce0005781270 */
[----:B------:R-:W2:Y:S01]  /*35240*/  LDC R10, c[0x0][0x228] ;  /* 0x00008a00ff0a7b82 */ /* 0x000ea20000000800 */
[----:B0-----:R-:W-:-:S07]  /*35250*/  ISETP.LT.AND P2, PT, R170, R26, !P2 ;  /* 0x0000001aaa00720c */ /* 0x001fce0005741270 */
[----:B----4-:R-:W0:Y:S01]  /*35260*/  LDC R20, c[0x0][0x228] ;  /* 0x00008a00ff147b82 */ /* 0x010e220000000800 */
[----:B-1----:R-:W-:-:S07]  /*35270*/  ISETP.LT.AND P6, PT, R172, R52, !P1 ;  /* 0x00000034ac00720c */ /* 0x002fce0004fc1270 */
[----:B------:R-:W1:Y:S01]  /*35280*/  LDC R26, c[0x0][0x228] ;  /* 0x00008a00ff1a7b82 */ /* 0x000e620000000800 */
[----:B------:R-:W-:Y:S01]  /*35290*/  PRMT R62, R59, 0x7632, R62 ;  /* 0x000076323b3e7816 */ /* 0x000fe2000000003e */
[----:B---3--:R-:W-:Y:S01]  /*352a0*/  IMAD.WIDE R2, R161, 0x2, R14 ;  /* 0x00000002a1027825 */ /* 0x008fe200078e020e */
[----:B-----5:R-:W-:-:S03]  /*352b0*/  ISETP.LT.AND P5, PT, R173, R30, !P1 ;  /* 0x0000001ead00720c */ /* 0x020fc60004fa1270 */
[----:B------:R-:W-:Y:S02]  /*352c0*/  IMAD.WIDE R24, R161, 0x2, R12 ;  /* 0x00000002a1187825 */ /* 0x000fe400078e020c */
[----:B------:R-:W3:Y:S01]  /*352d0*/  LDC R52, c[0x0][0x228] ;  /* 0x00008a00ff347b82 */ /* 0x000ee20000000800 */
[----:B------:R-:W-:Y:S01]  /*352e0*/  PRMT R63, R27, 0x7632, R63 ;  /* 0x000076321b3f7816 */ /* 0x000fe2000000003f */
[----:B------:R-:W-:Y:S02]  /*352f0*/  VIADD R61, R174, 0x9 ;  /* 0x00000009ae3d7836 */ /* 0x000fe40000000000 */
[C---:B------:R-:W-:Y:S01]  /*35300*/  IMAD.WIDE R28, R161.reuse, 0x2, R54 ;  /* 0x00000002a11c7825 */ /* 0x040fe200078e0236 */
[----:B------:R4:W-:Y:S03]  /*35310*/  @P4 STG.E.U16 desc[UR60][R2.64], R62 ;  /* 0x0000003e02004986 */ /* 0x0009e6000c10153c */
[----:B------:R-:W5:Y:S01]  /*35320*/  LDC R8, c[0x0][0x22c] ;  /* 0x00008b00ff087b82 */ /* 0x000f620000000800 */
[----:B------:R1:W-:Y:S01]  /*35330*/  @P3 STG.E.U16 desc[UR60][R24.64], R27 ;  /* 0x0000001b18003986 */ /* 0x0003e2000c10153c */
[----:B------:R-:W-:Y:S01]  /*35340*/  IMAD.IADD R59, R161, 0x1, R145 ;  /* 0x00000001a13b7824 */ /* 0x000fe200078e0291 */
[----:B------:R-:W-:-:S05]  /*35350*/  ISETP.GE.AND P3, PT, R61, R0, PT ;  /* 0x000000003d00720c */ /* 0x000fca0003f66270 */
[----:B------:R-:W5:Y:S01]  /*35360*/  LDC R58, c[0x0][0x228] ;  /* 0x00008a00ff3a7b82 */ /* 0x000f620000000800 */
[----:B------:R-:W-:Y:S01]  /*35370*/  @P2 STG.E.U16 desc[UR60][R28.64], R63 ;  /* 0x0000003f1c002986 */ /* 0x000fe2000c10153c */
[----:B--2---:R-:W-:Y:S01]  /*35380*/  ISETP.LT.AND P2, PT, R171, R10, !P1 ;  /* 0x0000000aab00720c */ /* 0x004fe20004f41270 */
[----:B------:R-:W-:Y:S01]  /*35390*/  IMAD.WIDE R30, R59, 0x2, R146 ;  /* 0x000000023b1e7825 */ /* 0x000fe200078e0292 */
[----:B0-----:R-:W-:-:S04]  /*353a0*/  ISETP.LT.AND P1, PT, R170, R20, !P1 ;  /* 0x00000014aa00720c */ /* 0x001fc80004f21270 */
[----:B------:R-:W0:Y:S08]  /*353b0*/  LDC R60, c[0x0][0x228] ;  /* 0x00008a00ff3c7b82 */ /* 0x000e300000000800 */
[----:B------:R-:W2:Y:S01]  /*353c0*/  LDC R61, c[0x0][0x228] ;  /* 0x00008a00ff3d7b82 */ /* 0x000ea20000000800 */
[----:B------:R-:W-:-:S07]  /*353d0*/  IMAD.WIDE R56, R59, 0x2, R14 ;  /* 0x000000023b387825 */ /* 0x000fce00078e020e */
[----:B----4-:R-:W4:Y:S01]  /*353e0*/  LDC R62, c[0x0][0x228] ;  /* 0x00008a00ff3e7b82 */ /* 0x010f220000000800 */
[----:B------:R-:W-:Y:S01]  /*353f0*/  PRMT R148, R88, 0x7632, R148 ;  /* 0x0000763258947816 */ /* 0x000fe20000000094 */
[----:B------:R3:W-:Y:S01]  /*35400*/  @P5 STG.E.U16 desc[UR60][R30.64], R88 ;  /* 0x000000581e005986 */ /* 0x0007e2000c10153c */
[----:B------:R-:W-:Y:S01]  /*35410*/  ISETP.LT.AND P4, PT, R173, R22, !P3 ;  /* 0x00000016ad00720c */ /* 0x000fe20005f81270 */
[----:B------:R-:W-:Y:S01]  /*35420*/  IMAD.WIDE R2, R59, 0x2, R12 ;  /* 0x000000023b027825 */ /* 0x000fe200078e020c */
[----:B-1----:R-:W-:-:S03]  /*35430*/  ISETP.LT.AND P5, PT, R172, R26, !P3 ;  /* 0x0000001aac00720c */ /* 0x002fc60005fa1270 */
[----:B------:R-:W1:Y:S01]  /*35440*/  LDC R10, c[0x0][0x228] ;  /* 0x00008a00ff0a7b82 */ /* 0x000e620000000800 */
[C---:B------:R-:W-:Y:S01]  /*35450*/  IMAD.WIDE R24, R59.reuse, 0x2, R54 ;  /* 0x000000023b187825 */ /* 0x040fe200078e0236 */
[----:B------:R-:W-:Y:S01]  /*35460*/  PRMT R22, R92, 0x7632, R22 ;  /* 0x000076325c167816 */ /* 0x000fe20000000016 */
[----:B------:R5:W-:Y:S02]  /*35470*/  @P6 STG.E.U16 desc[UR60][R56.64], R148 ;  /* 0x0000009438006986 */ /* 0x000be4000c10153c */
[----:B---3--:R-:W-:-:S03]  /*35480*/  IMAD.IADD R31, R59, 0x1, R145 ;  /* 0x000000013b1f7824 */ /* 0x008fc600078e0291 */
[----:B------:R-:W3:Y:S01]  /*35490*/  LDC R0, c[0x0][0x22c] ;  /* 0x00008b00ff007b82 */ /* 0x000ee20000000800 */
[----:B------:R-:W-:Y:S01]  /*354a0*/  @P2 STG.E.U16 desc[UR60][R2.64], R92 ;  /* 0x0000005c02002986 */ /* 0x000fe2000c10153c */
[----:B------:R-:W-:Y:S01]  /*354b0*/  IMAD.WIDE R26, R31, 0x2, R146 ;  /* 0x000000021f1a7825 */ /* 0x000fe200078e0292 */
[----:B------:R-:W-:Y:S02]  /*354c0*/  ISETP.LT.AND P6, PT, R171, R52, !P3 ;  /* 0x00000034ab00720c */ /* 0x000fe40005fc1270 */
[----:B------:R0:W-:Y:S01]  /*354d0*/  @P1 STG.E.U16 desc[UR60][R24.64], R22 ;  /* 0x0000001618001986 */ /* 0x0001e2000c10153c */
[----:B-----5:R-:W-:Y:S02]  /*354e0*/  VIADD R57, R174, 0xa ;  /* 0x0000000aae397836 */ /* 0x020fe40000000000 */
[----:B------:R-:W5:Y:S01]  /*354f0*/  LDC R20, c[0x0][0x228] ;  /* 0x00008a00ff147b82 */ /* 0x000f620000000800 */
[----:B------:R-:W-:Y:S01]  /*35500*/  IMAD.WIDE R28, R31, 0x2, R14 ;  /* 0x000000021f1c7825 */ /* 0x000fe200078e020e */
[----:B------:R-:W-:-:S02]  /*35510*/  PRMT R30, R120, 0x7632, R30 ;  /* 0x00007632781e7816 */ /* 0x000fc4000000001e */
[----:B------:R-:W-:Y:S02]  /*35520*/  ISETP.GE.AND P2, PT, R57, R8, PT ;  /* 0x000000083900720c */ /* 0x000fe40003f46270 */
[----:B------:R-:W-:Y:S02]  /*35530*/  ISETP.LT.AND P1, PT, R170, R58, !P3 ;  /* 0x0000003aaa00720c */ /* 0x000fe40005f21270 */
[----:B------:R-:W5:Y:S01]  /*35540*/  LDC R52, c[0x0][0x228] ;  /* 0x00008a00ff347b82 */ /* 0x000f620000000800 */
[----:B------:R1:W-:Y:S07]  /*35550*/  @P4 STG.E.U16 desc[UR60][R26.64], R120 ;  /* 0x000000781a004986 */ /* 0x0003ee000c10153c */
[----:B0-----:R-:W0:Y:S01]  /*35560*/  LDC R22, c[0x0][0x228] ;  /* 0x00008a00ff167b82 */ /* 0x001e220000000800 */
[----:B------:R1:W-:Y:S01]  /*35570*/  @P5 STG.E.U16 desc[UR60][R28.64], R30 ;  /* 0x0000001e1c005986 */ /* 0x0003e2000c10153c */
[----:B------:R-:W-:-:S02]  /*35580*/  ISETP.LT.AND P5, PT, R173, R60, !P2 ;  /* 0x0000003cad00720c */ /* 0x000fc400057a1270 */
[----:B--2---:R-:W-:-:S04]  /*35590*/  ISETP.LT.AND P4, PT, R172, R61, !P2 ;  /* 0x0000003dac00720c */ /* 0x004fc80005781270 */
[----:B------:R-:W2:Y:S01]  /*355a0*/  LDC R8, c[0x0][0x22c] ;  /* 0x00008b00ff087b82 */ /* 0x000ea20000000800 */
[----:B----4-:R-:W-:Y:S01]  /*355b0*/  ISETP.LT.AND P3, PT, R171, R62, !P2 ;  /* 0x0000003eab00720c */ /* 0x010fe20005761270 */
[C---:B------:R-:W-:Y:S02]  /*355c0*/  IMAD.IADD R59, R31.reuse, 0x1, R145 ;  /* 0x000000011f3b7824 */ /* 0x040fe400078e0291 */
[----:B------:R-:W-:-:S04]  /*355d0*/  IMAD.WIDE R2, R31, 0x2, R12 ;  /* 0x000000021f027825 */ /* 0x000fc800078e020c */
[----:B------:R-:W-:Y:S01]  /*355e0*/  IMAD.WIDE R24, R31, 0x2, R54 ;  /* 0x000000021f187825 */ /* 0x000fe200078e0236 */
[----:B------:R-:W-:Y:S01]  /*355f0*/  PRMT R31, R124, 0x7632, R31 ;  /* 0x000076327c1f7816 */ /* 0x000fe2000000001f */
[----:B------:R-:W-:Y:S01]  /*35600*/  @P6 STG.E.U16 desc[UR60][R2.64], R124 ;  /* 0x0000007c02006986 */ /* 0x000fe2000c10153c */
[----:B-1----:R-:W-:Y:S01]  /*35610*/  ISETP.LT.AND P2, PT, R170, R10, !P2 ;  /* 0x0000000aaa00720c */ /* 0x002fe20005741270 */
[----:B------:R-:W-:Y:S01]  /*35620*/  VIADD R61, R174, 0xb ;  /* 0x0000000bae3d7836 */ /* 0x000fe20000000000 */
[----:B------:R-:W1:Y:S01]  /*35630*/  LDC R10, c[0x0][0x228] ;  /* 0x00008a00ff0a7b82 */ /* 0x000e620000000800 */
[----:B------:R-:W-:Y:S01]  /*35640*/  IMAD.WIDE R26, R59, 0x2, R146 ;  /* 0x000000023b1a7825 */ /* 0x000fe200078e0292 */
[----:B------:R-:W-:Y:S01]  /*35650*/  PRMT R57, R89, 0x7632, R57 ;  /* 0x0000763259397816 */ /* 0x000fe20000000039 */
[----:B------:R4:W-:Y:S02]  /*35660*/  @P1 STG.E.U16 desc[UR60][R24.64], R31 ;  /* 0x0000001f18001986 */ /* 0x0009e4000c10153c */
[----:B------:R-:W-:-:S03]  /*35670*/  IMAD.WIDE R28, R59, 0x2, R14 ;  /* 0x000000023b1c7825 */ /* 0x000fc600078e020e */
[----:B------:R-:W1:Y:S01]  /*35680*/  LDC R58, c[0x0][0x228] ;  /* 0x00008a00ff3a7b82 */ /* 0x000e620000000800 */
[----:B---3--:R-:W-:Y:S01]  /*35690*/  ISETP.GE.AND P1, PT, R61, R0, PT ;  /* 0x000000003d00720c */ /* 0x008fe20003f26270 */
[----:B------:R-:W-:Y:S01]  /*356a0*/  @P5 STG.E.U16 desc[UR60][R26.64], R89 ;  /* 0x000000591a005986 */ /* 0x000fe2000c10153c */
[----:B----4-:R-:W-:-:S03]  /*356b0*/  IMAD.WIDE R30, R59, 0x2, R12 ;  /* 0x000000023b1e7825 */ /* 0x010fc600078e020c */
[----:B------:R3:W-:Y:S01]  /*356c0*/  @P4 STG.E.U16 desc[UR60][R28.64], R57 ;  /* 0x000000391c004986 */ /* 0x0007e2000c10153c */
[----:B------:R-:W-:Y:S01]  /*356d0*/  PRMT R25, R93, 0x7632, R25 ;  /* 0x000076325d197816 */ /* 0x000fe20000000019 */
[----:B------:R-:W4:Y:S02]  /*356e0*/  LDC R60, c[0x0][0x228] ;  /* 0x00008a00ff3c7b82 */ /* 0x000f240000000800 */
[----:B------:R-:W-:Y:S01]  /*356f0*/  @P3 STG.E.U16 desc[UR60][R30.64], R93 ;  /* 0x0000005d1e003986 */ /* 0x000fe2000c10153c */
[----:B-----5:R-:W-:Y:S01]  /*35700*/  ISETP.LT.AND P3, PT, R173, R20, !P1 ;  /* 0x00000014ad00720c */ /* 0x020fe20004f61270 */
[----:B------:R-:W-:Y:S01]  /*35710*/  VIADD R3, R174, 0xc ;  /* 0x0000000cae037836 */ /* 0x000fe20000000000 */
[----:B0-----:R-:W-:Y:S02]  /*35720*/  ISETP.LT.AND P4, PT, R172, R22, !P1 ;  /* 0x00000016ac00720c */ /* 0x001fe40004f81270 */
[----:B------:R-:W-:Y:S01]  /*35730*/  ISETP.LT.AND P5, PT, R171, R52, !P1 ;  /* 0x00000034ab00720c */ /* 0x000fe20004fa1270 */
[----:B------:R-:W0:Y:S01]  /*35740*/  LDC R20, c[0x0][0x228] ;  /* 0x00008a00ff147b82 */ /* 0x000e220000000800 */
[----:B---3--:R-:W-:-:S04]  /*35750*/  IMAD.WIDE R56, R59, 0x2, R54 ;  /* 0x000000023b387825 */ /* 0x008fc800078e0236 */
[----:B------:R-:W-:-:S03]  /*35760*/  IMAD.IADD R59, R59, 0x1, R145 ;  /* 0x000000013b3b7824 */ /* 0x000fc600078e0291 */
[----:B------:R-:W3:Y:S01]  /*35770*/  LDC R22, c[0x0][0x228] ;  /* 0x00008a00ff167b82 */ /* 0x000ee20000000800 */
[----:B------:R5:W-:Y:S01]  /*35780*/  @P2 STG.E.U16 desc[UR60][R56.64], R25 ;  /* 0x0000001938002986 */ /* 0x000be2000c10153c */
[----:B--2---:R-:W-:Y:S01]  /*35790*/  ISETP.GE.AND P2, PT, R3, R8, PT ;  /* 0x000000080300720c */ /* 0x004fe20003f46270 */
[----:B------:R-:W-:-:S05]  /*357a0*/  IMAD.WIDE R2, R59, 0x2, R146 ;  /* 0x000000023b027825 */ /* 0x000fca00078e0292 */
[----:B------:R-:W2:Y:S01]  /*357b0*/  LDC R0, c[0x0][0x22c] ;  /* 0x00008b00ff007b82 */ /* 0x000ea20000000800 */
[----:B------:R-:W-:-:S04]  /*357c0*/  IMAD.WIDE R26, R59, 0x2, R12 ;  /* 0x000000023b1a7825 */ /* 0x000fc800078e020c */
[----:B-----5:R-:W-:Y:S01]  /*357d0*/  IMAD.WIDE R24, R59, 0x2, R14 ;  /* 0x000000023b187825 */ /* 0x020fe200078e020e */
[----:B------:R-:W-:Y:S02]  /*357e0*/  PRMT R56, R121, 0x7632, R56 ;  /* 0x0000763279387816 */ /* 0x000fe40000000038 */
[----:B------:R-:W5:Y:S01]  /*357f0*/  LDC R30, c[0x0][0x228] ;  /* 0x00008a00ff1e7b82 */ /* 0x000f620000000800 */
[----:B------:R-:W-:Y:S01]  /*35800*/  @P3 STG.E.U16 desc[UR60][R2.64], R121 ;  /* 0x0000007902003986 */ /* 0x000fe2000c10153c */
[----:B-1----:R-:W-:-:S03]  /*35810*/  ISETP.LT.AND P1, PT, R170, R58, !P1 ;  /* 0x0000003aaa00720c */ /* 0x002fc60004f21270 */
[----:B------:R1:W-:Y:S03]  /*35820*/  @P4 STG.E.U16 desc[UR60][R24.64], R56 ;  /* 0x0000003818004986 */ /* 0x0003e6000c10153c */
[----:B------:R-:W5:Y:S01]  /*35830*/  LDC R8, c[0x0][0x22c] ;  /* 0x00008b00ff087b82 */ /* 0x000f620000000800 */
[----:B------:R-:W-:Y:S01]  /*35840*/  @P5 STG.E.U16 desc[UR60][R26.64], R125 ;  /* 0x0000007d1a005986 */ /* 0x000fe2000c10153c */
[----:B------:R-:W-:-:S06]  /*35850*/  ISETP.LT.AND P5, PT, R173, R10, !P2 ;  /* 0x0000000aad00720c */ /* 0x000fcc00057a1270 */
[----:B------:R-:W5:Y:S01]  /*35860*/  LDC R10, c[0x0][0x228] ;  /* 0x00008a00ff0a7b82 */ /* 0x000f620000000800 */
[----:B------:R-:W-:Y:S01]  /*35870*/  IMAD.WIDE R28, R59, 0x2, R54 ;  /* 0x000000023b1c7825 */ /* 0x000fe200078e0236 */
[----:B------:R-:W-:Y:S02]  /*35880*/  PRMT R57, R125, 0x7632, R57 ;  /* 0x000076327d397816 */ /* 0x000fe40000000039 */
[----:B----4-:R-:W-:-:S04]  /*35890*/  ISETP.LT.AND P4, PT, R172, R60, !P2 ;  /* 0x0000003cac00720c */ /* 0x010fc80005781270 */
[----:B------:R-:W4:Y:S01]  /*358a0*/  LDC R52, c[0x0][0x228] ;  /* 0x00008a00ff347b82 */ /* 0x000f220000000800 */
[----:B------:R-:W-:Y:S01]  /*358b0*/  IMAD.IADD R59, R59, 0x1, R145 ;  /* 0x000000013b3b7824 */ /* 0x000fe200078e0291 */
[----:B0-----:R-:W-:Y:S01]  /*358c0*/  ISETP.LT.AND P3, PT, R171, R20, !P2 ;  /* 0x00000014ab00720c */ /* 0x001fe20005761270 */
[----:B------:R-:W-:-:S05]  /*358d0*/  VIADD R31, R174, 0xd ;  /* 0x0000000dae1f7836 */ /* 0x000fca0000000000 */
[----:B-1----:R-:W0:Y:S01]  /*358e0*/  LDC R56, c[0x0][0x228] ;  /* 0x00008a00ff387b82 */ /* 0x002e220000000800 */
[----:B---3--:R-:W-:Y:S01]  /*358f0*/  ISETP.LT.AND P2, PT, R170, R22, !P2 ;  /* 0x00000016aa00720c */ /* 0x008fe20005741270 */
[----:B------:R-:W-:Y:S01]  /*35900*/  IMAD.WIDE R2, R59, 0x2, R146 ;  /* 0x000000023b027825 */ /* 0x000fe200078e0292 */
[----:B------:R1:W-:Y:S01]  /*35910*/  @P1 STG.E.U16 desc[UR60][R28.64], R57 ;  /* 0x000000391c001986 */ /* 0x0003e2000c10153c */
[----:B--2---:R-:W-:-:S04]  /*35920*/  ISETP.GE.AND P1, PT, R31, R0, PT ;  /* 0x000000001f00720c */ /* 0x004fc80003f26270 */
[----:B------:R-:W2:Y:S01]  /*35930*/  LDC R58, c[0x0][0x228] ;  /* 0x00008a00ff3a7b82 */ /* 0x000ea20000000800 */
[----:B------:R-:W-:Y:S01]  /*35940*/  PRMT R22, R90, 0x7632, R22 ;  /* 0x000076325a167816 */ /* 0x000fe20000000016 */
[----:B------:R-:W-:Y:S01]  /*35950*/  IMAD.WIDE R24, R59, 0x2, R14 ;  /* 0x000000023b187825 */ /* 0x000fe200078e020e */
[----:B------:R3:W-:Y:S01]  /*35960*/  @P5 STG.E.U16 desc[UR60][R2.64], R90 ;  /* 0x0000005a02005986 */ /* 0x0007e2000c10153c */
[----:B-----5:R-:W-:-:S04]  /*35970*/  ISETP.LT.AND P5, PT, R173, R30, !P1 ;  /* 0x0000001ead00720c */ /* 0x020fc80004fa1270 */
[----:B------:R-:W5:Y:S01]  /*35980*/  LDC R20, c[0x0][0x228] ;  /* 0x00008a00ff147b82 */ /* 0x000f620000000800 */
[C---:B-1----:R-:W-:Y:S02]  /*35990*/  IMAD.IADD R57, R59.reuse, 0x1, R145 ;  /* 0x000000013b397824 */ /* 0x042fe400078e0291 */
[----:B------:R-:W-:-:S04]  /*359a0*/  IMAD.WIDE R26, R59, 0x2, R12 ;  /* 0x000000023b1a7825 */ /* 0x000fc800078e020c */
[----:B------:R-:W-:Y:S01]  /*359b0*/  IMAD.WIDE R28, R59, 0x2, R54 ;  /* 0x000000023b1c7825 */ /* 0x000fe200078e0236 */
[----:B------:R-:W-:Y:S01]  /*359c0*/  PRMT R59, R94, 0x7632, R59 ;  /* 0x000076325e3b7816 */ /* 0x000fe2000000003b */
[----:B------:R-:W1:Y:S02]  /*359d0*/  LDC R0, c[0x0][0x22c] ;  /* 0x00008b00ff007b82 */ /* 0x000e640000000800 */
[----:B---3--:R-:W-:Y:S01]  /*359e0*/  VIADD R3, R174, 0xe ;  /* 0x0000000eae037836 */ /* 0x008fe20000000000 */
[----:B------:R3:W-:Y:S01]  /*359f0*/  @P4 STG.E.U16 desc[UR60][R24.64], R22 ;  /* 0x0000001618004986 */ /* 0x0007e2000c10153c */
[----:B------:R-:W-:-:S03]  /*35a00*/  ISETP.LT.AND P4, PT, R172, R10, !P1 ;  /* 0x0000000aac00720c */ /* 0x000fc60004f81270 */
[----:B------:R-:W-:Y:S01]  /*35a10*/  @P3 STG.E.U16 desc[UR60][R26.64], R94 ;  /* 0x0000005e1a003986 */ /* 0x000fe2000c10153c */
[----:B------:R-:W-:Y:S01]  /*35a20*/  IMAD.WIDE R30, R57, 0x2, R146 ;  /* 0x00000002391e7825 */ /* 0x000fe200078e0292 */
[----:B------:R-:W1:Y:S02]  /*35a30*/  LDC R10, c[0x0][0x228] ;  /* 0x00008a00ff0a7b82 */ /* 0x000e640000000800 */
[----:B------:R-:W-:Y:S01]  /*35a40*/  @P2 STG.E.U16 desc[UR60][R28.64], R59 ;  /* 0x0000003b1c002986 */ /* 0x000fe2000c10153c */
[----:B------:R-:W-:Y:S02]  /*35a50*/  ISETP.GE.AND P2, PT, R3, R8, PT ;  /* 0x000000080300720c */ /* 0x000fe40003f46270 */
[----:B----4-:R-:W-:-:S03]  /*35a60*/  ISETP.LT.AND P3, PT, R171, R52, !P1 ;  /* 0x00000034ab00720c */ /* 0x010fc60004f61270 */
[----:B------:R-:W4:Y:S01]  /*35a70*/  LDC R8, c[0x0][0x228] ;  /* 0x00008a00ff087b82 */ /* 0x000f220000000800 */
[----:B0-----:R-:W-:Y:S01]  /*35a80*/  ISETP.LT.AND P1, PT, R170, R56, !P1 ;  /* 0x00000038aa00720c */ /* 0x001fe20004f21270 */
[----:B------:R0:W-:Y:S01]  /*35a90*/  @P5 STG.E.U16 desc[UR60][R30.64], R122 ;  /* 0x0000007a1e005986 */ /* 0x0001e2000c10153c */
[----:B------:R-:W-:-:S05]  /*35aa0*/  IMAD.WIDE R2, R57, 0x2, R14 ;  /* 0x0000000239027825 */ /* 0x000fca00078e020e */
[----:B---3--:R-:W3:Y:S01]  /*35ab0*/  LDC R22, c[0x0][0x228] ;  /* 0x00008a00ff167b82 */ /* 0x008ee20000000800 */
[----:B------:R-:W-:-:S07]  /*35ac0*/  IMAD.WIDE R24, R57, 0x2, R12 ;  /* 0x0000000239187825 */ /* 0x000fce00078e020c */
[----:B------:R-:W3:Y:S01]  /*35ad0*/  LDC R52, c[0x0][0x228] ;  /* 0x00008a00ff347b82 */ /* 0x000ee20000000800 */
[----:B0-----:R-:W-:Y:S01]  /*35ae0*/  PRMT R122, R122, 0x7632, R122 ;  /* 0x000076327a7a7816 */ /* 0x001fe2000000007a */
[----:B------:R-:W-:Y:S01]  /*35af0*/  IMAD.IADD R59, R57, 0x1, R145 ;  /* 0x00000001393b7824 */ /* 0x000fe200078e0291 */
[----:B--2---:R-:W-:Y:S01]  /*35b00*/  ISETP.LT.AND P5, PT, R173, R58, !P2 ;  /* 0x0000003aad00720c */ /* 0x004fe200057a1270 */
[----:B------:R-:W-:Y:S01]  /*35b10*/  IMAD.WIDE R26, R57, 0x2, R54 ;  /* 0x00000002391a7825 */ /* 0x000fe200078e0236 */
[----:B------:R-:W-:Y:S01]  /*35b20*/  PRMT R31, R126, 0x7632, R31 ;  /* 0x000076327e1f7816 */ /* 0x000fe2000000001f */
[----:B------:R0:W-:Y:S01]  /*35b30*/  @P4 STG.E.U16 desc[UR60][R2.64], R122 ;  /* 0x0000007a02004986 */ /* 0x0001e2000c10153c */
[----:B-----5:R-:W-:Y:S01]  /*35b40*/  ISETP.LT.AND P4, PT, R172, R20, !P2 ;  /* 0x00000014ac00720c */ /* 0x020fe20005781270 */
[----:B------:R-:W-:Y:S01]  /*35b50*/  VIADD R57, R174, 0xf ;  /* 0x0000000fae397836 */ /* 0x000fe20000000000 */
[----:B------:R-:W2:Y:S01]  /*35b60*/  LDC R20, c[0x0][0x228] ;  /* 0x00008a00ff147b82 */ /* 0x000ea20000000800 */
[----:B------:R-:W-:Y:S01]  /*35b70*/  @P3 STG.E.U16 desc[UR60][R24.64], R126 ;  /* 0x0000007e18003986 */ /* 0x000fe2000c10153c */
[----:B------:R-:W-:-:S03]  /*35b80*/  IMAD.WIDE R28, R59, 0x2, R146 ;  /* 0x000000023b1c7825 */ /* 0x000fc600078e0292 */
[----:B------:R5:W-:Y:S01]  /*35b90*/  @P1 STG.E.U16 desc[UR60][R26.64], R31 ;  /* 0x0000001f1a001986 */ /* 0x000be2000c10153c */
[----:B-1----:R-:W-:Y:S02]  /*35ba0*/  ISETP.GE.AND P1, PT, R57, R0, PT ;  /* 0x000000003900720c */ /* 0x002fe40003f26270 */
[----:B------:R-:W1:Y:S01]  /*35bb0*/  LDC R56, c[0x0][0x228] ;  /* 0x00008a00ff387b82 */ /* 0x000e620000000800 */
[----:B0-----:R-:W-:Y:S01]  /*35bc0*/  PRMT R3, R91, 0x7632, R3 ;  /* 0x000076325b037816 */ /* 0x001fe20000000003 */
[----:B------:R-:W-:Y:S01]  /*35bd0*/  @P5 STG.E.U16 desc[UR60][R28.64], R91 ;  /* 0x0000005b1c005986 */ /* 0x000fe2000c10153c */
[----:B----4-:R-:W-:-:S05]  /*35be0*/  ISETP.LT.AND P3, PT, R171, R8, !P2 ;  /* 0x00000008ab00720c */ /* 0x010fca0005761270 */
[----:B------:R-:W0:Y:S01]  /*35bf0*/  LDC R0, c[0x0][0x22c] ;  /* 0x00008b00ff007b82 */ /* 0x000e220000000800 */
[----:B-----5:R-:W-:Y:S01]  /*35c00*/  IMAD.WIDE R30, R59, 0x2, R14 ;  /* 0x000000023b1e7825 */ /* 0x020fe200078e020e */
[----:B------:R-:W-:Y:S02]  /*35c10*/  ISETP.LT.AND P2, PT, R170, R10, !P2 ;  /* 0x0000000aaa00720c */ /* 0x000fe40005741270 */
[----:B---3--:R-:W-:Y:S02]  /*35c20*/  ISETP.LT.AND P5, PT, R172, R52, !P1 ;  /* 0x00000034ac00720c */ /* 0x008fe40004fa1270 */
[----:B------:R3:W-:Y:S01]  /*35c30*/  @P4 STG.E.U16 desc[UR60][R30.64], R3 ;  /* 0x000000031e004986 */ /* 0x0007e2000c10153c */
[----:B------:R-:W-:Y:S01]  /*35c40*/  ISETP.LT.AND P4, PT, R173, R22, !P1 ;  /* 0x00000016ad00720c */ /* 0x000fe20004f81270 */
[----:B------:R-:W4:Y:S01]  /*35c50*/  LDC R10, c[0x0][0x228] ;  /* 0x00008a00ff0a7b82 */ /* 0x000f220000000800 */
[----:B------:R-:W-:-:S07]  /*35c60*/  IMAD.IADD R57, R59, 0x1, R145 ;  /* 0x000000013b397824 */ /* 0x000fce00078e0291 */
[----:B------:R-:W5:Y:S01]  /*35c70*/  LDC R22, c[0x0][0x228] ;  /* 0x00008a00ff167b82 */ /* 0x000f620000000800 */
[----:B---3--:R-:W-:-:S07]  /*35c80*/  IMAD.WIDE R2, R59, 0x2, R12 ;  /* 0x000000023b027825 */ /* 0x008fce00078e020c */
[----:B------:R-:W3:Y:S01]  /*35c90*/  LDC R52, c[0x0][0x228] ;  /* 0x00008a00ff347b82 */ /* 0x000ee20000000800 */
[----:B------:R-:W-:Y:S01]  /*35ca0*/  IMAD.WIDE R24, R59, 0x2, R54 ;  /* 0x000000023b187825 */ /* 0x000fe200078e0236 */
[----:B------:R-:W-:Y:S01]  /*35cb0*/  PRMT R58, R95, 0x7632, R58 ;  /* 0x000076325f3a7816 */ /* 0x000fe2000000003a */
[----:B------:R0:W-:Y:S01]  /*35cc0*/  @P3 STG.E.U16 desc[UR60][R2.64], R95 ;  /* 0x0000005f02003986 */ /* 0x0001e2000c10153c */
[----:B--2---:R-:W-:Y:S01]  /*35cd0*/  ISETP.LT.AND P3, PT, R171, R20, !P1 ;  /* 0x00000014ab00720c */ /* 0x004fe20004f61270 */
[----:B------:R-:W-:Y:S02]  /*35ce0*/  VIADD R31, R174, 0x10 ;  /* 0x00000010ae1f7836 */ /* 0x000fe40000000000 */
[C---:B------:R-:W-:Y:S01]  /*35cf0*/  IMAD.WIDE R26, R57.reuse, 0x2, R146 ;  /* 0x00000002391a7825 */ /* 0x040fe200078e0292 */
[----:B------:R-:W2:Y:S01]  /*35d00*/  LDC R8, c[0x0][0x22c] ;  /* 0x00008b00ff087b82 */ /* 0x000ea20000000800 */
[----:B------:R-:W-:Y:S02]  /*35d10*/  @P2 STG.E.U16 desc[UR60][R24.64], R58 ;  /* 0x0000003a18002986 */ /* 0x000fe4000c10153c */
[----:B------:R-:W-:Y:S01]  /*35d20*/  IMAD.WIDE R28, R57, 0x2, R14 ;  /* 0x00000002391c7825 */ /* 0x000fe200078e020e */
[----:B-1----:R-:W-:-:S02]  /*35d30*/  ISETP.LT.AND P2, PT, R170, R56, !P1 ;  /* 0x00000038aa00720c */ /* 0x002fc40004f41270 */
[----:B0-----:R-:W-:Y:S02]  /*35d40*/  PRMT R3, R123, 0x7632, R3 ;  /* 0x000076327b037816 */ /* 0x001fe40000000003 */
[----:B------:R-:W0:Y:S01]  /*35d50*/  LDC R20, c[0x0][0x228] ;  /* 0x00008a00ff147b82 */ /* 0x000e220000000800 */
[----:B------:R-:W-:Y:S01]  /*35d60*/  ISETP.GE.AND P1, PT, R31, R0, PT ;  /* 0x000000001f00720c */ /* 0x000fe20003f26270 */
[----:B------:R-:W-:Y:S04]  /*35d70*/  @P4 STG.E.U16 desc[UR60][R26.64], R123 ;  /* 0x0000007b1a004986 */ /* 0x000fe8000c10153c */
[----:B------:R1:W-:Y:S02]  /*35d80*/  @P5 STG.E.U16 desc[UR60][R28.64], R3 ;  /* 0x000000031c005986 */ /* 0x0003e4000c10153c */
[----:B------:R-:W0:Y:S01]  /*35d90*/  LDC R30, c[0x0][0x228] ;  /* 0x00008a00ff1e7b82 */ /* 0x000e220000000800 */
[----:B----4-:R-:W-:-:S07]  /*35da0*/  ISETP.LT.AND P4, PT, R173, R10, !P1 ;  /* 0x0000000aad00720c */ /* 0x010fce0004f81270 */
[----:B------:R-:W4:Y:S01]  /*35db0*/  LDC R31, c[0x0][0x228] ;  /* 0x00008a00ff1f7b82 */ /* 0x000f220000000800 */
[----:B-1----:R-:W-:Y:S01]  /*35dc0*/  IMAD.WIDE R2, R57, 0x2, R12 ;  /* 0x0000000239027825 */ /* 0x002fe200078e020c */
[----:B------:R-:W-:-:S06]  /*35dd0*/  PRMT R27, R127, 0x7632, R27 ;  /* 0x000076327f1b7816 */ /* 0x000fcc000000001b */
[----:B------:R-:W1:Y:S01]  /*35de0*/  LDC R56, c[0x0][0x228] ;  /* 0x00008a00ff387b82 */ /* 0x000e620000000800 */
[----:B------:R-:W-:Y:S01]  /*35df0*/  @P3 STG.E.U16 desc[UR60][R2.64], R127 ;  /* 0x0000007f02003986 */ /* 0x000fe2000c10153c */
[----:B-----5:R-:W-:Y:S01]  /*35e00*/  ISETP.LT.AND P3, PT, R172, R22, !P1 ;  /* 0x00000016ac00720c */ /* 0x020fe20004f61270 */
[----:B------:R-:W-:Y:S01]  /*35e10*/  IMAD.WIDE R24, R57, 0x2, R54 ;  /* 0x0000000239187825 */ /* 0x000fe200078e0236 */
[----:B---3--:R-:W-:-:S04]  /*35e20*/  ISETP.LT.AND P5, PT, R171, R52, !P1 ;  /* 0x00000034ab00720c */ /* 0x008fc80004fa1270 */
[----:B------:R-:W3:Y:S01]  /*35e30*/  LDC R10, c[0x0][0x228] ;  /* 0x00008a00ff0a7b82 */ /* 0x000ee20000000800 */
[----:B------:R-:W-:Y:S01]  /*35e40*/  IMAD.IADD R57, R57, 0x1, R145 ;  /* 0x0000000139397824 */ /* 0x000fe200078e0291 */
[----:B------:R5:W-:Y:S01]  /*35e50*/  @P2 STG.E.U16 desc[UR60][R24.64], R27 ;  /* 0x0000001b18002986 */ /* 0x000be2000c10153c */
[----:B------:R-:W-:-:S05]  /*35e60*/  VIADD R59, R174, 0x11 ;  /* 0x00000011ae3b7836 */ /* 0x000fca0000000000 */
[----:B------:R-:W3:Y:S01]  /*35e70*/  LDC R0, c[0x0][0x22c] ;  /* 0x00008b00ff007b82 */ /* 0x000ee20000000800 */
[----:B------:R-:W-:Y:S01]  /*35e80*/  IMAD.WIDE R28, R57, 0x2, R14 ;  /* 0x00000002391c7825 */ /* 0x000fe200078e020e */
[----:B--2---:R-:W-:-:S03]  /*35e90*/  ISETP.GE.AND P2, PT, R59, R8, PT ;  /* 0x000000083b00720c */ /* 0x004fc60003f46270 */
[----:B-----5:R-:W-:-:S03]  /*35ea0*/  IMAD.WIDE R26, R57, 0x2, R146 ;  /* 0x00000002391a7825 */ /* 0x020fc600078e0292 */
[----:B------:R-:W2:Y:S01]  /*35eb0*/  LDC R22, c[0x0][0x228] ;  /* 0x00008a00ff167b82 */ /* 0x000ea20000000800 */
[----:B------:R-:W-:Y:S01]  /*35ec0*/  PRMT R25, R128, 0x7632, R25 ;  /* 0x0000763280197816 */ /* 0x000fe20000000019 */
[----:B------:R-:W-:Y:S01]  /*35ed0*/  IMAD.WIDE R2, R57, 0x2, R12 ;  /* 0x0000000239027825 */ /* 0x000fe200078e020c */
[----:B------:R5:W-:Y:S01]  /*35ee0*/  @P4 STG.E.U16 desc[UR60][R26.64], R128 ;  /* 0x000000801a004986 */ /* 0x000be2000c10153c */
[----:B0-----:R-:W-:-:S03]  /*35ef0*/  ISETP.LT.AND P1, PT, R170, R20, !P1 ;  /* 0x00000014aa00720c */ /* 0x001fc60004f21270 */
[----:B------:R0:W-:Y:S01]  /*35f00*/  @P3 STG.E.U16 desc[UR60][R28.64], R25 ;  /* 0x000000191c003986 */ /* 0x0001e2000c10153c */
[----:B------:R-:W2:Y:S01]  /*35f10*/  LDC R20, c[0x0][0x228] ;  /* 0x00008a00ff147b82 */ /* 0x000ea20000000800 */
[----:B----4-:R-:W-:Y:S02]  /*35f20*/  ISETP.LT.AND P4, PT, R172, R31, !P2 ;  /* 0x0000001fac00720c */ /* 0x010fe40005781270 */
[----:B------:R4:W-:Y:S01]  /*35f30*/  @P5 STG.E.U16 desc[UR60][R2.64], R140 ;  /* 0x0000008c02005986 */ /* 0x0009e2000c10153c */
[----:B------:R-:W-:Y:S01]  /*35f40*/  ISETP.LT.AND P5, PT, R173, R30, !P2 ;  /* 0x0000001ead00720c */ /* 0x000fe200057a1270 */
[----:B------:R-:W-:Y:S01]  /*35f50*/  IMAD.IADD R31, R57, 0x1, R145 ;  /* 0x00000001391f7824 */ /* 0x000fe200078e0291 */
[----:B-1----:R-:W-:Y:S01]  /*35f60*/  ISETP.LT.AND P3, PT, R171, R56, !P2 ;  /* 0x00000038ab00720c */ /* 0x002fe20005761270 */
[----:B------:R-:W-:Y:S01]  /*35f70*/  VIADD R59, R174, 0x12 ;  /* 0x00000012ae3b7836 */ /* 0x000fe20000000000 */
[----:B------:R-:W1:Y:S01]  /*35f80*/  LDC R52, c[0x0][0x228] ;  /* 0x00008a00ff347b82 */ /* 0x000e620000000800 */
[----:B-----5:R-:W-:Y:S01]  /*35f90*/  IMAD.WIDE R26, R31, 0x2, R14 ;  /* 0x000000021f1a7825 */ /* 0x020fe200078e020e */
[----:B0-----:R-:W-:-:S03]  /*35fa0*/  PRMT R29, R140, 0x7632, R29 ;  /* 0x000076328c1d7816 */ /* 0x001fc6000000001d */
[----:B------:R-:W-:-:S03]  /*35fb0*/  IMAD.WIDE R24, R31, 0x2, R146 ;  /* 0x000000021f187825 */ /* 0x000fc600078e0292 */
[----:B------:R-:W0:Y:S01]  /*35fc0*/  LDC R8, c[0x0][0x22c] ;  /* 0x00008b00ff087b82 */ /* 0x000e220000000800 */
[----:B----4-:R-:W-:Y:S01]  /*35fd0*/  IMAD.WIDE R2, R57, 0x2, R54 ;  /* 0x0000000239027825 */ /* 0x010fe200078e0236 */
[----:B------:R-:W-:Y:S02]  /*35fe0*/  PRMT R60, R96, 0x7632, R60 ;  /* 0x00007632603c7816 */ /* 0x000fe4000000003c */
[----:B---3--:R-:W-:-:S04]  /*35ff0*/  ISETP.LT.AND P6, PT, R170, R10, !P2 ;  /* 0x0000000aaa00720c */ /* 0x008fc800057c1270 */
[----:B------:R-:W3:Y:S01]  /*36000*/  LDC R56, c[0x0][0x228] ;  /* 0x00008a00ff387b82 */ /* 0x000ee20000000800 */
[----:B------:R-:W-:Y:S01]  /*36010*/  ISETP.GE.AND P2, PT, R59, R0, PT ;  /* 0x000000003b00720c */ /* 0x000fe20003f46270 */
[----:B------:R4:W-:Y:S04]  /*36020*/  @P1 STG.E.U16 desc[UR60][R2.64], R29 ;  /* 0x0000001d02001986 */ /* 0x0009e8000c10153c */
[----:B------:R5:W-:Y:S02]  /*36030*/  @P5 STG.E.U16 desc[UR60][R24.64], R96 ;  /* 0x0000006018005986 */ /* 0x000be4000c10153c */
[----:B------:R-:W0:Y:S02]  /*36040*/  LDC R58, c[0x0][0x228] ;  /* 0x00008a00ff3a7b82 */ /* 0x000e240000000800 */
[----:B------:R-:W-:Y:S01]  /*36050*/  @P4 STG.E.U16 desc[UR60][R26.64], R60 ;  /* 0x0000003c1a004986 */ /* 0x000fe2000c10153c */
[----:B--2---:R-:W-:Y:S01]  /*36060*/  ISETP.LT.AND P4, PT, R173, R22, !P2 ;  /* 0x00000016ad00720c */ /* 0x004fe20005781270 */
[----:B------:R-:W-:-:S02]  /*36070*/  IMAD.IADD R57, R31, 0x1, R145 ;  /* 0x000000011f397824 */ /* 0x000fc400078e0291 */
[C---:B----4-:R-:W-:Y:S02]  /*36080*/  IMAD.WIDE R28, R31.reuse, 0x2, R12 ;  /* 0x000000021f1c7825 */ /* 0x050fe400078e020c */
[----:B------:R-:W2:Y:S01]  /*36090*/  LDC R10, c[0x0][0x228] ;  /* 0x00008a00ff0a7b82 */ /* 0x000ea20000000800 */
[----:B------:R-:W-:Y:S01]  /*360a0*/  PRMT R22, R64, 0x7632, R22 ;  /* 0x0000763240167816 */ /* 0x000fe20000000016 */
[----:B------:R-:W-:Y:S01]  /*360b0*/  IMAD.WIDE R30, R31, 0x2, R54 ;  /* 0x000000021f1e7825 */ /* 0x000fe200078e0236 */
[----:B------:R-:W-:Y:S01]  /*360c0*/  @P3 STG.E.U16 desc[UR60][R28.64], R64 ;  /* 0x000000401c003986 */ /* 0x000fe2000c10153c */
[----:B------:R-:W-:-:S04]  /*360d0*/  ISETP.LT.AND P3, PT, R172, R20, !P2 ;  /* 0x00000014ac00720c */ /* 0x000fc80005761270 */
[----:B------:R-:W4:Y:S01]  /*360e0*/  LDC R0, c[0x0][0x22c] ;  /* 0x00008b00ff007b82 */ /* 0x000f220000000800 */
[----:B------:R-:W-:Y:S01]  /*360f0*/  IMAD.WIDE R2, R57, 0x2, R146 ;  /* 0x0000000239027825 */ /* 0x000fe200078e0292 */
[----:B------:R-:W-:Y:S03]  /*36100*/  @P6 STG.E.U16 desc[UR60][R30.64], R22 ;  /* 0x000000161e006986 */ /* 0x000fe6000c10153c */
[----:B------:R-:W-:Y:S01]  /*36110*/  VIADD R59, R174, 0x13 ;  /* 0x00000013ae3b7836 */ /* 0x000fe20000000000 */
[----:B------:R0:W-:Y:S01]  /*36120*/  @P4 STG.E.U16 desc[UR60][R2.64], R129 ;  /* 0x0000008102004986 */ /* 0x0001e2000c10153c */
[----:B-1----:R-:W-:Y:S01]  /*36130*/  ISETP.LT.AND P4, PT, R171, R52, !P2 ;  /* 0x00000034ab00720c */ /* 0x002fe20005781270 */
[----:B-----5:R-:W-:Y:S01]  /*36140*/  IMAD.WIDE R24, R57, 0x2, R14 ;  /* 0x0000000239187825 */ /* 0x020fe200078e020e */
[----:B---3--:R-:W-:Y:S01]  /*36150*/  ISETP.LT.AND P2, PT, R170, R56, !P2 ;  /* 0x00000038aa00720c */ /* 0x008fe20005741270 */
[----:B------:R-:W1:Y:S01]  /*36160*/  LDC R20, c[0x0][0x228] ;  /* 0x00008a00ff147b82 */ /* 0x000e620000000800 */
[----:B0-----:R-:W-:-:S07]  /*36170*/  ISETP.GE.AND P1, PT, R59, R8, PT ;  /* 0x000000083b00720c */ /* 0x001fce0003f26270 */
[----:B------:R-:W0:Y:S01]  /*36180*/  LDC R8, c[0x0][0x228] ;  /* 0x00008a00ff087b82 */ /* 0x000e220000000800 */
[----:B------:R-:W-:Y:S01]  /*36190*/  PRMT R3, R129, 0x7632, R3 ;  /* 0x0000763281037816 */ /* 0x000fe20000000003 */
[----:B------:R-:W-:Y:S01]  /*361a0*/  IMAD.IADD R31, R57, 0x1, R145 ;  /* 0x00000001391f7824 */ /* 0x000fe200078e0291 */
[----:B------:R-:W-:Y:S01]  /*361b0*/  ISETP.LT.AND P5, PT, R173, R58, !P1 ;  /* 0x0000003aad00720c */ /* 0x000fe20004fa1270 */
[----:B------:R-:W-:Y:S02]  /*361c0*/  IMAD.WIDE R26, R57, 0x2, R54 ;  /* 0x00000002391a7825 */ /* 0x000fe400078e0236 */
[----:B------:R3:W-:Y:S01]  /*361d0*/  @P3 STG.E.U16 desc[UR60][R24.64], R3 ;  /* 0x0000000318003986 */ /* 0x0007e2000c10153c */
[----:B--2---:R-:W-:Y:S01]  /*361e0*/  ISETP.LT.AND P3, PT, R172, R10, !P1 ;  /* 0x0000000aac00720c */ /* 0x004fe20004f61270 */
[----:B------:R-:W2:Y:S01]  /*361f0*/  LDC R22, c[0x0][0x228] ;  /* 0x00008a00ff167b82 */ /* 0x000ea20000000800 */
[----:B------:R-:W-:-:S07]  /*36200*/  IMAD.WIDE R28, R31, 0x2, R146 ;  /* 0x000000021f1c7825 */ /* 0x000fce00078e0292 */
[----:B------:R-:W5:Y:S01]  /*36210*/  LDC R30, c[0x0][0x228] ;  /* 0x00008a00ff1e7b82 */ /* 0x000f620000000800 */
[----:B---3--:R-:W-:Y:S01]  /*36220*/  IMAD.WIDE R2, R57, 0x2, R12 ;  /* 0x0000000239027825 */ /* 0x008fe200078e020c */
[----:B------:R-:W-:-:S03]  /*36230*/  PRMT R25, R141, 0x7632, R25 ;  /* 0x000076328d197816 */ /* 0x000fc60000000019 */
[----:B------:R-:W-:Y:S01]  /*36240*/  VIADD R57, R174, 0x14 ;  /* 0x00000014ae397836 */ /* 0x000fe20000000000 */
[----:B------:R3:W-:Y:S02]  /*36250*/  @P4 STG.E.U16 desc[UR60][R2.64], R141 ;  /* 0x0000008d02004986 */ /* 0x0007e4000c10153c */
[----:B------:R-:W5:Y:S02]  /*36260*/  LDC R10, c[0x0][0x228] ;  /* 0x00008a00ff0a7b82 */ /* 0x000f640000000800 */
[----:B------:R1:W-:Y:S01]  /*36270*/  @P2 STG.E.U16 desc[UR60][R26.64], R25 ;  /* 0x000000191a002986 */ /* 0x0003e2000c10153c */
[----:B----4-:R-:W-:-:S05]  /*36280*/  ISETP.GE.AND P2, PT, R57, R0, PT ;  /* 0x000000003900720c */ /* 0x010fca0003f46270 */
[----:B------:R-:W4:Y:S01]  /*36290*/  LDC R0, c[0x0][0x22c] ;  /* 0x00008b00ff007b82 */ /* 0x000f220000000800 */
[----:B---3--:R-:W-:Y:S01]  /*362a0*/  PRMT R3, R97, 0x7632, R3 ;  /* 0x0000763261037816 */ /* 0x008fe20000000003 */
[----:B-1----:R-:W-:Y:S01]  /*362b0*/  IMAD.WIDE R24, R31, 0x2, R14 ;  /* 0x000000021f187825 */ /* 0x002fe200078e020e */
[----:B------:R-:W-:Y:S05]  /*362c0*/  @P5 STG.E.U16 desc[UR60][R28.64], R97 ;  /* 0x000000611c005986 */ /* 0x000fea000c10153c */
[----:B------:R-:W1:Y:S01]  /*362d0*/  LDC R52, c[0x0][0x228] ;  /* 0x00008a00ff347b82 */ /* 0x000e620000000800 */
[----:B------:R3:W-:Y:S01]  /*362e0*/  @P3 STG.E.U16 desc[UR60][R24.64], R3 ;  /* 0x0000000318003986 */ /* 0x0007e2000c10153c */
[----:B0-----:R-:W-:-:S02]  /*362f0*/  ISETP.LT.AND P3, PT, R171, R8, !P1 ;  /* 0x00000008ab00720c */ /* 0x001fc40004f61270 */
[----:B------:R-:W-:-:S04]  /*36300*/  ISETP.LT.AND P1, PT, R170, R20, !P1 ;  /* 0x00000014aa00720c */ /* 0x000fc80004f21270 */
[----:B------:R-:W0:Y:S01]  /*36310*/  LDC R56, c[0x0][0x228] ;  /* 0x00008a00ff387b82 */ /* 0x000e220000000800 */
[----:B------:R-:W-:Y:S01]  /*36320*/  IMAD.WIDE R26, R31, 0x2, R54 ;  /* 0x000000021f1a7825 */ /* 0x000fe200078e0236 */
[----:B------:R-:W-:-:S06]  /*36330*/  PRMT R8, R65, 0x7632, R8 ;  /* 0x0000763241087816 */ /* 0x000fcc0000000008 */
[----:B------:R-:W0:Y:S01]  /*36340*/  LDC R58, c[0x0][0x228] ;  /* 0x00008a00ff3a7b82 */ /* 0x000e220000000800 */
[----:B---3--:R-:W-:-:S04]  /*36350*/  IMAD.WIDE R2, R31, 0x2, R12 ;  /* 0x000000021f027825 */ /* 0x008fc800078e020c */
[----:B------:R-:W-:Y:S01]  /*36360*/  VIADD R59, R174, 0x15 ;  /* 0x00000015ae3b7836 */ /* 0x000fe20000000000 */
[----:B------:R-:W-:Y:S01]  /*36370*/  @P3 STG.E.U16 desc[UR60][R2.64], R65 ;  /* 0x0000004102003986 */ /* 0x000fe2000c10153c */
[----:B--2---:R-:W-:Y:S01]  /*36380*/  ISETP.LT.AND P4, PT, R173, R22, !P2 ;  /* 0x00000016ad00720c */ /* 0x004fe20005781270 */
[----:B------:R-:W2:Y:S02]  /*36390*/  LDC R20, c[0x0][0x228] ;  /* 0x00008a00ff147b82 */ /* 0x000ea40000000800 */
[----:B------:R3:W-:Y:S01]  /*363a0*/  @P1 STG.E.U16 desc[UR60][R26.64], R8 ;  /* 0x000000081a001986 */ /* 0x0007e2000c10153c */
[----:B----4-:R-:W-:Y:S02]  /*363b0*/  ISETP.GE.AND P1, PT, R59, R0, PT ;  /* 0x000000003b00720c */ /* 0x010fe40003f26270 */
[----:B-----5:R-:W-:-:S03]  /*363c0*/  ISETP.LT.AND P5, PT, R172, R30, !P2 ;  /* 0x0000001eac00720c */ /* 0x020fc600057a1270 */
[----:B------:R-:W4:Y:S01]  /*363d0*/  LDC R22, c[0x0][0x228] ;  /* 0x00008a00ff167b82 */ /* 0x000f220000000800 */
[----:B------:R-:W-:Y:S01]  /*363e0*/  IMAD.IADD R57, R31, 0x1, R145 ;  /* 0x000000011f397824 */ /* 0x000fe200078e0291 */
[----:B------:R-:W-:-:S06]  /*363f0*/  ISETP.LT.AND P3, PT, R171, R10, !P2 ;  /* 0x0000000aab00720c */ /* 0x000fcc0005761270 */
[----:B------:R-:W5:Y:S01]  /*36400*/  LDC R0, c[0x0][0x22c] ;  /* 0x00008b00ff007b82 */ /* 0x000f620000000800 */
[----:B------:R-:W-:Y:S01]  /*36410*/  IMAD.WIDE R24, R57, 0x2, R146 ;  /* 0x0000000239187825 */ /* 0x000fe200078e0292 */
[----:B------:R-:W-:Y:S02]  /*36420*/  PRMT R30, R130, 0x7632, R30 ;  /* 0x00007632821e7816 */ /* 0x000fe4000000001e */
[----:B-1----:R-:W-:-:S04]  /*36430*/  ISETP.LT.AND P2, PT, R170, R52, !P2 ;  /* 0x00000034aa00720c */ /* 0x002fc80005741270 */
[----:B------:R-:W1:Y:S01]  /*36440*/  LDC R10, c[0x0][0x228] ;  /* 0x00008a00ff0a7b82 */ /* 0x000e620000000800 */
[----:B------:R-:W-:Y:S01]  /*36450*/  IMAD.WIDE R28, R57, 0x2, R14 ;  /* 0x00000002391c7825 */ /* 0x000fe200078e020e */
[----:B------:R2:W-:Y:S01]  /*36460*/  @P4 STG.E.U16 desc[UR60][R24.64], R130 ;  /* 0x0000008218004986 */ /* 0x0005e2000c10153c */
[----:B0-----:R-:W-:-:S05]  /*36470*/  ISETP.LT.AND P6, PT, R173, R56, !P1 ;  /* 0x00000038ad00720c */ /* 0x001fca0004fc1270 */
[----:B---3--:R-:W0:Y:S01]  /*36480*/  LDC R8, c[0x0][0x22c] ;  /* 0x00008b00ff087b82 */ /* 0x008e220000000800 */
[----:B------:R3:W-:Y:S01]  /*36490*/  @P5 STG.E.U16 desc[UR60][R28.64], R30 ;  /* 0x0000001e1c005986 */ /* 0x0007e2000c10153c */
[----:B------:R-:W-:Y:S01]  /*364a0*/  ISETP.LT.AND P5, PT, R172, R58, !P1 ;  /* 0x0000003aac00720c */ /* 0x000fe20004fa1270 */
[----:B------:R-:W-:-:S05]  /*364b0*/  IMAD.WIDE R2, R57, 0x2, R12 ;  /* 0x0000000239027825 */ /* 0x000fca00078e020c */
[----:B------:R-:W0:Y:S01]  /*364c0*/  LDC R52, c[0x0][0x228] ;  /* 0x00008a00ff347b82 */ /* 0x000e220000000800 */
[----:B--2---:R-:W-:Y:S01]  /*364d0*/  IMAD.WIDE R24, R57, 0x2, R54 ;  /* 0x0000000239187825 */ /* 0x004fe200078e0236 */
[----:B---3--:R-:W-:-:S03]  /*364e0*/  PRMT R29, R142, 0x7632, R29 ;  /* 0x000076328e1d7816 */ /* 0x008fc6000000001d */
[----:B------:R-:W-:-:S03]  /*364f0*/  IMAD.IADD R59, R57, 0x1, R145 ;  /* 0x00000001393b7824 */ /* 0x000fc600078e0291 */
[----:B------:R-:W2:Y:S01]  /*36500*/  LDC R58, c[0x0][0x228] ;  /* 0x00008a00ff3a7b82 */ /* 0x000ea20000000800 */
[----:B------:R-:W-:Y:S01]  /*36510*/  VIADD R63, R174, 0x16 ;  /* 0x00000016ae3f7836 */ /* 0x000fe20000000000 */
[----:B------:R-:W-:Y:S01]  /*36520*/  @P3 STG.E.U16 desc[UR60][R2.64], R142 ;  /* 0x0000008e02003986 */ /* 0x000fe2000c10153c */
[----:B------:R-:W-:Y:S01]  /*36530*/  IMAD.WIDE R26, R59, 0x2, R146 ;  /* 0x000000023b1a7825 */ /* 0x000fe200078e0292 */
[----:B------:R-:W-:Y:S02]  /*36540*/  ISETP.LT.AND P4, PT, R171, R20, !P1 ;  /* 0x00000014ab00720c */ /* 0x000fe40004f81270 */
[----:B------:R3:W-:Y:S01]  /*36550*/  @P2 STG.E.U16 desc[UR60][R24.64], R29 ;  /* 0x0000001d18002986 */ /* 0x0007e2000c10153c */
[----:B------:R-:W-:Y:S01]  /*36560*/  PRMT R20, R98, 0x7632, R20 ;  /* 0x0000763262147816 */ /* 0x000fe20000000014 */
[----:B------:R-:W2:Y:S01]  /*36570*/  LDC R60, c[0x0][0x228] ;  /* 0x00008a00ff3c7b82 */ /* 0x000ea20000000800 */
[----:B----4-:R-:W-:Y:S02]  /*36580*/  ISETP.LT.AND P3, PT, R170, R22, !P1 ;  /* 0x00000016aa00720c */ /* 0x010fe40004f61270 */
[----:B-----5:R-:W-:Y:S01]  /*36590*/  ISETP.GE.AND P1, PT, R63, R0, PT ;  /* 0x000000003f00720c */ /* 0x020fe20003f26270 */
[----:B------:R-:W-:Y:S04]  /*365a0*/  @P6 STG.E.U16 desc[UR60][R26.64], R98 ;  /* 0x000000621a006986 */ /* 0x000fe8000c10153c */
[----:B------:R-:W4:Y:S01]  /*365b0*/  LDC R61, c[0x0][0x228] ;  /* 0x00008a00ff3d7b82 */ /* 0x000f220000000800 */
[----:B---3--:R-:W-:-:S04]  /*365c0*/  IMAD.WIDE R28, R59, 0x2, R14 ;  /* 0x000000023b1c7825 */ /* 0x008fc800078e020e */
[----:B------:R-:W-:Y:S01]  /*365d0*/  VIADD R3, R174, 0x17 ;  /* 0x00000017ae037836 */ /* 0x000fe20000000000 */
[----:B------:R3:W-:Y:S01]  /*365e0*/  @P5 STG.E.U16 desc[UR60][R28.64], R20 ;  /* 0x000000141c005986 */ /* 0x0007e2000c10153c */
[----:B-1----:R-:W-:Y:S01]  /*365f0*/  ISETP.LT.AND P5, PT, R173, R10, !P1 ;  /* 0x0000000aad00720c */ /* 0x002fe20004fa1270 */
[C---:B------:R-:W-:Y:S01]  /*36600*/  IMAD.WIDE R30, R59.reuse, 0x2, R12 ;  /* 0x000000023b1e7825 */ /* 0x040fe200078e020c */
[----:B------:R-:W1:Y:S01]  /*36610*/  LDC R10, c[0x0][0x228] ;  /* 0x00008a00ff0a7b82 */ /* 0x000e620000000800 */
[----:B------:R-:W-:Y:S02]  /*36620*/  PRMT R22, R66, 0x7632, R22 ;  /* 0x0000763242167816 */ /* 0x000fe40000000016 */
[----:B------:R-:W-:Y:S01]  /*36630*/  IMAD.WIDE R56, R59, 0x2, R54 ;  /* 0x000000023b387825 */ /* 0x000fe200078e0236 */
[----:B0-----:R-:W-:Y:S01]  /*36640*/  ISETP.GE.AND P2, PT, R3, R8, PT ;  /* 0x000000080300720c */ /* 0x001fe20003f46270 */
[----:B------:R-:W-:Y:S03]  /*36650*/  @P4 STG.E.U16 desc[UR60][R30.64], R66 ;  /* 0x000000421e004986 */ /* 0x000fe6000c10153c */
[----:B------:R-:W0:Y:S01]  /*36660*/  LDC R8, c[0x0][0x228] ;  /* 0x00008a00ff087b82 */ /* 0x000e220000000800 */
[----:B------:R5:W-:Y:S01]  /*36670*/  @P3 STG.E.U16 desc[UR60][R56.64], R22 ;  /* 0x0000001638003986 */ /* 0x000be2000c10153c */
[----:B------:R-:W-:-:S02]  /*36680*/  ISETP.LT.AND P4, PT, R172, R52, !P1 ;  /* 0x00000034ac00720c */ /* 0x000fc40004f81270 */
[----:B--2---:R-:W-:Y:S01]  /*36690*/  ISETP.LT.AND P3, PT, R171, R58, !P1 ;  /* 0x0000003aab00720c */ /* 0x004fe20004f61270 */
[----:B---3--:R-:W-:-:S03]  /*366a0*/  IMAD.IADD R29, R59, 0x1, R145 ;  /* 0x000000013b1d7824 */ /* 0x008fc600078e0291 */
[----:B------:R-:W2:Y:S01]  /*366b0*/  LDC R20, c[0x0][0x228] ;  /* 0x00008a00ff147b82 */ /* 0x000ea20000000800 */
[----:B------:R-:W-:-:S04]  /*366c0*/  IMAD.WIDE R2, R29, 0x2, R146 ;  /* 0x000000021d027825 */ /* 0x000fc800078e0292 */
[----:B------:R-:W-:Y:S01]  /*366d0*/  IMAD.WIDE R24, R29, 0x2, R14 ;  /* 0x000000021d187825 */ /* 0x000fe200078e020e */
[----:B-----5:R-:W-:Y:S02]  /*366e0*/  PRMT R56, R131, 0x7632, R56 ;  /* 0x0000763283387816 */ /* 0x020fe40000000038 */
[----:B------:R-:W3:Y:S01]  /*366f0*/  LDC R0, c[0x0][0x22c] ;  /* 0x00008b00ff007b82 */ /* 0x000ee20000000800 */
[----:B------:R-:W-:Y:S01]  /*36700*/  IMAD.WIDE R26, R29, 0x2, R12 ;  /* 0x000000021d1a7825 */ /* 0x000fe200078e020c */
[----:B------:R-:W-:Y:S04]  /*36710*/  @P5 STG.E.U16 desc[UR60][R2.64], R131 ;  /* 0x0000008302005986 */ /* 0x000fe8000c10153c */
[----:B------:R5:W-:Y:S02]  /*36720*/  @P4 STG.E.U16 desc[UR60][R24.64], R56 ;  /* 0x0000003818004986 */ /* 0x000be4000c10153c */
[----:B------:R-:W3:Y:S02]  /*36730*/  LDC R22, c[0x0][0x228] ;  /* 0x00008a00ff167b82 */ /* 0x000ee40000000800 */
[----:B------:R-:W-:Y:S01]  /*36740*/  @P3 STG.E.U16 desc[UR60][R26.64], R143 ;  /* 0x0000008f1a003986 */ /* 0x000fe2000c10153c */
[----:B-1----:R-:W-:-:S05]  /*36750*/  ISETP.LT.AND P3, PT, R171, R10, !P2 ;  /* 0x0000000aab00720c */ /* 0x002fca0005761270 */
[----:B------:R-:W1:Y:S01]  /*36760*/  LDC R52, c[0x0][0x228] ;  /* 0x00008a00ff347b82 */ /* 0x000e620000000800 */
[----:B------:R-:W-:Y:S02]  /*36770*/  ISETP.LT.AND P1, PT, R170, R60, !P1 ;  /* 0x0000003caa00720c */ /* 0x000fe40004f21270 */
[----:B----4-:R-:W-:-:S05]  /*36780*/  ISETP.LT.AND P6, PT, R173, R61, !P2 ;  /* 0x0000003dad00720c */ /* 0x010fca00057c1270 */
[----:B------:R-:W4:Y:S01]  /*36790*/  LDC R10, c[0x0][0x228] ;  /* 0x00008a00ff0a7b82 */ /* 0x000f220000000800 */
[----:B0-----:R-:W-:Y:S01]  /*367a0*/  ISETP.LT.AND P4, PT, R172, R8, !P2 ;  /* 0x00000008ac00720c */ /* 0x001fe20005781270 */
[----:B------:R-:W-:Y:S01]  /*367b0*/  IMAD.IADD R57, R29, 0x1, R145 ;  /* 0x000000011d397824 */ /* 0x000fe200078e0291 */
[----:B------:R-:W-:Y:S01]  /*367c0*/  PRMT R60, R143, 0x7632, R60 ;  /* 0x000076328f3c7816 */ /* 0x000fe2000000003c */
[----:B------:R-:W-:Y:S01]  /*367d0*/  IMAD.WIDE R28, R29, 0x2, R54 ;  /* 0x000000021d1c7825 */ /* 0x000fe200078e0236 */
[----:B--2---:R-:W-:-:S03]  /*367e0*/  ISETP.LT.AND P2, PT, R170, R20, !P2 ;  /* 0x00000014aa00720c */ /* 0x004fc60005741270 */
[----:B------:R-:W0:Y:S01]  /*367f0*/  LDC R8, c[0x0][0x22c] ;  /* 0x00008b00ff087b82 */ /* 0x000e220000000800 */
[----:B------:R-:W-:Y:S01]  /*36800*/  IMAD.WIDE R30, R57, 0x2, R146 ;  /* 0x00000002391e7825 */ /* 0x000fe200078e0292 */
[----:B-----5:R-:W-:-:S03]  /*36810*/  PRMT R25, R99, 0x7632, R25 ;  /* 0x0000763263197816 */ /* 0x020fc60000000019 */
[----:B------:R-:W-:Y:S02]  /*36820*/  VIADD R59, R174, 0x18 ;  /* 0x00000018ae3b7836 */ /* 0x000fe40000000000 */
[----:B------:R-:W-:Y:S01]  /*36830*/  IMAD.WIDE R2, R57, 0x2, R14 ;  /* 0x0000000239027825 */ /* 0x000fe200078e020e */
[----:B------:R-:W2:Y:S01]  /*36840*/  LDC R20, c[0x0][0x228] ;  /* 0x00008a00ff147b82 */ /* 0x000ea20000000800 */
[----:B------:R-:W-:Y:S01]  /*36850*/  @P1 STG.E.U16 desc[UR60][R28.64], R60 ;  /* 0x0000003c1c001986 */ /* 0x000fe2000c10153c */
[----:B---3--:R-:W-:-:S03]  /*36860*/  ISETP.GE.AND P1, PT, R59, R0, PT ;  /* 0x000000003b00720c */ /* 0x008fc60003f26270 */
[----:B------:R-:W-:Y:S03]  /*36870*/  @P6 STG.E.U16 desc[UR60][R30.64], R99 ;  /* 0x000000631e006986 */ /* 0x000fe6000c10153c */
[----:B------:R-:W3:Y:S01]  /*36880*/  LDC R56, c[0x0][0x228] ;  /* 0x00008a00ff387b82 */ /* 0x000ee20000000800 */
[----:B------:R5:W-:Y:S01]  /*36890*/  @P4 STG.E.U16 desc[UR60][R2.64], R25 ;  /* 0x0000001902004986 */ /* 0x000be2000c10153c */
[----:B------:R-:W-:Y:S02]  /*368a0*/  ISETP.LT.AND P5, PT, R173, R22, !P1 ;  /* 0x00000016ad00720c */ /* 0x000fe40004fa1270 */
[----:B-1----:R-:W-:-:S04]  /*368b0*/  ISETP.LT.AND P6, PT, R172, R52, !P1 ;  /* 0x00000034ac00720c */ /* 0x002fc80004fc1270 */
[----:B------:R-:W1:Y:S01]  /*368c0*/  LDC R58, c[0x0][0x228] ;  /* 0x00008a00ff3a7b82 */ /* 0x000e620000000800 */
[----:B-----5:R-:W-:-:S07]  /*368d0*/  IMAD.WIDE R24, R57, 0x2, R12 ;  /* 0x0000000239187825 */ /* 0x020fce00078e020c */
[----:B------:R-:W5:Y:S01]  /*368e0*/  LDC R60, c[0x0][0x228] ;  /* 0x00008a00ff3c7b82 */ /* 0x000f620000000800 */
[----:B------:R-:W-:Y:S01]  /*368f0*/  @P3 STG.E.U16 desc[UR60][R24.64], R67 ;  /* 0x0000004318003986 */ /* 0x000fe2000c10153c */
[----:B----4-:R-:W-:Y:S01]  /*36900*/  ISETP.LT.AND P3, PT, R171, R10, !P1 ;  /* 0x0000000aab00720c */ /* 0x010fe20004f61270 */
[----:B------:R-:W-:Y:S01]  /*36910*/  IMAD.IADD R59, R57, 0x1, R145 ;  /* 0x00000001393b7824 */ /* 0x000fe200078e0291 */
[----:B------:R-:W-:Y:S01]  /*36920*/  PRMT R3, R67, 0x7632, R3 ;  /* 0x0000763243037816 */ /* 0x000fe20000000003 */
[----:B------:R-:W-:-:S03]  /*36930*/  IMAD.WIDE R26, R57, 0x2, R54 ;  /* 0x00000002391a7825 */ /* 0x000fc600078e0236 */
[----:B------:R-:W4:Y:S01]  /*36940*/  LDC R10, c[0x0][0x228] ;  /* 0x00008a00ff0a7b82 */ /* 0x000f220000000800 */
[----:B------:R-:W-:Y:S01]  /*36950*/  VIADD R57, R174, 0x19 ;  /* 0x00000019ae397836 */ /* 0x000fe20000000000 */
[----:B------:R-:W-:Y:S01]  /*36960*/  PRMT R52, R32, 0x7632, R52 ;  /* 0x0000763220347816 */ /* 0x000fe20000000034 */
[C---:B------:R-:W-:Y:S01]  /*36970*/  IMAD.WIDE R28, R59.reuse, 0x2, R146 ;  /* 0x000000023b1c7825 */ /* 0x040fe200078e0292 */
[----:B------:R-:W-:Y:S04]  /*36980*/  @P2 STG.E.U16 desc[UR60][R26.64], R3 ;  /* 0x000000031a002986 */ /* 0x000fe8000c10153c */
[----:B------:R-:W4:Y:S01]  /*36990*/  LDC R0, c[0x0][0x22c] ;  /* 0x00008b00ff007b82 */ /* 0x000f220000000800 */
[----:B------:R-:W-:Y:S01]  /*369a0*/  IMAD.WIDE R30, R59, 0x2, R14 ;  /* 0x000000023b1e7825 */ /* 0x000fe200078e020e */
[----:B0-----:R-:W-:Y:S01]  /*369b0*/  ISETP.GE.AND P2, PT, R57, R8, PT ;  /* 0x000000083900720c */ /* 0x001fe20003f46270 */
[----:B------:R0:W-:Y:S05]  /*369c0*/  @P5 STG.E.U16 desc[UR60][R28.64], R32 ;  /* 0x000000201c005986 */ /* 0x0001ea000c10153c */
[----:B------:R-:W4:Y:S01]  /*369d0*/  LDC R22, c[0x0][0x228] ;  /* 0x00008a00ff167b82 */ /* 0x000f220000000800 */
[----:B------:R1:W-:Y:S01]  /*369e0*/  @P6 STG.E.U16 desc[UR60][R30.64], R52 ;  /* 0x000000341e006986 */ /* 0x0003e2000c10153c */
[----:B--2---:R-:W-:-:S02]  /*369f0*/  ISETP.LT.AND P4, PT, R171, R20, !P2 ;  /* 0x00000014ab00720c */ /* 0x004fc40005781270 */
[----:B---3--:R-:W-:-:S04]  /*36a00*/  ISETP.LT.AND P1, PT, R170, R56, !P1 ;  /* 0x00000038aa00720c */ /* 0x008fc80004f21270 */
[----:B0-----:R-:W0:Y:S01]  /*36a10*/  LDC R32, c[0x0][0x228] ;  /* 0x00008a00ff207b82 */ /* 0x001e220000000800 */
[----:B-1----:R-:W-:-:S07]  /*36a20*/  ISETP.LT.AND P5, PT, R173, R58, !P2 ;  /* 0x0000003aad00720c */ /* 0x002fce00057a1270 */
[----:B------:R-:W1:Y:S01]  /*36a30*/  LDC R52, c[0x0][0x228] ;  /* 0x00008a00ff347b82 */ /* 0x000e620000000800 */
[----:B-----5:R-:W-:-:S07]  /*36a40*/  ISETP.LT.AND P6, PT, R172, R60, !P2 ;  /* 0x0000003cac00720c */ /* 0x020fce00057c1270 */
[----:B------:R-:W2:Y:S01]  /*36a50*/  LDC R20, c[0x0][0x228] ;  /* 0x00008a00ff147b82 */ /* 0x000ea20000000800 */
[----:B------:R-:W-:Y:S01]  /*36a60*/  IMAD.WIDE R2, R59, 0x2, R12 ;  /* 0x000000023b027825 */ /* 0x000fe200078e020c */
[----:B------:R-:W-:-:S03]  /*36a70*/  PRMT R31, R132, 0x7632, R31 ;  /* 0x00007632841f7816 */ /* 0x000fc6000000001f */
[----:B------:R-:W-:-:S03]  /*36a80*/  IMAD.IADD R57, R59, 0x1, R145 ;  /* 0x000000013b397824 */ /* 0x000fc600078e0291 */
[----:B------:R-:W3:Y:S01]  /*36a90*/  LDC R8, c[0x0][0x22c] ;  /* 0x00008b00ff087b82 */ /* 0x000ee20000000800 */
[----:B------:R-:W-:Y:S01]  /*36aa0*/  IMAD.WIDE R24, R59, 0x2, R54 ;  /* 0x000000023b187825 */ /* 0x000fe200078e0236 */
[----:B----4-:R-:W-:-:S03]  /*36ab0*/  ISETP.LT.AND P2, PT, R170, R10, !P2 ;  /* 0x0000000aaa00720c */ /* 0x010fc60005741270 */
[----:B------:R-:W-:Y:S01]  /*36ac0*/  VIADD R59, R174, 0x1a ;  /* 0x0000001aae3b7836 */ /* 0x000fe20000000000 */
[----:B------:R-:W-:Y:S02]  /*36ad0*/  @P3 STG.E.U16 desc[UR60][R2.64], R132 ;  /* 0x0000008402003986 */ /* 0x000fe4000c10153c */
[----:B------:R-:W4:Y:S01]  /*36ae0*/  LDC R56, c[0x0][0x228] ;  /* 0x00008a00ff387b82 */ /* 0x000f220000000800 */
[C---:B------:R-:W-:Y:S01]  /*36af0*/  IMAD.WIDE R26, R57.reuse, 0x2, R146 ;  /* 0x00000002391a7825 */ /* 0x040fe200078e0292 */
[----:B------:R5:W-:Y:S01]  /*36b00*/  @P1 STG.E.U16 desc[UR60][R24.64], R31 ;  /* 0x0000001f18001986 */ /* 0x000be2000c10153c */
[----:B------:R-:W-:Y:S02]  /*36b10*/  PRMT R61, R100, 0x7632, R61 ;  /* 0x00007632643d7816 */ /* 0x000fe4000000003d */
[----:B------:R-:W-:-:S03]  /*36b20*/  IMAD.WIDE R28, R57, 0x2, R14 ;  /* 0x00000002391c7825 */ /* 0x000fc600078e020e */
[----:B------:R-:W4:Y:S01]  /*36b30*/  LDC R58, c[0x0][0x228] ;  /* 0x00008a00ff3a7b82 */ /* 0x000f220000000800 */
[----:B------:R-:W-:Y:S01]  /*36b40*/  ISETP.GE.AND P1, PT, R59, R0, PT ;  /* 0x000000003b00720c */ /* 0x000fe20003f26270 */
[----:B------:R-:W-:Y:S06]  /*36b50*/  @P5 STG.E.U16 desc[UR60][R26.64], R100 ;  /* 0x000000641a005986 */ /* 0x000fec000c10153c */
[----:B------:R-:W4:Y:S01]  /*36b60*/  LDC R60, c[0x0][0x228] ;  /* 0x00008a00ff3c7b82 */ /* 0x000f220000000800 */
[----:B-----5:R-:W-:Y:S01]  /*36b70*/  IMAD.WIDE R30, R57, 0x2, R12 ;  /* 0x00000002391e7825 */ /* 0x020fe200078e020c */
[----:B------:R-:W-:Y:S01]  /*36b80*/  ISETP.LT.AND P3, PT, R173, R22, !P1 ;  /* 0x00000016ad00720c */ /* 0x000fe20004f61270 */
[----:B------:R-:W-:Y:S01]  /*36b90*/  @P6 STG.E.U16 desc[UR60][R28.64], R61 ;  /* 0x0000003d1c006986 */ /* 0x000fe2000c10153c */
[----:B------:R-:W-:-:S04]  /*36ba0*/  PRMT R22, R68, 0x7632, R22 ;  /* 0x0000763244167816 */ /* 0x000fc80000000016 */
[----:B------:R-:W5:Y:S01]  /*36bb0*/  LDC R10, c[0x0][0x228] ;  /* 0x00008a00ff0a7b82 */ /* 0x000f620000000800 */
[----:B------:R-:W-:Y:S01]  /*36bc0*/  IMAD.WIDE R2, R57, 0x2, R54 ;  /* 0x0000000239027825 */ /* 0x000fe200078e0236 */
[----:B------:R3:W-:Y:S01]  /*36bd0*/  @P4 STG.E.U16 desc[UR60][R30.64], R68 ;  /* 0x000000441e004986 */ /* 0x0007e2000c10153c */
[----:B0-----:R-:W-:Y:S02]  /*36be0*/  ISETP.LT.AND P4, PT, R172, R32, !P1 ;  /* 0x00000020ac00720c */ /* 0x001fe40004f81270 */
[----:B-1----:R-:W-:-:S03]  /*36bf0*/  ISETP.LT.AND P5, PT, R171, R52, !P1 ;  /* 0x00000034ab00720c */ /* 0x002fc60004fa1270 */
[----:B------:R-:W0:Y:S01]  /*36c00*/  LDC R0, c[0x0][0x22c] ;  /* 0x00008b00ff007b82 */ /* 0x000e220000000800 */
[----:B--2---:R-:W-:Y:S01]  /*36c10*/  ISETP.LT.AND P1, PT, R170, R20, !P1 ;  /* 0x00000014aa00720c */ /* 0x004fe20004f21270 */
[----:B------:R-:W-:Y:S01]  /*36c20*/  IMAD.IADD R59, R57, 0x1, R145 ;  /* 0x00000001393b7824 */ /* 0x000fe200078e0291 */
[----:B------:R1:W-:Y:S01]  /*36c30*/  @P2 STG.E.U16 desc[UR60][R2.64], R22 ;  /* 0x0000001602002986 */ /* 0x0003e2000c10153c */
[----:B---3--:R-:W-:-:S04]  /*36c40*/  VIADD R31, R174, 0x1b ;  /* 0x0000001bae1f7836 */ /* 0x008fc80000000000 */
[----:B------:R-:W2:Y:S01]  /*36c50*/  LDC R20, c[0x0][0x228] ;  /* 0x00008a00ff147b82 */ /* 0x000ea20000000800 */
[----:B------:R-:W-:Y:S01]  /*36c60*/  IMAD.WIDE R24, R59, 0x2, R146 ;  /* 0x000000023b187825 */ /* 0x000fe200078e0292 */
[----:B------:R-:W-:-:S06]  /*36c70*/  PRMT R30, R33, 0x7632, R30 ;  /* 0x00007632211e7816 */ /* 0x000fcc000000001e */
[----:B-1----:R-:W1:Y:S01]  /*36c80*/  LDC R22, c[0x0][0x228] ;  /* 0x00008a00ff167b82 */ /* 0x002e620000000800 */
[----:B------:R-:W-:Y:S01]  /*36c90*/  IMAD.WIDE R26, R59, 0x2, R14 ;  /* 0x000000023b1a7825 */ /* 0x000fe200078e020e */
[----:B------:R-:W-:-:S06]  /*36ca0*/  ISETP.GE.AND P2, PT, R31, R8, PT ;  /* 0x000000081f00720c */ /* 0x000fcc0003f46270 */
[----:B------:R-:W3:Y:S01]  /*36cb0*/  LDC R32, c[0x0][0x228] ;  /* 0x00008a00ff207b82 */ /* 0x000ee20000000800 */
[----:B------:R-:W-:Y:S01]  /*36cc0*/  IMAD.WIDE R28, R59, 0x2, R12 ;  /* 0x000000023b1c7825 */ /* 0x000fe200078e020c */
[----:B------:R5:W-:Y:S01]  /*36cd0*/  @P3 STG.E.U16 desc[UR60][R24.64], R33 ;  /* 0x0000002118003986 */ /* 0x000be2000c10153c */
[----:B----4-:R-:W-:-:S03]  /*36ce0*/  ISETP.LT.AND P3, PT, R173, R56, !P2 ;  /* 0x00000038ad00720c */ /* 0x010fc60005761270 */
[----:B------:R4:W-:Y:S01]  /*36cf0*/  @P4 STG.E.U16 desc[UR60][R26.64], R30 ;  /* 0x0000001e1a004986 */ /* 0x0009e2000c10153c */
[----:B------:R-:W-:Y:S01]  /*36d00*/  ISETP.LT.AND P4, PT, R172, R58, !P2 ;  /* 0x0000003aac00720c */ /* 0x000fe20005781270 */
[----:B------:R-:W3:Y:S02]  /*36d10*/  LDC R52, c[0x0][0x228] ;  /* 0x00008a00ff347b82 */ /* 0x000ee40000000800 */
[----:B------:R0:W-:Y:S01]  /*36d20*/  @P5 STG.E.U16 desc[UR60][R28.64], R133 ;  /* 0x000000851c005986 */ /* 0x0001e2000c10153c */
[----:B------:R-:W-:Y:S01]  /*36d30*/  ISETP.LT.AND P5, PT, R171, R60, !P2 ;  /* 0x0000003cab00720c */ /* 0x000fe200057a1270 */
[----:B------:R-:W-:Y:S01]  /*36d40*/  IMAD.WIDE R2, R59, 0x2, R54 ;  /* 0x000000023b027825 */ /* 0x000fe200078e0236 */
[----:B------:R-:W-:-:S03]  /*36d50*/  PRMT R31, R133, 0x7632, R31 ;  /* 0x00007632851f7816 */ /* 0x000fc6000000001f */
[----:B------:R-:W3:Y:S01]  /*36d60*/  LDC R8, c[0x0][0x22c] ;  /* 0x00008b00ff087b82 */ /* 0x000ee20000000800 */
[----:B-----5:R-:W-:Y:S01]  /*36d70*/  IMAD.IADD R33, R59, 0x1, R145 ;  /* 0x000000013b217824 */ /* 0x020fe200078e0291 */
[----:B------:R-:W-:Y:S01]  /*36d80*/  ISETP.LT.AND P2, PT, R170, R10, !P2 ;  /* 0x0000000aaa00720c */ /* 0x000fe20005741270 */
[----:B------:R-:W-:Y:S01]  /*36d90*/  VIADD R57, R174, 0x1c ;  /* 0x0000001cae397836 */ /* 0x000fe20000000000 */
[----:B------:R-:W-:Y:S01]  /*36da0*/  PRMT R58, R101, 0x7632, R58 ;  /* 0x00007632653a7816 */ /* 0x000fe2000000003a */
[----:B------:R-:W-:-:S03]  /*36db0*/  IMAD.WIDE R24, R33, 0x2, R146 ;  /* 0x0000000221187825 */ /* 0x000fc600078e0292 */
[----:B------:R-:W5:Y:S01]  /*36dc0*/  LDC R10, c[0x0][0x228] ;  /* 0x00008a00ff0a7b82 */ /* 0x000f620000000800 */
[----:B----4-:R-:W-:Y:S01]  /*36dd0*/  IMAD.WIDE R26, R33, 0x2, R14 ;  /* 0x00000002211a7825 */ /* 0x010fe200078e020e */
[----:B------:R4:W-:Y:S01]  /*36de0*/  @P1 STG.E.U16 desc[UR60][R2.64], R31 ;  /* 0x0000001f02001986 */ /* 0x0009e2000c10153c */
[----:B0-----:R-:W-:Y:S02]  /*36df0*/  ISETP.GE.AND P1, PT, R57, R0, PT ;  /* 0x000000003900720c */ /* 0x001fe40003f26270 */
[----:B------:R-:W-:Y:S01]  /*36e00*/  IMAD.WIDE R28, R33, 0x2, R12 ;  /* 0x00000002211c7825 */ /* 0x000fe200078e020c */
[----:B------:R0:W-:Y:S01]  /*36e10*/  @P3 STG.E.U16 desc[UR60][R24.64], R101 ;  /* 0x0000006518003986 */ /* 0x0001e2000c10153c */
[----:B--2---:R-:W-:Y:S01]  /*36e20*/  ISETP.LT.AND P3, PT, R173, R20, !P1 ;  /* 0x00000014ad00720c */ /* 0x004fe20004f61270 */
[----:B------:R-:W2:Y:S02]  /*36e30*/  LDC R56, c[0x0][0x228] ;  /* 0x00008a00ff387b82 */ /* 0x000ea40000000800 */
[----:B------:R0:W-:Y:S01]  /*36e40*/  @P4 STG.E.U16 desc[UR60][R26.64], R58 ;  /* 0x0000003a1a004986 */ /* 0x0001e2000c10153c */
[----:B-1----:R-:W-:-:S03]  /*36e50*/  ISETP.LT.AND P4, PT, R172, R22, !P1 ;  /* 0x00000016ac00720c */ /* 0x002fc60004f81270 */
[----:B------:R-:W-:Y:S01]  /*36e60*/  @P5 STG.E.U16 desc[UR60][R28.64], R69 ;  /* 0x000000451c005986 */ /* 0x000fe2000c10153c */
[----:B----4-:R-:W-:Y:S01]  /*36e70*/  PRMT R3, R69, 0x7632, R3 ;  /* 0x0000763245037816 */ /* 0x010fe20000000003 */
[----:B------:R-:W-:Y:S01]  /*36e80*/  IMAD.WIDE R30, R33, 0x2, R54 ;  /* 0x00000002211e7825 */ /* 0x000fe200078e0236 */
[----:B---3--:R-:W-:Y:S01]  /*36e90*/  ISETP.LT.AND P5, PT, R171, R32, !P1 ;  /* 0x00000020ab00720c */ /* 0x008fe20004fa1270 */
[----:B------:R-:W1:Y:S02]  /*36ea0*/  LDC R57, c[0x0][0x228] ;  /* 0x00008a00ff397b82 */ /* 0x000e640000000800 */
[----:B------:R-:W-:Y:S01]  /*36eb0*/  IMAD.IADD R33, R33, 0x1, R145 ;  /* 0x0000000121217824 */ /* 0x000fe200078e0291 */
[----:B------:R3:W-:Y:S01]  /*36ec0*/  @P2 STG.E.U16 desc[UR60][R30.64], R3 ;  /* 0x000000031e002986 */ /* 0x0007e2000c10153c */
[----:B------:R-:W-:-:S04]  /*36ed0*/  VIADD R59, R174, 0x1d ;  /* 0x0000001dae3b7836 */ /* 0x000fc80000000000 */
[----:B------:R-:W4:Y:S01]  /*36ee0*/  LDC R20, c[0x0][0x228] ;  /* 0x00008a00ff147b82 */ /* 0x000f220000000800 */
[----:B0-----:R-:W-:Y:S01]  /*36ef0*/  IMAD.WIDE R24, R33, 0x2, R14 ;  /* 0x0000000221187825 */ /* 0x001fe200078e020e */
[----:B------:R-:W-:-:S03]  /*36f00*/  ISETP.LT.AND P2, PT, R170, R52, !P1 ;  /* 0x00000034aa00720c */ /* 0x000fc60004f41270 */
[C---:B------:R-:W-:Y:S01]  /*36f10*/  IMAD.WIDE R26, R33.reuse, 0x2, R12 ;  /* 0x00000002211a7825 */ /* 0x040fe200078e020c */
[----:B---3--:R-:W-:Y:S02]  /*36f20*/  PRMT R30, R34, 0x7632, R30 ;  /* 0x00007632221e7816 */ /* 0x008fe4000000001e */
[----:B------:R-:W0:Y:S01]  /*36f30*/  LDC R0, c[0x0][0x22c] ;  /* 0x00008b00ff007b82 */ /* 0x000e220000000800 */
[----:B------:R-:W-:Y:S01]  /*36f40*/  IMAD.WIDE R2, R33, 0x2, R146 ;  /* 0x0000000221027825 */ /* 0x000fe200078e0292 */
[----:B------:R-:W-:-:S04]  /*36f50*/  ISETP.GE.AND P1, PT, R59, R8, PT ;  /* 0x000000083b00720c */ /* 0x000fc80003f26270 */
[----:B------:R-:W-:Y:S02]  /*36f60*/  @P3 STG.E.U16 desc[UR60][R2.64], R34 ;  /* 0x0000002202003986 */ /* 0x000fe4000c10153c */
[----:B------:R-:W3:Y:S02]  /*36f70*/  LDC R22, c[0x0][0x228] ;  /* 0x00008a00ff167b82 */ /* 0x000ee40000000800 */
[----:B------:R-:W-:Y:S04]  /*36f80*/  @P4 STG.E.U16 desc[UR60][R24.64], R30 ;  /* 0x0000001e18004986 */ /* 0x000fe8000c10153c */
[----:B------:R-:W-:Y:S01]  /*36f90*/  @P5 STG.E.U16 desc[UR60][R26.64], R134 ;  /* 0x000000861a005986 */ /* 0x000fe2000c10153c */
[----:B-----5:R-:W-:Y:S01]  /*36fa0*/  ISETP.LT.AND P5, PT, R173, R10, !P1 ;  /* 0x0000000aad00720c */ /* 0x020fe20004fa1270 */
[----:B------:R-:W-:Y:S01]  /*36fb0*/  IMAD.WIDE R28, R33, 0x2, R54 ;  /* 0x00000002211c7825 */ /* 0x000fe200078e0236 */
[----:B------:R-:W5:Y:S01]  /*36fc0*/  LDC R10, c[0x0][0x228] ;  /* 0x00008a00ff0a7b82 */ /* 0x000f620000000800 */
[----:B------:R-:W-:-:S02]  /*36fd0*/  PRMT R32, R134, 0x7632, R32 ;  /* 0x0000763286207816 */ /* 0x000fc40000000020 */
[----:B--2---:R-:W-:-:S05]  /*36fe0*/  ISETP.LT.AND P4, PT, R172, R56, !P1 ;  /* 0x00000038ac00720c */ /* 0x004fca0004f81270 */
[----:B------:R-:W2:Y:S01]  /*36ff0*/  LDC R8, c[0x0][0x228] ;  /* 0x00008a00ff087b82 */ /* 0x000ea20000000800 */
[----:B------:R4:W-:Y:S01]  /*37000*/  @P2 STG.E.U16 desc[UR60][R28.64], R32 ;  /* 0x000000201c002986 */ /* 0x0009e2000c10153c */
[----:B-1----:R-:W-:Y:S02]  /*37010*/  ISETP.LT.AND P3, PT, R171, R57, !P1 ;  /* 0x00000039ab00720c */ /* 0x002fe40004f61270 */
[----:B----4-:R-:W-:Y:S01]  /*37020*/  ISETP.LT.AND P2, PT, R170, R20, !P1 ;  /* 0x00000014aa00720c */ /* 0x010fe20004f41270 */
[----:B------:R-:W-:-:S03]  /*37030*/  VIADD R31, R174, 0x1e ;  /* 0x0000001eae1f7836 */ /* 0x000fc60000000000 */
[----:B------:R-:W1:Y:S01]  /*37040*/  LDC R20, c[0x0][0x228] ;  /* 0x00008a00ff147b82 */ /* 0x000e620000000800 */
[----:B------:R-:W-:Y:S01]  /*37050*/  IMAD.IADD R29, R33, 0x1, R145 ;  /* 0x00000001211d7824 */ /* 0x000fe200078e0291 */
[----:B------:R-:W-:Y:S02]  /*37060*/  PRMT R34, R102, 0x7632, R34 ;  /* 0x0000763266227816 */ /* 0x000fe40000000022 */
[----:B------:R-:W-:Y:S01]  /*37070*/  PRMT R52, R70, 0x7632, R52 ;  /* 0x0000763246347816 */ /* 0x000fe20000000034 */
[----:B------:R-:W-:Y:S01]  /*37080*/  IMAD.WIDE R2, R29, 0x2, R146 ;  /* 0x000000021d027825 */ /* 0x000fe200078e0292 */
[----:B0-----:R-:W-:Y:S02]  /*37090*/  ISETP.GE.AND P1, PT, R31, R0, PT ;  /* 0x000000001f00720c */ /* 0x001fe40003f26270 */
[----:B------:R-:W0:Y:S01]  /*370a0*/  LDC R32, c[0x0][0x228] ;  /* 0x00008a00ff207b82 */ /* 0x000e220000000800 */
[C---:B------:R-:W-:Y:S01]  /*370b0*/  IMAD.WIDE R24, R29.reuse, 0x2, R14 ;  /* 0x000000021d187825 */ /* 0x040fe200078e020e */
[----:B------:R-:W-:Y:S03]  /*370c0*/  @P5 STG.E.U16 desc[UR60][R2.64], R102 ;  /* 0x0000006602005986 */ /* 0x000fe6000c10153c */
[----:B------:R-:W-:-:S03]  /*370d0*/  IMAD.WIDE R26, R29, 0x2, R12 ;  /* 0x000000021d1a7825 */ /* 0x000fc600078e020c */
[----:B------:R-:W4:Y:S01]  /*370e0*/  LDC R0, c[0x0][0x22c] ;  /* 0x00008b00ff007b82 */ /* 0x000f220000000800 */
[----:B------:R1:W-:Y:S01]  /*370f0*/  @P4 STG.E.U16 desc[UR60][R24.64], R34 ;  /* 0x0000002218004986 */ /* 0x0003e2000c10153c */
[----:B---3--:R-:W-:-:S03]  /*37100*/  ISETP.LT.AND P6, PT, R173, R22, !P1 ;  /* 0x00000016ad00720c */ /* 0x008fc60004fc1270 */
[----:B------:R-:W-:Y:S01]  /*37110*/  @P3 STG.E.U16 desc[UR60][R26.64], R70 ;  /* 0x000000461a003986 */ /* 0x000fe2000c10153c */
[----:B-----5:R-:W-:Y:S02]  /*37120*/  ISETP.LT.AND P3, PT, R171, R10, !P1 ;  /* 0x0000000aab00720c */ /* 0x020fe40004f61270 */
[----:B------:R-:W3:Y:S01]  /*37130*/  LDC R22, c[0x0][0x228] ;  /* 0x00008a00ff167b82 */ /* 0x000ee20000000800 */
[C---:B------:R-:W-:Y:S01]  /*37140*/  IMAD.IADD R33, R29.reuse, 0x1, R145 ;  /* 0x000000011d217824 */ /* 0x040fe200078e0291 */
[----:B--2---:R-:W-:Y:S01]  /*37150*/  ISETP.LT.AND P4, PT, R172, R8, !P1 ;  /* 0x00000008ac00720c */ /* 0x004fe20004f81270 */
[----:B------:R-:W-:-:S05]  /*37160*/  IMAD.WIDE R28, R29, 0x2, R54 ;  /* 0x000000021d1c7825 */ /* 0x000fca00078e0236 */
[----:B------:R-:W2:Y:S01]  /*37170*/  LDC R10, c[0x0][0x228] ;  /* 0x00008a00ff0a7b82 */ /* 0x000ea20000000800 */
[----:B------:R5:W-:Y:S01]  /*37180*/  @P2 STG.E.U16 desc[UR60][R28.64], R52 ;  /* 0x000000341c002986 */ /* 0x000be2000c10153c */
[----:B-1----:R-:W-:Y:S01]  /*37190*/  ISETP.LT.AND P2, PT, R170, R20, !P1 ;  /* 0x00000014aa00720c */ /* 0x002fe20004f41270 */
[----:B------:R-:W-:Y:S01]  /*371a0*/  IMAD.WIDE R30, R33, 0x2, R146 ;  /* 0x00000002211e7825 */ /* 0x000fe200078e0292 */
[----:B------:R-:W-:-:S03]  /*371b0*/  PRMT R25, R35, 0x7632, R25 ;  /* 0x0000763223197816 */ /* 0x000fc60000000019 */
[----:B------:R-:W-:Y:S01]  /*371c0*/  IMAD.WIDE R2, R33, 0x2, R14 ;  /* 0x0000000221027825 */ /* 0x000fe200078e020e */
[----:B------:R-:W1:Y:S01]  /*371d0*/  LDC R20, c[0x0][0x228] ;  /* 0x00008a00ff147b82 */ /* 0x000e620000000800 */
[----:B------:R-:W-:Y:S02]  /*371e0*/  @P6 STG.E.U16 desc[UR60][R30.64], R35 ;  /* 0x000000231e006986 */ /* 0x000fe4000c10153c */
[----:B------:R-:W-:Y:S02]  /*371f0*/  VIADD R57, R174, 0x1f ;  /* 0x0000001fae397836 */ /* 0x000fe40000000000 */
[----:B------:R0:W-:Y:S03]  /*37200*/  @P4 STG.E.U16 desc[UR60][R2.64], R25 ;  /* 0x0000001902004986 */ /* 0x0001e6000c10153c */
[----:B------:R-:W1:Y:S01]  /*37210*/  LDC R8, c[0x0][0x22c] ;  /* 0x00008b00ff087b82 */ /* 0x000e620000000800 */
[----:B----4-:R-:W-:-:S07]  /*37220*/  ISETP.GE.AND P1, PT, R57, R0, PT ;  /* 0x000000003900720c */ /* 0x010fce0003f26270 */
[----:B-----5:R-:W4:Y:S01]  /*37230*/  LDC R52, c[0x0][0x228] ;  /* 0x00008a00ff347b82 */ /* 0x020f220000000800 */
[----:B0-----:R-:W-:Y:S01]  /*37240*/  IMAD.WIDE R24, R33, 0x2, R12 ;  /* 0x0000000221187825 */ /* 0x001fe200078e020c */
[----:B---3--:R-:W-:-:S04]  /*37250*/  ISETP.LT.AND P5, PT, R173, R22, !P1 ;  /* 0x00000016ad00720c */ /* 0x008fc80004fa1270 */
[----:B------:R-:W-:Y:S01]  /*37260*/  @P3 STG.E.U16 desc[UR60][R24.64], R135 ;  /* 0x0000008718003986 */ /* 0x000fe2000c10153c */
[----:B--2---:R-:W-:Y:S01]  /*37270*/  ISETP.LT.AND P3, PT, R171, R10, !P1 ;  /* 0x0000000aab00720c */ /* 0x004fe20004f61270 */
[----:B------:R-:W0:Y:S08]  /*37280*/  LDC R34, c[0x0][0x228] ;  /* 0x00008a00ff227b82 */ /* 0x000e300000000800 */
[----:B------:R-:W2:Y:S08]  /*37290*/  LDC R22, c[0x0][0x228] ;  /* 0x00008a00ff167b82 */ /* 0x000eb00000000800 */
[----:B------:R-:W3:Y:S01]  /*372a0*/  LDC R10, c[0x0][0x228] ;  /* 0x00008a00ff0a7b82 */ /* 0x000ee20000000800 */
[----:B------:R-:W-:-:S07]  /*372b0*/  ISETP.LT.AND P6, PT, R172, R32, !P1 ;  /* 0x00000020ac00720c */ /* 0x000fce0004fc1270 */
[----:B------:R-:W5:Y:S01]  /*372c0*/  LDC R0, c[0x0][0x22c] ;  /* 0x00008b00ff007b82 */ /* 0x000f620000000800 */
[----:B-1----:R-:W-:Y:S01]  /*372d0*/  ISETP.LT.AND P1, PT, R170, R20, !P1 ;  /* 0x00000014aa00720c */ /* 0x002fe20004f21270 */
[----:B------:R-:W-:Y:S01]  /*372e0*/  IMAD.IADD R35, R33, 0x1, R145 ;  /* 0x0000000121237824 */ /* 0x000fe200078e0291 */
[----:B------:R-:W-:Y:S01]  /*372f0*/  PRMT R3, R135, 0x7632, R3 ;  /* 0x0000763287037816 */ /* 0x000fe20000000003 */
[----:B------:R-:W-:-:S04]  /*37300*/  IMAD.WIDE R26, R33, 0x2, R54 ;  /* 0x00000002211a7825 */ /* 0x000fc800078e0236 */
[----:B------:R-:W1:Y:S01]  /*37310*/  LDC R20, c[0x0][0x228] ;  /* 0x00008a00ff147b82 */ /* 0x000e620000000800 */
[----:B------:R-:W-:Y:S01]  /*37320*/  VIADD R33, R174, 0x20 ;  /* 0x00000020ae217836 */ /* 0x000fe20000000000 */
[----:B------:R0:W-:Y:S01]  /*37330*/  @P2 STG.E.U16 desc[UR60][R26.64], R3 ;  /* 0x000000031a002986 */ /* 0x0001e2000c10153c */
[----:B------:R-:W-:Y:S01]  /*37340*/  IMAD.WIDE R28, R35, 0x2, R146 ;  /* 0x00000002231c7825 */ /* 0x000fe200078e0292 */
[----:B------:R-:W-:Y:S02]  /*37350*/  PRMT R56, R103, 0x7632, R56 ;  /* 0x0000763267387816 */ /* 0x000fe40000000038 */
[----:B------:R-:W-:Y:S01]  /*37360*/  ISETP.GE.AND P2, PT, R33, R8, PT ;  /* 0x000000082100720c */ /* 0x000fe20003f46270 */
[C---:B------:R-:W-:Y:S01]  /*37370*/  IMAD.WIDE R30, R35.reuse, 0x2, R14 ;  /* 0x00000002231e7825 */ /* 0x040fe200078e020e */
[----:B------:R-:W1:Y:S01]  /*37380*/  LDC R32, c[0x0][0x228] ;  /* 0x00008a00ff207b82 */ /* 0x000e620000000800 */
[----:B------:R-:W-:Y:S01]  /*37390*/  @P5 STG.E.U16 desc[UR60][R28.64], R103 ;  /* 0x000000671c005986 */ /* 0x000fe2000c10153c */
[----:B----4-:R-:W-:Y:S01]  /*373a0*/  ISETP.LT.AND P5, PT, R172, R52, !P2 ;  /* 0x00000034ac00720c */ /* 0x010fe200057a1270 */
[----:B------:R-:W-:Y:S01]  /*373b0*/  IMAD.IADD R33, R35, 0x1, R145 ;  /* 0x0000000123217824 */ /* 0x000fe200078e0291 */
[----:B------:R-:W-:Y:S01]  /*373c0*/  PRMT R52, R71, 0x7632, R52 ;  /* 0x0000763247347816 */ /* 0x000fe20000000034 */
[----:B------:R4:W-:Y:S01]  /*373d0*/  @P6 STG.E.U16 desc[UR60][R30.64], R56 ;  /* 0x000000381e006986 */ /* 0x0009e2000c10153c */
[----:B0-----:R-:W-:Y:S01]  /*373e0*/  IMAD.WIDE R2, R35, 0x2, R12 ;  /* 0x0000000223027825 */ /* 0x001fe200078e020c */
[----:B------:R-:W-:Y:S01]  /*373f0*/  ISETP.LT.AND P4, PT, R173, R34, !P2 ;  /* 0x00000022ad00720c */ /* 0x000fe20005781270 */
[----:B------:R-:W0:Y:S01]  /*37400*/  LDC R8, c[0x0][0x22c] ;  /* 0x00008b00ff087b82 */ /* 0x000e220000000800 */
[----:B--2---:R-:W-:Y:S01]  /*37410*/  ISETP.LT.AND P6, PT, R171, R22, !P2 ;  /* 0x00000016ab00720c */ /* 0x004fe200057c1270 */
[----:B------:R-:W-:Y:S01]  /*37420*/  IMAD.WIDE R24, R35, 0x2, R54 ;  /* 0x0000000223187825 */ /* 0x000fe200078e0236 */
[----:B---3--:R-:W-:-:S03]  /*37430*/  ISETP.LT.AND P2, PT, R170, R10, !P2 ;  /* 0x0000000aaa00720c */ /* 0x008fc60005741270 */
[----:B------:R-:W-:Y:S02]  /*37440*/  VIADD R35, R174, 0x21 ;  /* 0x00000021ae237836 */ /* 0x000fe40000000000 */
[----:B------:R-:W2:Y:S01]  /*37450*/  LDC R34, c[0x0][0x228] ;  /* 0x00008a00ff227b82 */ /* 0x000ea20000000800 */
[----:B------:R3:W-:Y:S04]  /*37460*/  @P3 STG.E.U16 desc[UR60][R2.64], R71 ;  /* 0x0000004702003986 */ /* 0x0007e8000c10153c */
[----:B------:R-:W-:Y:S03]  /*37470*/  @P1 STG.E.U16 desc[UR60][R24.64], R52 ;  /* 0x0000003418001986 */ /* 0x000fe6000c10153c */
[----:B------:R-:W0:Y:S01]  /*37480*/  LDC R10, c[0x0][0x228] ;  /* 0x00008a00ff0a7b82 */ /* 0x000e220000000800 */
[----:B-----5:R-:W-:Y:S01]  /*37490*/  ISETP.GE.AND P1, PT, R35, R0, PT ;  /* 0x000000002300720c */ /* 0x020fe20003f26270 */
[----:B------:R-:W-:Y:S01]  /*374a0*/  IMAD.WIDE R26, R33, 0x2, R146 ;  /* 0x00000002211a7825 */ /* 0x000fe200078e0292 */
[----:B----4-:R-:W-:-:S05]  /*374b0*/  PRMT R56, R36, 0x7632, R56 ;  /* 0x0000763224387816 */ /* 0x010fca0000000038 */
[----:B------:R-:W4:Y:S01]  /*374c0*/  LDC R0, c[0x0][0x22c] ;  /* 0x00008b00ff007b82 */ /* 0x000f220000000800 */
[----:B------:R-:W-:Y:S01]  /*374d0*/  IMAD.WIDE R28, R33, 0x2, R14 ;  /* 0x00000002211c7825 */ /* 0x000fe200078e020e */
[----:B-1----:R-:W-:-:S03]  /*374e0*/  ISETP.LT.AND P3, PT, R173, R20, !P1 ;  /* 0x00000014ad00720c */ /* 0x002fc60004f61270 */
[----:B------:R-:W-:-:S03]  /*374f0*/  IMAD.WIDE R30, R33, 0x2, R12 ;  /* 0x00000002211e7825 */ /* 0x000fc600078e020c */
[----:B------:R-:W1:Y:S01]  /*37500*/  LDC R22, c[0x0][0x228] ;  /* 0x00008a00ff167b82 */ /* 0x000e620000000800 */
[----:B------:R-:W-:Y:S04]  /*37510*/  @P4 STG.E.U16 desc[UR60][R26.64], R36 ;  /* 0x000000241a004986 */ /* 0x000fe8000c10153c */
[----:B------:R-:W-:Y:S03]  /*37520*/  @P5 STG.E.U16 desc[UR60][R28.64], R56 ;  /* 0x000000381c005986 */ /* 0x000fe6000c10153c */
[----:B------:R-:W5:Y:S01]  /*37530*/  LDC R35, c[0x0][0x228] ;  /* 0x00008a00ff237b82 */ /* 0x000f620000000800 */
[----:B------:R2:W-:Y:S01]  /*37540*/  @P6 STG.E.U16 desc[UR60][R30.64], R104 ;  /* 0x000000681e006986 */ /* 0x0005e2000c10153c */
[----:B---3--:R-:W-:Y:S01]  /*37550*/  IMAD.WIDE R2, R33, 0x2, R54 ;  /* 0x0000000221027825 */ /* 0x008fe200078e0236 */
[----:B------:R-:W-:-:S05]  /*37560*/  ISETP.LT.AND P4, PT, R172, R32, !P1 ;  /* 0x00000020ac00720c */ /* 0x000fca0004f81270 */
[----:B------:R-:W3:Y:S01]  /*37570*/  LDC R20, c[0x0][0x228] ;  /* 0x00008a00ff147b82 */ /* 0x000ee20000000800 */
[----:B--2---:R-:W-:Y:S01]  /*37580*/  IMAD.IADD R31, R33, 0x1, R145 ;  /* 0x00000001211f7824 */ /* 0x004fe200078e0291 */
[----:B------:R-:W-:-:S06]  /*37590*/  PRMT R104, R104, 0x7632, R104 ;  /* 0x0000763268687816 */ /* 0x000fcc0000000068 */
[----:B------:R-:W2:Y:S01]  /*375a0*/  LDC R30, c[0x0][0x228] ;  /* 0x00008a00ff1e7b82 */ /* 0x000ea20000000800 */
[----:B------:R-:W-:Y:S01]  /*375b0*/  IMAD.WIDE R24, R31, 0x2, R146 ;  /* 0x000000021f187825 */ /* 0x000fe200078e0292 */
[----:B------:R-:W-:Y:S01]  /*375c0*/  ISETP.LT.AND P5, PT, R171, R34, !P1 ;  /* 0x00000022ab00720c */ /* 0x000fe20004fa1270 */
[----:B------:R1:W-:Y:S02]  /*375d0*/  @P2 STG.E.U16 desc[UR60][R2.64], R104 ;  /* 0x0000006802002986 */ /* 0x0003e4000c10153c */
[C---:B------:R-:W-:Y:S02]  /*375e0*/  VIADD R57, R174.reuse, 0x22 ;  /* 0x00000022ae397836 */ /* 0x040fe40000000000 */
[----:B------:R-:W-:Y:S01]  /*375f0*/  @P3 STG.E.U16 desc[UR60][R24.64], R136 ;  /* 0x0000008818003986 */ /* 0x000fe2000c10153c */
[----:B------:R-:W-:Y:S01]  /*37600*/  VIADD R33, R174, 0x23 ;  /* 0x00000023ae217836 */ /* 0x000fe20000000000 */
[----:B0-----:R-:W-:Y:S01]  /*37610*/  ISETP.LT.AND P3, PT, R170, R10, !P1 ;  /* 0x0000000aaa00720c */ /* 0x001fe20004f61270 */
[----:B------:R-:W-:Y:S01]  /*37620*/  IMAD.WIDE R26, R31, 0x2, R14 ;  /* 0x000000021f1a7825 */ /* 0x000fe200078e020e */
[----:B------:R-:W-:Y:S01]  /*37630*/  PRMT R34, R136, 0x7632, R34 ;  /* 0x0000763288227816 */ /* 0x000fe20000000022 */
[----:B------:R-:W0:Y:S01]  /*37640*/  LDC R10, c[0x0][0x228] ;  /* 0x00008a00ff0a7b82 */ /* 0x000e220000000800 */
[----:B------:R-:W-:-:S02]  /*37650*/  ISETP.GE.AND P2, PT, R57, R8, PT ;  /* 0x000000083900720c */ /* 0x000fc40003f46270 */
[----:B----4-:R-:W-:Y:S01]  /*37660*/  ISETP.GE.AND P1, PT, R33, R0, PT ;  /* 0x000000002100720c */ /* 0x010fe20003f26270 */
[----:B------:R-:W-:Y:S01]  /*37670*/  IMAD.WIDE R28, R31, 0x2, R12 ;  /* 0x000000021f1c7825 */ /* 0x000fe200078e020c */
[----:B------:R4:W-:Y:S03]  /*37680*/  @P4 STG.E.U16 desc[UR60][R26.64], R34 ;  /* 0x000000221a004986 */ /* 0x0009e6000c10153c */
[----:B------:R-:W0:Y:S01]  /*37690*/  LDC R0, c[0x0][0x22c] ;  /* 0x00008b00ff007b82 */ /* 0x000e220000000800 */
[----:B-1----:R-:W-:Y:S01]  /*376a0*/  ISETP.LT.AND P4, PT, R173, R22, !P2 ;  /* 0x00000016ad00720c */ /* 0x002fe20005781270 */
[C---:B------:R-:W-:Y:S01]  /*376b0*/  IMAD.WIDE R2, R31.reuse, 0x2, R54 ;  /* 0x000000021f027825 */ /* 0x040fe200078e0236 */
[----:B------:R-:W-:Y:S05]  /*376c0*/  @P5 STG.E.U16 desc[UR60][R28.64], R72 ;  /* 0x000000481c005986 */ /* 0x000fea000c10153c */
[----:B------:R-:W1:Y:S01]  /*376d0*/  LDC R32, c[0x0][0x228] ;  /* 0x00008a00ff207b82 */ /* 0x000e620000000800 */
[----:B----4-:R-:W-:Y:S01]  /*376e0*/  PRMT R27, R72, 0x7632, R27 ;  /* 0x00007632481b7816 */ /* 0x010fe2000000001b */
[----:B------:R-:W-:Y:S01]  /*376f0*/  IMAD.IADD R33, R31, 0x1, R145 ;  /* 0x000000011f217824 */ /* 0x000fe200078e0291 */
[----:B-----5:R-:W-:-:S05]  /*37700*/  ISETP.LT.AND P5, PT, R172, R35, !P2 ;  /* 0x00000023ac00720c */ /* 0x020fca00057a1270 */
[----:B------:R-:W4:Y:S01]  /*37710*/  LDC R8, c[0x0][0x228] ;  /* 0x00008a00ff087b82 */ /* 0x000f220000000800 */
[----:B------:R5:W-:Y:S01]  /*37720*/  @P3 STG.E.U16 desc[UR60][R2.64], R27 ;  /* 0x0000001b02003986 */ /* 0x000be2000c10153c */
[----:B---3--:R-:W-:-:S06]  /*37730*/  ISETP.LT.AND P3, PT, R171, R20, !P2 ;  /* 0x00000014ab00720c */ /* 0x008fcc0005761270 */
[----:B------:R-:W3:Y:S01]  /*37740*/  LDC R22, c[0x0][0x228] ;  /* 0x00008a00ff167b82 */ /* 0x000ee20000000800 */
[----:B--2---:R-:W-:Y:S01]  /*37750*/  ISETP.LT.AND P2, PT, R170, R30, !P2 ;  /* 0x0000001eaa00720c */ /* 0x004fe20005741270 */
[----:B------:R-:W-:Y:S01]  /*37760*/  IMAD.WIDE R24, R33, 0x2, R146 ;  /* 0x0000000221187825 */ /* 0x000fe200078e0292 */
[----:B------:R-:W-:-:S03]  /*37770*/  PRMT R20, R37, 0x7632, R20 ;  /* 0x0000763225147816 */ /* 0x000fc60000000014 */
[C---:B-----5:R-:W-:Y:S01]  /*37780*/  IMAD.WIDE R26, R33.reuse, 0x2, R14 ;  /* 0x00000002211a7825 */ /* 0x060fe200078e020e */
[----:B------:R2:W-:Y:S01]  /*37790*/  @P4 STG.E.U16 desc[UR60][R24.64], R37 ;  /* 0x0000002518004986 */ /* 0x0005e2000c10153c */
[----:B------:R-:W5:Y:S02]  /*377a0*/  LDC R34, c[0x0][0x228] ;  /* 0x00008a00ff227b82 */ /* 0x000f640000000800 */
[C---:B------:R-:W-:Y:S01]  /*377b0*/  IMAD.WIDE R28, R33.reuse, 0x2, R12 ;  /* 0x00000002211c7825 */ /* 0x040fe200078e020c */
[----:B------:R3:W-:Y:S03]  /*377c0*/  @P5 STG.E.U16 desc[UR60][R26.64], R20 ;  /* 0x000000141a005986 */ /* 0x0007e6000c10153c */
[C---:B------:R-:W-:Y:S02]  /*377d0*/  IMAD.IADD R35, R33.reuse, 0x1, R145 ;  /* 0x0000000121237824 */ /* 0x040fe400078e0291 */
[----:B------:R-:W-:Y:S01]  /*377e0*/  IMAD.WIDE R30, R33, 0x2, R54 ;  /* 0x00000002211e7825 */ /* 0x000fe200078e0236 */
[----:B------:R-:W5:Y:S01]  /*377f0*/  LDC R36, c[0x0][0x228] ;  /* 0x00008a00ff247b82 */ /* 0x000f620000000800 */
[----:B--2---:R-:W-:-:S02]  /*37800*/  PRMT R25, R105, 0x7632, R25 ;  /* 0x0000763269197816 */ /* 0x004fc40000000019 */
[----:B------:R-:W-:Y:S01]  /*37810*/  VIADD R33, R174, 0x24 ;  /* 0x00000024ae217836 */ /* 0x000fe20000000000 */
[----:B------:R-:W-:Y:S01]  /*37820*/  @P3 STG.E.U16 desc[UR60][R28.64], R105 ;  /* 0x000000691c003986 */ /* 0x000fe2000c10153c */
[----:B0-----:R-:W-:-:S03]  /*37830*/  ISETP.LT.AND P3, PT, R171, R10, !P1 ;  /* 0x0000000aab00720c */ /* 0x001fc60004f61270 */
[----:B------:R0:W-:Y:S01]  /*37840*/  @P2 STG.E.U16 desc[UR60][R30.64], R25 ;  /* 0x000000191e002986 */ /* 0x0001e2000c10153c */
[----:B------:R-:W-:Y:S01]  /*37850*/  ISETP.GE.AND P2, PT, R33, R0, PT ;  /* 0x000000002100720c */ /* 0x000fe20003f46270 */
[----:B------:R-:W2:Y:S01]  /*37860*/  LDC R10, c[0x0][0x228] ;  /* 0x00008a00ff0a7b82 */ /* 0x000ea20000000800 */
[----:B-1----:R-:W-:Y:S02]  /*37870*/  ISETP.LT.AND P6, PT, R173, R32, !P1 ;  /* 0x00000020ad00720c */ /* 0x002fe40004fc1270 */
[----:B----4-:R-:W-:Y:S02]  /*37880*/  ISETP.LT.AND P4, PT, R172, R8, !P1 ;  /* 0x00000008ac00720c */ /* 0x010fe40004f81270 */
[----:B---3--:R-:W-:-:S03]  /*37890*/  ISETP.LT.AND P1, PT, R170, R22, !P1 ;  /* 0x00000016aa00720c */ /* 0x008fc60004f21270 */
[----:B------:R-:W1:Y:S08]  /*378a0*/  LDC R0, c[0x0][0x22c] ;  /* 0x00008b00ff007b82 */ /* 0x000e700000000800 */
[----:B------:R-:W3:Y:S01]  /*378b0*/  LDC R20, c[0x0][0x228] ;  /* 0x00008a00ff147b82 */ /* 0x000ee20000000800 */
[----:B------:R-:W-:-:S07]  /*378c0*/  IMAD.WIDE R2, R35, 0x2, R146 ;  /* 0x0000000223027825 */ /* 0x000fce00078e0292 */
[----:B------:R-:W4:Y:S01]  /*378d0*/  LDC R22, c[0x0][0x228] ;  /* 0x00008a00ff167b82 */ /* 0x000f220000000800 */
[----:B------:R2:W-:Y:S01]  /*378e0*/  @P6 STG.E.U16 desc[UR60][R2.64], R137 ;  /* 0x0000008902006986 */ /* 0x0005e2000c10153c */
[----:B-----5:R-:W-:Y:S01]  /*378f0*/  ISETP.LT.AND P5, PT, R173, R34, !P2 ;  /* 0x00000022ad00720c */ /* 0x020fe200057a1270 */
[----:B0-----:R-:W-:Y:S01]  /*37900*/  IMAD.WIDE R24, R35, 0x2, R12 ;  /* 0x0000000223187825 */ /* 0x001fe200078e020c */
[----:B------:R-:W-:-:S04]  /*37910*/  PRMT R52, R137, 0x7632, R52 ;  /* 0x0000763289347816 */ /* 0x000fc80000000034 */
[----:B------:R-:W0:Y:S01]  /*37920*/  LDC R8, c[0x0][0x22c] ;  /* 0x00008b00ff087b82 */ /* 0x000e220000000800 */
[----:B------:R-:W-:Y:S01]  /*37930*/  ISETP.LT.AND P6, PT, R172, R36, !P2 ;  /* 0x00000024ac00720c */ /* 0x000fe200057c1270 */
[----:B------:R-:W-:Y:S01]  /*37940*/  IMAD.WIDE R26, R35, 0x2, R54 ;  /* 0x00000002231a7825 */ /* 0x000fe200078e0236 */
[----:B------:R-:W-:-:S03]  /*37950*/  PRMT R56, R73, 0x7632, R56 ;  /* 0x0000763249387816 */ /* 0x000fc60000000038 */
[C---:B--2---:R-:W-:Y:S02]  /*37960*/  IMAD.WIDE R2, R35.reuse, 0x2, R14 ;  /* 0x0000000223027825 */ /* 0x044fe400078e020e */
[----:B------:R-:W2:Y:S02]  /*37970*/  LDC R32, c[0x0][0x228] ;  /* 0x00008a00ff207b82 */ /* 0x000ea40000000800 */
[----:B------:R-:W-:Y:S01]  /*37980*/  VIADD R57, R174, 0x25 ;  /* 0x00000025ae397836 */ /* 0x000fe20000000000 */
[----:B------:R5:W-:Y:S01]  /*37990*/  @P4 STG.E.U16 desc[UR60][R2.64], R52 ;  /* 0x0000003402004986 */ /* 0x000be2000c10153c */
[----:B------:R-:W-:-:S04]  /*379a0*/  IMAD.IADD R33, R35, 0x1, R145 ;  /* 0x0000000123217824 */ /* 0x000fc800078e0291 */
[----:B------:R-:W2:Y:S01]  /*379b0*/  LDC R34, c[0x0][0x228] ;  /* 0x00008a00ff227b82 */ /* 0x000ea20000000800 */
[----:B------:R5:W-:Y:S01]  /*379c0*/  @P3 STG.E.U16 desc[UR60][R24.64], R73 ;  /* 0x0000004918003986 */ /* 0x000be2000c10153c */
[----:B-1----:R-:W-:Y:S01]  /*379d0*/  ISETP.GE.AND P3, PT, R57, R0, PT ;  /* 0x000000003900720c */ /* 0x002fe20003f66270 */
[----:B------:R-:W-:Y:S02]  /*379e0*/  IMAD.WIDE R28, R33, 0x2, R146 ;  /* 0x00000002211c7825 */ /* 0x000fe400078e0292 */
[----:B------:R-:W-:Y:S01]  /*379f0*/  @P1 STG.E.U16 desc[UR60][R26.64], R56 ;  /* 0x000000381a001986 */ /* 0x000fe2000c10153c */
[----:B------:R-:W-:Y:S02]  /*37a00*/  ISETP.LT.AND P1, PT, R171, R10, !P2 ;  /* 0x0000000aab00720c */ /* 0x000fe40005721270 */
[----:B------:R-:W1:Y:S01]  /*37a10*/  LDC R36, c[0x0][0x228] ;  /* 0x00008a00ff247b82 */ /* 0x000e620000000800 */
[----:B------:R-:W-:Y:S01]  /*37a20*/  IMAD.WIDE R30, R33, 0x2, R14 ;  /* 0x00000002211e7825 */ /* 0x000fe200078e020e */
[----:B------:R-:W-:-:S02]  /*37a30*/  PRMT R58, R38, 0x7632, R58 ;  /* 0x00007632263a7816 */ /* 0x000fc4000000003a */
[----:B---3--:R-:W-:-:S04]  /*37a40*/  ISETP.LT.AND P2, PT, R170, R20, !P2 ;  /* 0x00000014aa00720c */ /* 0x008fc80005741270 */
[----:B------:R-:W3:Y:S01]  /*37a50*/  LDC R35, c[0x0][0x228] ;  /* 0x00008a00ff237b82 */ /* 0x000ee20000000800 */
[----:B----4-:R-:W-:Y:S01]  /*37a60*/  ISETP.LT.AND P4, PT, R173, R22, !P3 ;  /* 0x00000016ad00720c */ /* 0x010fe20005f81270 */
[----:B------:R-:W-:Y:S01]  /*37a70*/  @P5 STG.E.U16 desc[UR60][R28.64], R38 ;  /* 0x000000261c005986 */ /* 0x000fe2000c10153c */
[----:B-----5:R-:W-:-:S03]  /*37a80*/  IMAD.WIDE R2, R33, 0x2, R12 ;  /* 0x0000000221027825 */ /* 0x020fc600078e020c */
[----:B------:R4:W-:Y:S02]  /*37a90*/  @P6 STG.E.U16 desc[UR60][R30.64], R58 ;  /* 0x0000003a1e006986 */ /* 0x0009e4000c10153c */
[----:B------:R-:W5:Y:S01]  /*37aa0*/  LDC R37, c[0x0][0x228] ;  /* 0x00008a00ff257b82 */ /* 0x000f620000000800 */
[----:B------:R-:W-:Y:S01]  /*37ab0*/  VIADD R57, R174, 0x26 ;  /* 0x00000026ae397836 */ /* 0x000fe20000000000 */
[----:B------:R-:W-:Y:S01]  /*37ac0*/  PRMT R22, R106, 0x7632, R22 ;  /* 0x000076326a167816 */ /* 0x000fe20000000016 */
[----:B------:R-:W-:-:S05]  /*37ad0*/  IMAD.WIDE R24, R33, 0x2, R54 ;  /* 0x0000000221187825 */ /* 0x000fca00078e0236 */
[----:B------:R-:W5:Y:S01]  /*37ae0*/  LDC R52, c[0x0][0x228] ;  /* 0x00008a00ff347b82 */ /* 0x000f620000000800 */
[----:B----4-:R-:W-:-:S07]  /*37af0*/  IMAD.IADD R31, R33, 0x1, R145 ;  /* 0x00000001211f7824 */ /* 0x010fce00078e0291 */
[----:B------:R-:W4:Y:S01]  /*37b00*/  LDC R10, c[0x0][0x228] ;  /* 0x00008a00ff0a7b82 */ /* 0x000f220000000800 */
[----:B------:R-:W-:Y:S01]  /*37b10*/  IMAD.WIDE R26, R31, 0x2, R146 ;  /* 0x000000021f1a7825 */ /* 0x000fe200078e0292 */
[----:B------:R3:W-:Y:S01]  /*37b20*/  @P1 STG.E.U16 desc[UR60][R2.64], R106 ;  /* 0x0000006a02001986 */ /* 0x0007e2000c10153c */
[----:B0-----:R-:W-:Y:S02]  /*37b30*/  ISETP.GE.AND P1, PT, R57, R8, PT ;  /* 0x000000083900720c */ /* 0x001fe40003f26270 */
[----:B--2---:R-:W-:-:S03]  /*37b40*/  ISETP.LT.AND P5, PT, R172, R32, !P3 ;  /* 0x00000020ac00720c */ /* 0x004fc60005fa1270 */
[----:B------:R-:W0:Y:S01]  /*37b50*/  LDC R0, c[0x0][0x22c] ;  /* 0x00008b00ff007b82 */ /* 0x000e220000000800 */
[----:B------:R2:W-:Y:S04]  /*37b60*/  @P2 STG.E.U16 desc[UR60][R24.64], R22 ;  /* 0x0000001618002986 */ /* 0x0005e8000c10153c */
[----:B------:R-:W-:Y:S01]  /*37b70*/  @P4 STG.E.U16 desc[UR60][R26.64], R138 ;  /* 0x0000008a1a004986 */ /* 0x000fe2000c10153c */
[----:B------:R-:W-:Y:S02]  /*37b80*/  ISETP.LT.AND P4, PT, R171, R34, !P3 ;  /* 0x00000022ab00720c */ /* 0x000fe40005f81270 */
[----:B------:R-:W0:Y:S01]  /*37b90*/  LDC R8, c[0x0][0x22c] ;  /* 0x00008b00ff087b82 */ /* 0x000e220000000800 */
[----:B-1----:R-:W-:Y:S01]  /*37ba0*/  ISETP.LT.AND P6, PT, R173, R36, !P1 ;  /* 0x00000024ad00720c */ /* 0x002fe20004fc1270 */
[----:B------:R-:W-:Y:S01]  /*37bb0*/  IMAD.WIDE R28, R31, 0x2, R14 ;  /* 0x000000021f1c7825 */ /* 0x000fe200078e020e */
[----:B------:R-:W-:-:S02]  /*37bc0*/  PRMT R30, R138, 0x7632, R30 ;  /* 0x000076328a1e7816 */ /* 0x000fc4000000001e */
[----:B---3--:R-:W-:-:S03]  /*37bd0*/  ISETP.LT.AND P2, PT, R170, R35, !P3 ;  /* 0x00000023aa00720c */ /* 0x008fc60005f41270 */
[----:B------:R-:W1:Y:S01]  /*37be0*/  LDC R20, c[0x0][0x228] ;  /* 0x00008a00ff147b82 */ /* 0x000e620000000800 */
[----:B------:R-:W-:-:S07]  /*37bf0*/  IMAD.WIDE R2, R31, 0x2, R12 ;  /* 0x000000021f027825 */ /* 0x000fce00078e020c */
[----:B--2---:R-:W2:Y:S01]  /*37c00*/  LDC R22, c[0x0][0x228] ;  /* 0x00008a00ff167b82 */ /* 0x004ea20000000800 */
[----:B------:R3:W-:Y:S07]  /*37c10*/  @P5 STG.E.U16 desc[UR60][R28.64], R30 ;  /* 0x0000001e1c005986 */ /* 0x0007ee000c10153c */
[----:B------:R-:W2:Y:S01]  /*37c20*/  LDC R34, c[0x0][0x228] ;  /* 0x00008a00ff227b82 */ /* 0x000ea20000000800 */
[----:B-----5:R-:W-:Y:S01]  /*37c30*/  ISETP.LT.AND P5, PT, R172, R37, !P1 ;  /* 0x00000025ac00720c */ /* 0x020fe20004fa1270 */
[----:B------:R-:W-:-:S06]  /*37c40*/  IMAD.IADD R35, R31, 0x1, R145 ;  /* 0x000000011f237824 */ /* 0x000fcc00078e0291 */
[----:B------:R-:W5:Y:S01]  /*37c50*/  LDC R36, c[0x0][0x228] ;  /* 0x00008a00ff247b82 */ /* 0x000f620000000800 */
[----:B------:R-:W-:Y:S01]  /*37c60*/  ISETP.LT.AND P3, PT, R171, R52, !P1 ;  /* 0x00000034ab00720c */ /* 0x000fe20004f61270 */
[----:B------:R0:W-:Y:S01]  /*37c70*/  @P4 STG.E.U16 desc[UR60][R2.64], R74 ;  /* 0x0000004a02004986 */ /* 0x0001e2000c10153c */
[----:B------:R-:W-:Y:S01]  /*37c80*/  IMAD.WIDE R24, R31, 0x2, R54 ;  /* 0x000000021f187825 */ /* 0x000fe200078e0236 */
[----:B---3--:R-:W-:Y:S02]  /*37c90*/  PRMT R29, R74, 0x7632, R29 ;  /* 0x000076324a1d7816 */ /* 0x008fe4000000001d */
[----:B----4-:R-:W-:Y:S01]  /*37ca0*/  ISETP.LT.AND P4, PT, R170, R10, !P1 ;  /* 0x0000000aaa00720c */ /* 0x010fe20004f81270 */
[C---:B------:R-:W-:Y:S01]  /*37cb0*/  VIADD R57, R174.reuse, 0x27 ;  /* 0x00000027ae397836 */ /* 0x040fe20000000000 */
[----:B------:R-:W3:Y:S01]  /*37cc0*/  LDC R37, c[0x0][0x228] ;  /* 0x00008a00ff257b82 */ /* 0x000ee20000000800 */
[----:B------:R-:W-:Y:S01]  /*37cd0*/  IMAD.WIDE R26, R35, 0x2, R146 ;  /* 0x00000002231a7825 */ /* 0x000fe200078e0292 */
[----:B------:R4:W-:Y:S02]  /*37ce0*/  @P2 STG.E.U16 desc[UR60][R24.64], R29 ;  /* 0x0000001d18002986 */ /* 0x0009e4000c10153c */
[----:B0-----:R-:W-:Y:S01]  /*37cf0*/  ISETP.GE.AND P1, PT, R57, R0, PT ;  /* 0x000000003900720c */ /* 0x001fe20003f26270 */
[----:B------:R-:W-:Y:S01]  /*37d00*/  VIADD R3, R174, 0x28 ;  /* 0x00000028ae037836 */ /* 0x000fe20000000000 */
[----:B------:R0:W-:Y:S02]  /*37d10*/  @P6 STG.E.U16 desc[UR60][R26.64], R39 ;  /* 0x000000271a006986 */ /* 0x0001e4000c10153c */
[----:B------:R-:W3:Y:S01]  /*37d20*/  LDC R0, c[0x0][0x22c] ;  /* 0x00008b00ff007b82 */ /* 0x000ee20000000800 */
[----:B------:R-:W-:Y:S01]  /*37d30*/  IMAD.WIDE R30, R35, 0x2, R12 ;  /* 0x00000002231e7825 */ /* 0x000fe200078e020c */
[----:B------:R-:W-:-:S02]  /*37d40*/  ISETP.GE.AND P2, PT, R3, R8, PT ;  /* 0x000000080300720c */ /* 0x000fc40003f46270 */
[----:B----4-:R-:W-:Y:S01]  /*37d50*/  PRMT R25, R39, 0x7632, R25 ;  /* 0x0000763227197816 */ /* 0x010fe20000000019 */
[----:B------:R-:W-:-:S03]  /*37d60*/  IMAD.WIDE R28, R35, 0x2, R14 ;  /* 0x00000002231c7825 */ /* 0x000fc600078e020e */
[----:B------:R-:W4:Y:S01]  /*37d70*/  LDC R8, c[0x0][0x228] ;  /* 0x00008a00ff087b82 */ /* 0x000f220000000800 */
[----:B------:R-:W-:Y:S01]  /*37d80*/  IMAD.WIDE R32, R35, 0x2, R54 ;  /* 0x0000000223207825 */ /* 0x000fe200078e0236 */
[----:B0-----:R-:W-:Y:S01]  /*37d90*/  PRMT R27, R107, 0x7632, R27 ;  /* 0x000076326b1b7816 */ /* 0x001fe2000000001b */
[----:B------:R0:W-:Y:S05]  /*37da0*/  @P5 STG.E.U16 desc[UR60][R28.64], R25 ;  /* 0x000000191c005986 */ /* 0x0001ea000c10153c */
[----:B------:R-:W4:Y:S01]  /*37db0*/  LDC R10, c[0x0][0x228] ;  /* 0x00008a00ff0a7b82 */ /* 0x000f220000000800 */
[----:B------:R-:W-:Y:S01]  /*37dc0*/  @P3 STG.E.U16 desc[UR60][R30.64], R107 ;  /* 0x0000006b1e003986 */ /* 0x000fe2000c10153c */
[----:B-1----:R-:W-:-:S03]  /*37dd0*/  ISETP.LT.AND P5, PT, R173, R20, !P1 ;  /* 0x00000014ad00720c */ /* 0x002fc60004fa1270 */
[----:B------:R1:W-:Y:S01]  /*37de0*/  @P4 STG.E.U16 desc[UR60][R32.64], R27 ;  /* 0x0000001b20004986 */ /* 0x0003e2000c10153c */
[----:B--2---:R-:W-:Y:S02]  /*37df0*/  ISETP.LT.AND P4, PT, R172, R22, !P1 ;  /* 0x00000016ac00720c */ /* 0x004fe40004f81270 */
[----:B------:R-:W-:Y:S01]  /*37e00*/  ISETP.LT.AND P3, PT, R171, R34, !P1 ;  /* 0x00000022ab00720c */ /* 0x000fe20004f61270 */
[----:B0-----:R-:W-:Y:S01]  /*37e10*/  IMAD.IADD R29, R35, 0x1, R145 ;  /* 0x00000001231d7824 */ /* 0x001fe200078e0291 */
[----:B-----5:R-:W-:Y:S01]  /*37e20*/  ISETP.LT.AND P1, PT, R170, R36, !P1 ;  /* 0x00000024aa00720c */ /* 0x020fe20004f21270 */
[----:B------:R-:W0:Y:S01]  /*37e30*/  LDC R20, c[0x0][0x228] ;  /* 0x00008a00ff147b82 */ /* 0x000e220000000800 */
[----:B------:R-:W-:Y:S01]  /*37e40*/  PRMT R34, R139, 0x7632, R34 ;  /* 0x000076328b227816 */ /* 0x000fe20000000022 */
[----:B------:R-:W-:Y:S01]  /*37e50*/  IMAD.WIDE R2, R29, 0x2, R146 ;  /* 0x000000021d027825 */ /* 0x000fe200078e0292 */
[----:B------:R-:W-:-:S03]  /*37e60*/  PRMT R36, R75, 0x7632, R36 ;  /* 0x000076324b247816 */ /* 0x000fc60000000024 */
[----:B------:R-:W-:Y:S01]  /*37e70*/  IMAD.WIDE R24, R29, 0x2, R14 ;  /* 0x000000021d187825 */ /* 0x000fe200078e020e */
[----:B------:R-:W-:Y:S01]  /*37e80*/  @P5 STG.E.U16 desc[UR60][R2.64], R139 ;  /* 0x0000008b02005986 */ /* 0x000fe2000c10153c */
[----:B---3--:R-:W-:Y:S01]  /*37e90*/  ISETP.LT.AND P6, PT, R173, R37, !P2 ;  /* 0x00000025ad00720c */ /* 0x008fe200057c1270 */
[----:B------:R-:W2:Y:S01]  /*37ea0*/  LDC R22, c[0x0][0x228] ;  /* 0x00008a00ff167b82 */ /* 0x000ea20000000800 */
[C---:B-1----:R-:W-:Y:S02]  /*37eb0*/  IMAD.IADD R33, R29.reuse, 0x1, R145 ;  /* 0x000000011d217824 */ /* 0x042fe400078e0291 */
[C---:B------:R-:W-:Y:S01]  /*37ec0*/  IMAD.WIDE R26, R29.reuse, 0x2, R12 ;  /* 0x000000021d1a7825 */ /* 0x040fe200078e020c */
[----:B------:R1:W-:Y:S03]  /*37ed0*/  @P4 STG.E.U16 desc[UR60][R24.64], R34 ;  /* 0x0000002218004986 */ /* 0x0003e6000c10153c */
[----:B------:R-:W-:Y:S01]  /*37ee0*/  IMAD.WIDE R28, R29, 0x2, R54 ;  /* 0x000000021d1c7825 */ /* 0x000fe200078e0236 */
[----:B------:R3:W-:Y:S01]  /*37ef0*/  @P3 STG.E.U16 desc[UR60][R26.64], R75 ;  /* 0x0000004b1a003986 */ /* 0x0007e2000c10153c */
[----:B------:R-:W5:Y:S02]  /*37f00*/  LDC R32, c[0x0][0x228] ;  /* 0x00008a00ff207b82 */ /* 0x000f640000000800 */
[----:B------:R-:W-:Y:S01]  /*37f10*/  VIADD R35, R174, 0x29 ;  /* 0x00000029ae237836 */ /* 0x000fe20000000000 */
[----:B------:R3:W-:Y:S01]  /*37f20*/  @P1 STG.E.U16 desc[UR60][R28.64], R36 ;  /* 0x000000241c001986 */ /* 0x0007e2000c10153c */
[----:B----4-:R-:W-:-:S03]  /*37f30*/  ISETP.LT.AND P4, PT, R172, R8, !P2 ;  /* 0x00000008ac00720c */ /* 0x010fc60005781270 */
[----:B------:R-:W-:Y:S01]  /*37f40*/  ISETP.GE.AND P1, PT, R35, R0, PT ;  /* 0x000000002300720c */ /* 0x000fe20003f26270 */
[----:B------:R-:W4:Y:S01]  /*37f50*/  LDC R8, c[0x0][0x228] ;  /* 0x00008a00ff087b82 */ /* 0x000f220000000800 */
[----:B------:R-:W-:-:S07]  /*37f60*/  ISETP.LT.AND P3, PT, R171, R10, !P2 ;  /* 0x0000000aab00720c */ /* 0x000fce0005761270 */
[----:B------:R-:W2:Y:S01]  /*37f70*/  LDC R0, c[0x0][0x22c] ;  /* 0x00008b00ff007b82 */ /* 0x000ea20000000800 */
[----:B------:R-:W-:Y:S01]  /*37f80*/  IMAD.WIDE R30, R33, 0x2, R146 ;  /* 0x00000002211e7825 */ /* 0x000fe200078e0292 */
[----:B0-----:R-:W-:-:S06]  /*37f90*/  ISETP.LT.AND P2, PT, R170, R20, !P2 ;  /* 0x00000014aa00720c */ /* 0x001fcc0005741270 */
[----:B------:R-:W0:Y:S01]  /*37fa0*/  LDC R10, c[0x0][0x228] ;  /* 0x00008a00ff0a7b82 */ /* 0x000e220000000800 */
[----:B-1----:R-:W-:Y:S01]  /*37fb0*/  PRMT R25, R40, 0x7632, R25 ;  /* 0x0000763228197816 */ /* 0x002fe20000000019 */
[C---:B------:R-:W-:Y:S01]  /*37fc0*/  IMAD.WIDE R2, R33.reuse, 0x2, R14 ;  /* 0x0000000221027825 */ /* 0x040fe200078e020e */
[----:B------:R-:W-:Y:S05]  /*37fd0*/  @P6 STG.E.U16 desc[UR60][R30.64], R40 ;  /* 0x000000281e006986 */ /* 0x000fea000c10153c */
[----:B------:R-:W1:Y:S01]  /*37fe0*/  LDC R34, c[0x0][0x228] ;  /* 0x00008a00ff227b82 */ /* 0x000e620000000800 */
[----:B------:R5:W-:Y:S01]  /*37ff0*/  @P4 STG.E.U16 desc[UR60][R2.64], R25 ;  /* 0x0000001902004986 */ /* 0x000be2000c10153c */
[----:B------:R-:W-:-:S02]  /*38000*/  IMAD.IADD R35, R33, 0x1, R145 ;  /* 0x0000000121237824 */ /* 0x000fc400078e0291 */
[----:B---3--:R-:W-:-:S04]  /*38010*/  IMAD.WIDE R26, R33, 0x2, R54 ;  /* 0x00000002211a7825 */ /* 0x008fc800078e0236 */
[----:B------:R-:W3:Y:S01]  /*38020*/  LDC R36, c[0x0][0x228] ;  /* 0x00008a00ff247b82 */ /* 0x000ee20000000800 */
[----:B-----5:R-:W-:Y:S01]  /*38030*/  IMAD.WIDE R24, R33, 0x2, R12 ;  /* 0x0000000221187825 */ /* 0x020fe200078e020c */
[----:B------:R-:W-:-:S06]  /*38040*/  PRMT R3, R108, 0x7632, R3 ;  /* 0x000076326c037816 */ /* 0x000fcc0000000003 */
[----:B------:R-:W5:Y:S01]  /*38050*/  LDC R20, c[0x0][0x228] ;  /* 0x00008a00ff147b82 */ /* 0x000f620000000800 */
[----:B------:R-:W-:Y:S01]  /*38060*/  VIADD R33, R174, 0x2a ;  /* 0x0000002aae217836 */ /* 0x000fe20000000000 */
[----:B------:R-:W-:Y:S04]  /*38070*/  @P3 STG.E.U16 desc[UR60][R24.64], R108 ;  /* 0x0000006c18003986 */ /* 0x000fe8000c10153c */
[----:B------:R1:W-:Y:S01]  /*38080*/  @P2 STG.E.U16 desc[UR60][R26.64], R3 ;  /* 0x000000031a002986 */ /* 0x0003e2000c10153c */
[----:B--2---:R-:W-:Y:S02]  /*38090*/  ISETP.GE.AND P2, PT, R33, R0, PT ;  /* 0x000000002100720c */ /* 0x004fe40003f46270 */
[----:B------:R-:W2:Y:S01]  /*380a0*/  LDC R0, c[0x0][0x22c] ;  /* 0x00008b00ff007b82 */ /* 0x000ea20000000800 */
[----:B------:R-:W-:-:S02]  /*380b0*/  ISETP.LT.AND P5, PT, R173, R22, !P1 ;  /* 0x00000016ad00720c */ /* 0x000fc40004fa1270 */
[----:B------:R-:W-:Y:S02]  /*380c0*/  ISETP.LT.AND P6, PT, R172, R32, !P1 ;  /* 0x00000020ac00720c */ /* 0x000fe40004fc1270 */
[----:B----4-:R-:W-:Y:S02]  /*380d0*/  ISETP.LT.AND P3, PT, R171, R8, !P1 ;  /* 0x00000008ab00720c */ /* 0x010fe40004f61270 */
[----:B0-----:R-:W-:Y:S01]  /*380e0*/  ISETP.LT.AND P1, PT, R170, R10, !P1 ;  /* 0x0000000aaa00720c */ /* 0x001fe20004f21270 */
[----:B------:R-:W0:Y:S01]  /*380f0*/  LDC R22, c[0x0][0x228] ;  /* 0x00008a00ff167b82 */ /* 0x000e220000000800 */
[----:B------:R-:W-:-:S07]  /*38100*/  IMAD.WIDE R28, R35, 0x2, R146 ;  /* 0x00000002231c7825 */ /* 0x000fce00078e0292 */
[----:B------:R-:W4:Y:S01]  /*38110*/  LDC R10, c[0x0][0x228] ;  /* 0x00008a00ff0a7b82 */ /* 0x000f220000000800 */
[----:B------:R-:W-:Y:S01]  /*38120*/  IMAD.WIDE R30, R35, 0x2, R14 ;  /* 0x00000002231e7825 */ /* 0x000fe200078e020e */
[----:B------:R-:W-:Y:S02]  /*38130*/  PRMT R37, R116, 0x7632, R37 ;  /* 0x0000763274257816 */ /* 0x000fe40000000025 */
[----:B-1----:R-:W-:-:S04]  /*38140*/  ISETP.LT.AND P4, PT, R173, R34, !P2 ;  /* 0x00000022ad00720c */ /* 0x002fc80005781270 */
[----:B------:R-:W1:Y:S01]  /*38150*/  LDC R32, c[0x0][0x228] ;  /* 0x00008a00ff207b82 */ /* 0x000e620000000800 */
[----:B------:R-:W-:Y:S01]  /*38160*/  @P5 STG.E.U16 desc[UR60][R28.64], R116 ;  /* 0x000000741c005986 */ /* 0x000fe2000c10153c */
[C---:B------:R-:W-:Y:S01]  /*38170*/  IMAD.WIDE R2, R35.reuse, 0x2, R12 ;  /* 0x0000000223027825 */ /* 0x040fe200078e020c */
[----:B---3--:R-:W-:Y:S02]  /*38180*/  ISETP.LT.AND P5, PT, R172, R36, !P2 ;  /* 0x00000024ac00720c */ /* 0x008fe400057a1270 */
[----:B------:R3:W-:Y:S03]  /*38190*/  @P6 STG.E.U16 desc[UR60][R30.64], R37 ;  /* 0x000000251e006986 */ /* 0x0007e6000c10153c */
[----:B------:R-:W1:Y:S01]  /*381a0*/  LDC R34, c[0x0][0x228] ;  /* 0x00008a00ff227b82 */ /* 0x000e620000000800 */
[----:B------:R-:W-:Y:S01]  /*381b0*/  IMAD.IADD R33, R35, 0x1, R145 ;  /* 0x0000000123217824 */ /* 0x000fe200078e0291 */
[----:B-----5:R-:W-:Y:S01]  /*381c0*/  ISETP.LT.AND P6, PT, R171, R20, !P2 ;  /* 0x00000014ab00720c */ /* 0x020fe200057c1270 */
[----:B------:R-:W-:Y:S01]  /*381d0*/  IMAD.WIDE R24, R35, 0x2, R54 ;  /* 0x0000000223187825 */ /* 0x000fe200078e0236 */
[----:B------:R5:W-:Y:S03]  /*381e0*/  @P3 STG.E.U16 desc[UR60][R2.64], R76 ;  /* 0x0000004c02003986 */ /* 0x000be6000c10153c */
[----:B------:R-:W-:Y:S01]  /*381f0*/  VIADD R35, R174, 0x2b ;  /* 0x0000002bae237836 */ /* 0x000fe20000000000 */
[----:B------:R-:W1:Y:S01]  /*38200*/  LDC R8, c[0x0][0x22c] ;  /* 0x00008b00ff087b82 */ /* 0x000e620000000800 */
[----:B---3--:R-:W-:Y:S01]  /*38210*/  PRMT R31, R76, 0x7632, R31 ;  /* 0x000076324c1f7816 */ /* 0x008fe2000000001f */
[----:B------:R-:W-:-:S06]  /*38220*/  IMAD.WIDE R26, R33, 0x2, R146 ;  /* 0x00000002211a7825 */ /* 0x000fcc00078e0292 */
[----:B------:R-:W3:Y:S01]  /*38230*/  LDC R20, c[0x0][0x228] ;  /* 0x00008a00ff147b82 */ /* 0x000ee20000000800 */
[----:B------:R0:W-:Y:S01]  /*38240*/  @P1 STG.E.U16 desc[UR60][R24.64], R31 ;  /* 0x0000001f18001986 */ /* 0x0001e2000c10153c */
[----:B--2---:R-:W-:Y:S01]  /*38250*/  ISETP.GE.AND P1, PT, R35, R0, PT ;  /* 0x000000002300720c */ /* 0x004fe20003f26270 */
[----:B------:R-:W-:Y:S01]  /*38260*/  IMAD.WIDE R28, R33, 0x2, R14 ;  /* 0x00000002211c7825 */ /* 0x000fe200078e020e */
[----:B-----5:R-:W-:-:S04]  /*38270*/  PRMT R3, R41, 0x7632, R3 ;  /* 0x0000763229037816 */ /* 0x020fc80000000003 */
[----:B------:R-:W2:Y:S01]  /*38280*/  LDC R35, c[0x0][0x228] ;  /* 0x00008a00ff237b82 */ /* 0x000ea20000000800 */
[----:B----4-:R-:W-:Y:S01]  /*38290*/  ISETP.LT.AND P2, PT, R170, R10, !P2 ;  /* 0x0000000aaa00720c */ /* 0x010fe20005741270 */
[----:B------:R-:W-:Y:S01]  /*382a0*/  @P4 STG.E.U16 desc[UR60][R26.64], R41 ;  /* 0x000000291a004986 */ /* 0x000fe2000c10153c */
[----:B0-----:R-:W-:Y:S01]  /*382b0*/  ISETP.LT.AND P3, PT, R173, R22, !P1 ;  /* 0x00000016ad00720c */ /* 0x001fe20004f61270 */
[----:B------:R-:W-:-:S04]  /*382c0*/  IMAD.WIDE R30, R33, 0x2, R12 ;  /* 0x00000002211e7825 */ /* 0x000fc800078e020c */
[----:B------:R-:W0:Y:S01]  /*382d0*/  LDC R36, c[0x0][0x228] ;  /* 0x00008a00ff247b82 */ /* 0x000e220000000800 */
[----:B------:R-:W-:Y:S01]  /*382e0*/  @P5 STG.E.U16 desc[UR60][R28.64], R3 ;  /* 0x000000031c005986 */ /* 0x000fe2000c10153c */
[----:B-1----:R-:W-:-:S03]  /*382f0*/  ISETP.LT.AND P4, PT, R172, R32, !P1 ;  /* 0x00000020ac00720c */ /* 0x002fc60004f81270 */
[----:B------:R1:W-:Y:S03]  /*38300*/  @P6 STG.E.U16 desc[UR60][R30.64], R109 ;  /* 0x0000006d1e006986 */ /* 0x0003e6000c10153c */
[----:B------:R-:W4:Y:S01]  /*38310*/  LDC R37, c[0x0][0x228] ;  /* 0x00008a00ff257b82 */ /* 0x000f220000000800 */
[----:B------:R-:W-:-:S07]  /*38320*/  PRMT R32, R109, 0x7632, R32 ;  /* 0x000076326d207816 */ /* 0x000fce0000000020 */
[----:B------:R-:W5:Y:S01]  /*38330*/  LDC R10, c[0x0][0x228] ;  /* 0x00008a00ff0a7b82 */ /* 0x000f620000000800 */
[C---:B-1----:R-:W-:Y:S02]  /*38340*/  IMAD.IADD R31, R33.reuse, 0x1, R145 ;  /* 0x00000001211f7824 */ /* 0x042fe400078e0291 */
[----:B------:R-:W-:-:S05]  /*38350*/  IMAD.WIDE R2, R33, 0x2, R54 ;  /* 0x0000000221027825 */ /* 0x000fca00078e0236 */
[----:B------:R-:W1:Y:S01]  /*38360*/  LDC R0, c[0x0][0x22c] ;  /* 0x00008b00ff007b82 */ /* 0x000e620000000800 */
[----:B------:R-:W-:Y:S01]  /*38370*/  IMAD.WIDE R24, R31, 0x2, R146 ;  /* 0x000000021f187825 */ /* 0x000fe200078e0292 */
[----:B------:R-:W-:-:S03]  /*38380*/  ISETP.LT.AND P5, PT, R171, R34, !P1 ;  /* 0x00000022ab00720c */ /* 0x000fc60004fa1270 */
[----:B------:R-:W-:-:S03]  /*38390*/  VIADD R39, R174, 0x2c ;  /* 0x0000002cae277836 */ /* 0x000fc60000000000 */
[----:B------:R-:W1:Y:S01]  /*383a0*/  LDC R22, c[0x0][0x228] ;  /* 0x00008a00ff167b82 */ /* 0x000e620000000800 */
[----:B------:R0:W-:Y:S01]  /*383b0*/  @P2 STG.E.U16 desc[UR60][R2.64], R32 ;  /* 0x0000002002002986 */ /* 0x0001e2000c10153c */
[----:B------:R-:W-:-:S03]  /*383c0*/  ISETP.GE.AND P2, PT, R39, R8, PT ;  /* 0x000000082700720c */ /* 0x000fc60003f46270 */
[----:B------:R-:W-:Y:S01]  /*383d0*/  @P3 STG.E.U16 desc[UR60][R24.64], R117 ;  /* 0x0000007518003986 */ /* 0x000fe2000c10153c */
[----:B---3--:R-:W-:Y:S01]  /*383e0*/  ISETP.LT.AND P3, PT, R170, R20, !P1 ;  /* 0x00000014aa00720c */ /* 0x008fe20004f61270 */
[----:B------:R-:W-:Y:S01]  /*383f0*/  IMAD.WIDE R26, R31, 0x2, R14 ;  /* 0x000000021f1a7825 */ /* 0x000fe200078e020e */
[----:B------:R-:W3:Y:S01]  /*38400*/  LDC R20, c[0x0][0x228] ;  /* 0x00008a00ff147b82 */ /* 0x000ee20000000800 */
[----:B------:R-:W-:Y:S02]  /*38410*/  PRMT R30, R117, 0x7632, R30 ;  /* 0x00007632751e7816 */ /* 0x000fe4000000001e */
[----:B------:R-:W-:-:S05]  /*38420*/  IMAD.WIDE R28, R31, 0x2, R12 ;  /* 0x000000021f1c7825 */ /* 0x000fca00078e020c */
[----:B------:R-:W3:Y:S01]  /*38430*/  LDC R8, c[0x0][0x22c] ;  /* 0x00008b00ff087b82 */ /* 0x000ee20000000800 */
[----:B--2---:R-:W-:Y:S01]  /*38440*/  ISETP.LT.AND P6, PT, R173, R35, !P2 ;  /* 0x00000023ad00720c */ /* 0x004fe200057c1270 */
[----:B------:R2:W-:Y:S01]  /*38450*/  @P4 STG.E.U16 desc[UR60][R26.64], R30 ;  /* 0x0000001e1a004986 */ /* 0x0005e2000c10153c */
[----:B------:R-:W-:Y:S01]  /*38460*/  VIADD R35, R174, 0x2d ;  /* 0x0000002dae237836 */ /* 0x000fe20000000000 */
[----:B----4-:R-:W-:Y:S02]  /*38470*/  ISETP.LT.AND P4, PT, R171, R37, !P2 ;  /* 0x00000025ab00720c */ /* 0x010fe40005781270 */
[----:B------:R4:W-:Y:S02]  /*38480*/  @P5 STG.E.U16 desc[UR60][R28.64], R77 ;  /* 0x0000004d1c005986 */ /* 0x0009e4000c10153c */
[----:B0-----:R-:W0:Y:S01]  /*38490*/  LDC R32, c[0x0][0x228] ;  /* 0x00008a00ff207b82 */ /* 0x001e220000000800 */
[----:B------:R-:W-:Y:S01]  /*384a0*/  ISETP.LT.AND P5, PT, R172, R36, !P2 ;  /* 0x00000024ac00720c */ /* 0x000fe200057a1270 */
[C---:B------:R-:W-:Y:S01]  /*384b0*/  IMAD.IADD R33, R31.reuse, 0x1, R145 ;  /* 0x000000011f217824 */ /* 0x040fe200078e0291 */
[----:B-----5:R-:W-:Y:S01]  /*384c0*/  ISETP.LT.AND P2, PT, R170, R10, !P2 ;  /* 0x0000000aaa00720c */ /* 0x020fe20005741270 */
[----:B------:R-:W-:Y:S01]  /*384d0*/  IMAD.WIDE R2, R31, 0x2, R54 ;  /* 0x000000021f027825 */ /* 0x000fe200078e0236 */
[----:B--2---:R-:W-:-:S03]  /*384e0*/  PRMT R27, R77, 0x7632, R27 ;  /* 0x000076324d1b7816 */ /* 0x004fc6000000001b */
[----:B------:R-:W2:Y:S01]  /*384f0*/  LDC R34, c[0x0][0x228] ;  /* 0x00008a00ff227b82 */ /* 0x000ea20000000800 */
[----:B-1----:R-:W-:Y:S01]  /*38500*/  ISETP.GE.AND P1, PT, R35, R0, PT ;  /* 0x000000002300720c */ /* 0x002fe20003f26270 */
[----:B------:R-:W-:Y:S01]  /*38510*/  IMAD.WIDE R24, R33, 0x2, R146 ;  /* 0x0000000221187825 */ /* 0x000fe200078e0292 */
[----:B------:R1:W-:Y:S02]  /*38520*/  @P3 STG.E.U16 desc[UR60][R2.64], R27 ;  /* 0x0000001b02003986 */ /* 0x0003e4000c10153c */
[----:B------:R-:W-:Y:S01]  /*38530*/  ISETP.LT.AND P3, PT, R173, R22, !P1 ;  /* 0x00000016ad00720c */ /* 0x000fe20004f61270 */
[C---:B----4-:R-:W-:Y:S02]  /*38540*/  IMAD.WIDE R28, R33.reuse, 0x2, R12 ;  /* 0x00000002211c7825 */ /* 0x050fe400078e020c */
[----:B------:R-:W4:Y:S01]  /*38550*/  LDC R10, c[0x0][0x228] ;  /* 0x00008a00ff0a7b82 */ /* 0x000f220000000800 */
[----:B------:R5:W-:Y:S01]  /*38560*/  @P6 STG.E.U16 desc[UR60][R24.64], R42 ;  /* 0x0000002a18006986 */ /* 0x000be2000c10153c */
[----:B------:R-:W-:Y:S01]  /*38570*/  IMAD.WIDE R30, R33, 0x2, R54 ;  /* 0x00000002211e7825 */ /* 0x000fe200078e0236 */
[----:B------:R-:W-:-:S02]  /*38580*/  PRMT R22, R110, 0x7632, R22 ;  /* 0x000076326e167816 */ /* 0x000fc40000000016 */
[----:B-1----:R-:W-:Y:S01]  /*38590*/  PRMT R3, R42, 0x7632, R3 ;  /* 0x000076322a037816 */ /* 0x002fe20000000003 */
[C---:B------:R-:W-:Y:S02]  /*385a0*/  IMAD.WIDE R26, R33.reuse, 0x2, R14 ;  /* 0x00000002211a7825 */ /* 0x040fe400078e020e */
[----:B------:R-:W1:Y:S02]  /*385b0*/  LDC R36, c[0x0][0x228] ;  /* 0x00008a00ff247b82 */ /* 0x000e640000000800 */
[----:B------:R-:W-:Y:S02]  /*385c0*/  IMAD.IADD R35, R33, 0x1, R145 ;  /* 0x0000000121237824 */ /* 0x000fe400078e0291 */
[----:B-----5:R-:W-:Y:S01]  /*385d0*/  VIADD R25, R174, 0x2e ;  /* 0x0000002eae197836 */ /* 0x020fe20000000000 */
[----:B------:R5:W-:Y:S03]  /*385e0*/  @P5 STG.E.U16 desc[UR60][R26.64], R3 ;  /* 0x000000031a005986 */ /* 0x000be6000c10153c */
[----:B------:R-:W1:Y:S01]  /*385f0*/  LDC R0, c[0x0][0x22c] ;  /* 0x00008b00ff007b82 */ /* 0x000e620000000800 */
[----:B------:R-:W-:Y:S01]  /*38600*/  @P4 STG.E.U16 desc[UR60][R28.64], R110 ;  /* 0x0000006e1c004986 */ /* 0x000fe2000c10153c */
[----:B---3--:R-:W-:-:S03]  /*38610*/  ISETP.LT.AND P4, PT, R172, R20, !P1 ;  /* 0x00000014ac00720c */ /* 0x008fc60004f81270 */
[----:B------:R3:W-:Y:S01]  /*38620*/  @P2 STG.E.U16 desc[UR60][R30.64], R22 ;  /* 0x000000161e002986 */ /* 0x0007e2000c10153c */
[----:B------:R-:W-:Y:S02]  /*38630*/  ISETP.GE.AND P2, PT, R25, R8, PT ;  /* 0x000000081900720c */ /* 0x000fe40003f46270 */
[----:B------:R-:W1:Y:S01]  /*38640*/  LDC R20, c[0x0][0x228] ;  /* 0x00008a00ff147b82 */ /* 0x000e620000000800 */
[----:B-----5:R-:W-:-:S07]  /*38650*/  IMAD.WIDE R2, R35, 0x2, R146 ;  /* 0x0000000223027825 */ /* 0x020fce00078e0292 */
[----:B------:R-:W5:Y:S01]  /*38660*/  LDC R8, c[0x0][0x228] ;  /* 0x00008a00ff087b82 */ /* 0x000f620000000800 */
[----:B------:R4:W-:Y:S01]  /*38670*/  @P3 STG.E.U16 desc[UR60][R2.64], R118 ;  /* 0x0000007602003986 */ /* 0x0009e2000c10153c */
[----:B0-----:R-:W-:Y:S01]  /*38680*/  ISETP.LT.AND P3, PT, R171, R32, !P1 ;  /* 0x00000020ab00720c */ /* 0x001fe20004f61270 */
[----:B------:R-:W-:Y:S01]  /*38690*/  IMAD.WIDE R24, R35, 0x2, R14 ;  /* 0x0000000223187825 */ /* 0x000fe200078e020e */
[----:B--2---:R-:W-:-:S04]  /*386a0*/  ISETP.LT.AND P1, PT, R170, R34, !P1 ;  /* 0x00000022aa00720c */ /* 0x004fc80004f21270 */
[----:B---3--:R-:W0:Y:S01]  /*386b0*/  LDC R30, c[0x0][0x228] ;  /* 0x00008a00ff1e7b82 */ /* 0x008e220000000800 */
[----:B----4-:R-:W-:Y:S01]  /*386c0*/  PRMT R3, R118, 0x7632, R3 ;  /* 0x0000763276037816 */ /* 0x010fe20000000003 */
[----:B------:R-:W-:-:S06]  /*386d0*/  VIADD R33, R174, 0x2f ;  /* 0x0000002fae217836 */ /* 0x000fcc0000000000 */
[----:B------:R-:W2:Y:S01]  /*386e0*/  LDC R22, c[0x0][0x228] ;  /* 0x00008a00ff167b82 */ /* 0x000ea20000000800 */
[----:B------:R3:W-:Y:S01]  /*386f0*/  @P4 STG.E.U16 desc[UR60][R24.64], R3 ;  /* 0x0000000318004986 */ /* 0x0007e2000c10153c */
[----:B------:R-:W-:Y:S01]  /*38700*/  ISETP.LT.AND P4, PT, R172, R10, !P2 ;  /* 0x0000000aac00720c */ /* 0x000fe20005781270 */
[----:B------:R-:W-:Y:S01]  /*38710*/  IMAD.WIDE R26, R35, 0x2, R54 ;  /* 0x00000002231a7825 */ /* 0x000fe200078e0236 */
[----:B-1----:R-:W-:-:S04]  /*38720*/  ISETP.LT.AND P5, PT, R173, R36, !P2 ;  /* 0x00000024ad00720c */ /* 0x002fc800057a1270 */
[----:B------:R-:W1:Y:S01]  /*38730*/  LDC R10, c[0x0][0x228] ;  /* 0x00008a00ff0a7b82 */ /* 0x000e620000000800 */
[----:B---3--:R-:W-:Y:S01]  /*38740*/  IMAD.WIDE R2, R35, 0x2, R12 ;  /* 0x0000000223027825 */ /* 0x008fe200078e020c */
[----:B------:R-:W-:-:S06]  /*38750*/  PRMT R25, R78, 0x7632, R25 ;  /* 0x000076324e197816 */ /* 0x000fcc0000000019 */
[----:B------:R-:W3:Y:S01]  /*38760*/  LDC R32, c[0x0][0x228] ;  /* 0x00008a00ff207b82 */ /* 0x000ee20000000800 */
[----:B------:R-:W-:Y:S01]  /*38770*/  @P3 STG.E.U16 desc[UR60][R2.64], R78 ;  /* 0x0000004e02003986 */ /* 0x000fe2000c10153c */
[----:B------:R-:W-:Y:S01]  /*38780*/  ISETP.GE.AND P3, PT, R33, R0, PT ;  /* 0x000000002100720c */ /* 0x000fe20003f66270 */
[----:B------:R-:W-:-:S05]  /*38790*/  IMAD.IADD R31, R35, 0x1, R145 ;  /* 0x00000001231f7824 */ /* 0x000fca00078e0291 */
[----:B------:R-:W4:Y:S01]  /*387a0*/  LDC R0, c[0x0][0x22c] ;  /* 0x00008b00ff007b82 */ /* 0x000f220000000800 */
[----:B------:R0:W-:Y:S01]  /*387b0*/  @P1 STG.E.U16 desc[UR60][R26.64], R25 ;  /* 0x000000191a001986 */ /* 0x0001e2000c10153c */
[----:B-----5:R-:W-:Y:S01]  /*387c0*/  ISETP.LT.AND P1, PT, R171, R8, !P2 ;  /* 0x00000008ab00720c */ /* 0x020fe20005721270 */
[----:B------:R-:W-:Y:S01]  /*387d0*/  IMAD.WIDE R28, R31, 0x2, R146 ;  /* 0x000000021f1c7825 */ /* 0x000fe200078e0292 */
[----:B------:R-:W-:-:S04]  /*387e0*/  ISETP.LT.AND P2, PT, R170, R20, !P2 ;  /* 0x00000014aa00720c */ /* 0x000fc80005741270 */
[----:B------:R-:W5:Y:S01]  /*387f0*/  LDC R34, c[0x0][0x228] ;  /* 0x00008a00ff227b82 */ /* 0x000f620000000800 */
[----:B------:R-:W-:Y:S01]  /*38800*/  @P5 STG.E.U16 desc[UR60][R28.64], R43 ;  /* 0x0000002b1c005986 */ /* 0x000fe2000c10153c */
[----:B0-----:R-:W-:Y:S01]  /*38810*/  PRMT R27, R43, 0x7632, R27 ;  /* 0x000076322b1b7816 */ /* 0x001fe2000000001b */
[----:B------:R-:W-:-:S05]  /*38820*/  IMAD.WIDE R24, R31, 0x2, R14 ;  /* 0x000000021f187825 */ /* 0x000fca00078e020e */
[----:B------:R-:W0:Y:S01]  /*38830*/  LDC R35, c[0x0][0x228] ;  /* 0x00008a00ff237b82 */ /* 0x000e220000000800 */
[----:B------:R-:W-:Y:S01]  /*38840*/  ISETP.LT.AND P5, PT, R172, R30, !P3 ;  /* 0x0000001eac00720c */ /* 0x000fe20005fa1270 */
[----:B------:R-:W-:Y:S01]  /*38850*/  IMAD.WIDE R2, R31, 0x2, R12 ;  /* 0x000000021f027825 */ /* 0x000fe200078e020c */
[----:B------:R1:W-:Y:S01]  /*38860*/  @P4 STG.E.U16 desc[UR60][R24.64], R27 ;  /* 0x0000001b18004986 */ /* 0x0003e2000c10153c */
[----:B------:R-:W-:-:S04]  /*38870*/  PRMT R30, R111, 0x7632, R30 ;  /* 0x000076326f1e7816 */ /* 0x000fc8000000001e */
[----:B------:R-:W0:Y:S01]  /*38880*/  LDC R20, c[0x0][0x228] ;  /* 0x00008a00ff147b82 */ /* 0x000e220000000800 */
[----:B------:R0:W-:Y:S01]  /*38890*/  @P1 STG.E.U16 desc[UR60][R2.64], R111 ;  /* 0x0000006f02001986 */ /* 0x0001e2000c10153c */
[----:B--2---:R-:W-:Y:S01]  /*388a0*/  ISETP.LT.AND P4, PT, R173, R22, !P3 ;  /* 0x00000016ad00720c */ /* 0x004fe20005f81270 */
[----:B-1----:R-:W-:-:S05]  /*388b0*/  IMAD.WIDE R26, R31, 0x2, R54 ;  /* 0x000000021f1a7825 */ /* 0x002fca00078e0236 */
[----:B------:R-:W1:Y:S01]  /*388c0*/  LDC R8, c[0x0][0x22c] ;  /* 0x00008b00ff087b82 */ /* 0x000e620000000800 */
[----:B------:R-:W-:Y:S01]  /*388d0*/  VIADD R37, R174, 0x30 ;  /* 0x00000030ae257836 */ /* 0x000fe20000000000 */
[----:B------:R-:W-:Y:S01]  /*388e0*/  @P2 STG.E.U16 desc[UR60][R26.64], R30 ;  /* 0x0000001e1a002986 */ /* 0x000fe2000c10153c */
[----:B------:R-:W-:Y:S01]  /*388f0*/  ISETP.LT.AND P2, PT, R171, R10, !P3 ;  /* 0x0000000aab00720c */ /* 0x000fe20005f41270 */
[----:B------:R-:W-:Y:S01]  /*38900*/  IMAD.IADD R33, R31, 0x1, R145 ;  /* 0x000000011f217824 */ /* 0x000fe200078e0291 */
[----:B---3--:R-:W-:-:S03]  /*38910*/  ISETP.LT.AND P3, PT, R170, R32, !P3 ;  /* 0x00000020aa00720c */ /* 0x008fc60005f61270 */
[----:B------:R-:W2:Y:S01]  /*38920*/  LDC R10, c[0x0][0x228] ;  /* 0x00008a00ff0a7b82 */ /* 0x000ea20000000800 */
[----:B----4-:R-:W-:Y:S01]  /*38930*/  ISETP.GE.AND P1, PT, R37, R0, PT ;  /* 0x000000002500720c */ /* 0x010fe20003f26270 */
[----:B------:R-:W-:-:S06]  /*38940*/  IMAD.WIDE R24, R33, 0x2, R146 ;  /* 0x0000000221187825 */ /* 0x000fcc00078e0292 */
[----:B------:R-:W3:Y:S01]  /*38950*/  LDC R22, c[0x0][0x228] ;  /* 0x00008a00ff167b82 */ /* 0x000ee20000000800 */
[----:B------:R-:W-:Y:S01]  /*38960*/  IMAD.WIDE R28, R33, 0x2, R14 ;  /* 0x00000002211c7825 */ /* 0x000fe200078e020e */
[----:B------:R-:W-:-:S06]  /*38970*/  PRMT R31, R119, 0x7632, R31 ;  /* 0x00007632771f7816 */ /* 0x000fcc000000001f */
[----:B------:R-:W4:Y:S01]  /*38980*/  LDC R32, c[0x0][0x228] ;  /* 0x00008a00ff207b82 */ /* 0x000f220000000800 */
[----:B-----5:R-:W-:Y:S01]  /*38990*/  ISETP.LT.AND P6, PT, R173, R34, !P1 ;  /* 0x00000022ad00720c */ /* 0x020fe20004fc1270 */
[----:B------:R5:W-:Y:S01]  /*389a0*/  @P4 STG.E.U16 desc[UR60][R24.64], R119 ;  /* 0x0000007718004986 */ /* 0x000be2000c10153c */
[----:B0-----:R-:W-:Y:S01]  /*389b0*/  ISETP.LT.AND P4, PT, R172, R35, !P1 ;  /* 0x00000023ac00720c */ /* 0x001fe20004f81270 */
[----:B------:R-:W-:-:S04]  /*389c0*/  IMAD.WIDE R2, R33, 0x2, R12 ;  /* 0x0000000221027825 */ /* 0x000fc800078e020c */
[----:B------:R-:W0:Y:S01]  /*389d0*/  LDC R34, c[0x0][0x228] ;  /* 0x00008a00ff227b82 */ /* 0x000e220000000800 */
[----:B------:R1:W-:Y:S01]  /*389e0*/  @P5 STG.E.U16 desc[UR60][R28.64], R31 ;  /* 0x0000001f1c005986 */ /* 0x0003e2000c10153c */
[----:B------:R-:W-:Y:S01]  /*389f0*/  IMAD.IADD R35, R33, 0x1, R145 ;  /* 0x0000000121237824 */ /* 0x000fe200078e0291 */
[----:B------:R-:W-:Y:S02]  /*38a00*/  ISETP.LT.AND P5, PT, R171, R20, !P1 ;  /* 0x00000014ab00720c */ /* 0x000fe40004fa1270 */
[----:B------:R2:W-:Y:S01]  /*38a10*/  @P2 STG.E.U16 desc[UR60][R2.64], R79 ;  /* 0x0000004f02002986 */ /* 0x0005e2000c10153c */
[----:B-----5:R-:W-:Y:S02]  /*38a20*/  IMAD.WIDE R24, R33, 0x2, R54 ;  /* 0x0000000221187825 */ /* 0x020fe400078e0236 */
[----:B------:R-:W5:Y:S02]  /*38a30*/  LDC R0, c[0x0][0x22c] ;  /* 0x00008b00ff007b82 */ /* 0x000f640000000800 */
[----:B-1----:R-:W-:Y:S01]  /*38a40*/  VIADD R29, R174, 0x31 ;  /* 0x00000031ae1d7836 */ /* 0x002fe20000000000 */
[----:B------:R-:W-:Y:S01]  /*38a50*/  PRMT R31, R79, 0x7632, R31 ;  /* 0x000076324f1f7816 */ /* 0x000fe2000000001f */
[----:B------:R-:W-:-:S04]  /*38a60*/  IMAD.WIDE R26, R35, 0x2, R146 ;  /* 0x00000002231a7825 */ /* 0x000fc800078e0292 */
[----:B------:R-:W1:Y:S01]  /*38a70*/  LDC R20, c[0x0][0x228] ;  /* 0x00008a00ff147b82 */ /* 0x000e620000000800 */
[----:B--2---:R-:W-:Y:S02]  /*38a80*/  PRMT R3, R44, 0x7632, R3 ;  /* 0x000076322c037816 */ /* 0x004fe40000000003 */
[----:B------:R-:W-:Y:S01]  /*38a90*/  ISETP.GE.AND P2, PT, R29, R8, PT ;  /* 0x000000081d00720c */ /* 0x000fe20003f46270 */
[----:B------:R-:W-:Y:S01]  /*38aa0*/  IMAD.WIDE R28, R35, 0x2, R14 ;  /* 0x00000002231c7825 */ /* 0x000fe200078e020e */
[----:B------:R2:W-:Y:S01]  /*38ab0*/  @P3 STG.E.U16 desc[UR60][R24.64], R31 ;  /* 0x0000001f18003986 */ /* 0x0005e2000c10153c */
[----:B------:R-:W-:Y:S02]  /*38ac0*/  ISETP.LT.AND P1, PT, R170, R10, !P1 ;  /* 0x0000000aaa00720c */ /* 0x000fe40004f21270 */
[----:B---3--:R-:W-:Y:S01]  /*38ad0*/  ISETP.LT.AND P3, PT, R173, R22, !P2 ;  /* 0x00000016ad00720c */ /* 0x008fe20005761270 */
[----:B------:R-:W-:Y:S01]  /*38ae0*/  @P6 STG.E.U16 desc[UR60][R26.64], R44 ;  /* 0x0000002c1a006986 */ /* 0x000fe2000c10153c */
[----:B------:R-:W3:Y:S03]  /*38af0*/  LDC R8, c[0x0][0x228] ;  /* 0x00008a00ff087b82 */ /* 0x000ee60000000800 */
[----:B------:R0:W-:Y:S01]  /*38b00*/  @P4 STG.E.U16 desc[UR60][R28.64], R3 ;  /* 0x000000031c004986 */ /* 0x0001e2000c10153c */
[----:B----4-:R-:W-:Y:S01]  /*38b10*/  ISETP.LT.AND P4, PT, R172, R32, !P2 ;  /* 0x00000020ac00720c */ /* 0x010fe20005781270 */
[----:B------:R-:W-:-:S02]  /*38b20*/  IMAD.IADD R33, R35, 0x1, R145 ;  /* 0x0000000123217824 */ /* 0x000fc400078e0291 */
[----:B--2---:R-:W-:Y:S01]  /*38b30*/  IMAD.WIDE R30, R35, 0x2, R12 ;  /* 0x00000002231e7825 */ /* 0x004fe200078e020c */
[----:B------:R-:W-:Y:S01]  /*38b40*/  PRMT R32, R112, 0x7632, R32 ;  /* 0x0000763270207816 */ /* 0x000fe20000000020 */
[----:B------:R-:W2:Y:S02]  /*38b50*/  LDC R10, c[0x0][0x228] ;  /* 0x00008a00ff0a7b82 */ /* 0x000ea40000000800 */
[----:B------:R-:W-:Y:S01]  /*38b60*/  IMAD.WIDE R24, R33, 0x2, R146 ;  /* 0x0000000221187825 */ /* 0x000fe200078e0292 */
[----:B------:R4:W-:Y:S01]  /*38b70*/  @P5 STG.E.U16 desc[UR60][R30.64], R112 ;  /* 0x000000701e005986 */ /* 0x0009e2000c10153c */
[----:B0-----:R-:W-:Y:S02]  /*38b80*/  ISETP.LT.AND P5, PT, R171, R34, !P2 ;  /* 0x00000022ab00720c */ /* 0x001fe400057a1270 */
[----:B------:R-:W-:Y:S01]  /*38b90*/  IMAD.WIDE R2, R35, 0x2, R54 ;  /* 0x0000000223027825 */ /* 0x000fe200078e0236 */
[----:B------:R-:W-:Y:S01]  /*38ba0*/  PRMT R34, R80, 0x7632, R34 ;  /* 0x0000763250227816 */ /* 0x000fe20000000022 */
[----:B------:R-:W0:Y:S02]  /*38bb0*/  LDC R36, c[0x0][0x228] ;  /* 0x00008a00ff247b82 */ /* 0x000e240000000800 */
[----:B------:R-:W-:Y:S01]  /*38bc0*/  IMAD.WIDE R26, R33, 0x2, R14 ;  /* 0x00000002211a7825 */ /* 0x000fe200078e020e */
[----:B------:R3:W-:Y:S03]  /*38bd0*/  @P1 STG.E.U16 desc[UR60][R2.64], R32 ;  /* 0x0000002002001986 */ /* 0x0007e6000c10153c */
[----:B----4-:R-:W-:Y:S01]  /*38be0*/  VIADD R31, R174, 0x32 ;  /* 0x00000032ae1f7836 */ /* 0x010fe20000000000 */
[----:B------:R4:W-:Y:S01]  /*38bf0*/  @P3 STG.E.U16 desc[UR60][R24.64], R80 ;  /* 0x0000005018003986 */ /* 0x0009e2000c10153c */
[----:B------:R-:W0:Y:S03]  /*38c00*/  LDC R22, c[0x0][0x228] ;  /* 0x00008a00ff167b82 */ /* 0x000e260000000800 */
[----:B------:R-:W-:Y:S01]  /*38c10*/  @P4 STG.E.U16 desc[UR60][R26.64], R34 ;  /* 0x000000221a004986 */ /* 0x000fe2000c10153c */
[----:B-----5:R-:W-:-:S04]  /*38c20*/  ISETP.GE.AND P4, PT, R31, R0, PT ;  /* 0x000000001f00720c */ /* 0x020fc80003f86270 */
[----:B------:R-:W5:Y:S01]  /*38c30*/  LDC R0, c[0x0][0x22c] ;  /* 0x00008b00ff007b82 */ /* 0x000f620000000800 */
[----:B-1----:R-:W-:Y:S02]  /*38c40*/  ISETP.LT.AND P3, PT, R173, R20, !P4 ;  /* 0x00000014ad00720c */ /* 0x002fe40006761270 */
[----:B---3--:R-:W-:-:S05]  /*38c50*/  ISETP.LT.AND P2, PT, R170, R8, !P2 ;  /* 0x00000008aa00720c */ /* 0x008fca0005741270 */
[----:B------:R-:W1:Y:S01]  /*38c60*/  LDC R20, c[0x0][0x228] ;  /* 0x00008a00ff147b82 */ /* 0x000e620000000800 */
[----:B------:R-:W-:-:S04]  /*38c70*/  IMAD.WIDE R28, R33, 0x2, R12 ;  /* 0x00000002211c7825 */ /* 0x000fc800078e020c */
[C---:B------:R-:W-:Y:S01]  /*38c80*/  IMAD.IADD R31, R33.reuse, 0x1, R145 ;  /* 0x00000001211f7824 */ /* 0x040fe200078e0291 */
[----:B------:R3:W-:Y:S01]  /*38c90*/  @P5 STG.E.U16 desc[UR60][R28.64], R84 ;  /* 0x000000541c005986 */ /* 0x0007e2000c10153c */
[----:B------:R-:W-:Y:S01]  /*38ca0*/  VIADD R8, R174, 0x35 ;  /* 0x00000035ae087836 */ /* 0x000fe20000000000 */
[----:B------:R-:W1:Y:S01]  /*38cb0*/  LDC R30, c[0x0][0x228] ;  /* 0x00008a00ff1e7b82 */ /* 0x000e620000000800 */
[----:B------:R-:W-:-:S04]  /*38cc0*/  IMAD.WIDE R2, R33, 0x2, R54 ;  /* 0x0000000221027825 */ /* 0x000fc800078e0236 */
[----:B----4-:R-:W-:Y:S01]  /*38cd0*/  IMAD.WIDE R24, R31, 0x2, R146 ;  /* 0x000000021f187825 */ /* 0x010fe200078e0292 */
[----:B------:R-:W-:Y:S02]  /*38ce0*/  ISETP.GE.AND P1, PT, R8, R53, PT ;  /* 0x000000350800720c */ /* 0x000fe40003f26270 */
[----:B------:R-:W4:Y:S01]  /*38cf0*/  LDC R32, c[0x0][0x228] ;  /* 0x00008a00ff207b82 */ /* 0x000f220000000800 */
[----:B---3--:R-:W-:Y:S01]  /*38d00*/  PRMT R29, R84, 0x7632, R29 ;  /* 0x00007632541d7816 */ /* 0x008fe2000000001d */
[----:B------:R-:W-:-:S04]  /*38d10*/  VIADD R33, R174, 0x33 ;  /* 0x00000033ae217836 */ /* 0x000fc80000000000 */
[----:B------:R3:W-:Y:S02]  /*38d20*/  @P2 STG.E.U16 desc[UR60][R2.64], R29 ;  /* 0x0000001d02002986 */ /* 0x0007e4000c10153c */
[----:B------:R-:W4:Y:S02]  /*38d30*/  LDC R8, c[0x0][0x22c] ;  /* 0x00008b00ff087b82 */ /* 0x000f240000000800 */
[----:B------:R3:W-:Y:S01]  /*38d40*/  @P3 STG.E.U16 desc[UR60][R24.64], R45 ;  /* 0x0000002d18003986 */ /* 0x0007e2000c10153c */
[----:B-----5:R-:W-:Y:S02]  /*38d50*/  ISETP.GE.AND P3, PT, R33, R0, PT ;  /* 0x000000002100720c */ /* 0x020fe40003f66270 */
[----:B--2---:R-:W-:-:S03]  /*38d60*/  ISETP.LT.AND P5, PT, R171, R10, !P4 ;  /* 0x0000000aab00720c */ /* 0x004fc600067a1270 */
[----:B------:R-:W2:Y:S01]  /*38d70*/  LDC R0, c[0x0][0x228] ;  /* 0x00008a00ff007b82 */ /* 0x000ea20000000800 */
[----:B0-----:R-:W-:Y:S02]  /*38d80*/  ISETP.LT.AND P6, PT, R172, R36, !P4 ;  /* 0x00000024ac00720c */ /* 0x001fe400067c1270 */
[----:B-1----:R-:W-:Y:S02]  /*38d90*/  ISETP.LT.AND P4, PT, R170, R20, !P4 ;  /* 0x00000014aa00720c */ /* 0x002fe40006781270 */
[----:B------:R-:W-:-:S03]  /*38da0*/  ISETP.LT.AND P2, PT, R173, R22, !P3 ;  /* 0x00000016ad00720c */ /* 0x000fc60005f41270 */
[----:B------:R-:W0:Y:S01]  /*38db0*/  LDC R10, c[0x0][0x228] ;  /* 0x00008a00ff0a7b82 */ /* 0x000e220000000800 */
[----:B------:R-:W-:Y:S01]  /*38dc0*/  IMAD.IADD R33, R31, 0x1, R145 ;  /* 0x000000011f217824 */ /* 0x000fe200078e0291 */
[----:B------:R-:W-:Y:S01]  /*38dd0*/  PRMT R36, R45, 0x7632, R36 ;  /* 0x000076322d247816 */ /* 0x000fe20000000024 */
[----:B------:R-:W-:Y:S01]  /*38de0*/  IMAD.WIDE R26, R31, 0x2, R14 ;  /* 0x000000021f1a7825 */ /* 0x000fe200078e020e */
[----:B------:R-:W-:-:S04]  /*38df0*/  PRMT R22, R113, 0x7632, R22 ;  /* 0x0000763271167816 */ /* 0x000fc80000000016 */
[----:B------:R-:W1:Y:S01]  /*38e00*/  LDC R34, c[0x0][0x228] ;  /* 0x00008a00ff227b82 */ /* 0x000e620000000800 */
[C---:B---3--:R-:W-:Y:S01]  /*38e10*/  IMAD.WIDE R28, R31.reuse, 0x2, R12 ;  /* 0x000000021f1c7825 */ /* 0x048fe200078e020c */
[----:B------:R3:W-:Y:S03]  /*38e20*/  @P6 STG.E.U16 desc[UR60][R26.64], R36 ;  /* 0x000000241a006986 */ /* 0x0007e6000c10153c */
[----:B------:R-:W-:-:S03]  /*38e30*/  IMAD.WIDE R2, R31, 0x2, R54 ;  /* 0x000000021f027825 */ /* 0x000fc600078e0236 */
[----:B------:R-:W5:Y:S01]  /*38e40*/  LDC R35, c[0x0][0x228] ;  /* 0x00008a00ff237b82 */ /* 0x000f620000000800 */
[----:B------:R-:W-:Y:S01]  /*38e50*/  IMAD.WIDE R24, R33, 0x2, R146 ;  /* 0x0000000221187825 */ /* 0x000fe200078e0292 */
[----:B------:R2:W-:Y:S06]  /*38e60*/  @P5 STG.E.U16 desc[UR60][R28.64], R113 ;  /* 0x000000711c005986 */ /* 0x0005ec000c10153c */
[----:B------:R-:W1:Y:S01]  /*38e70*/  LDC R20, c[0x0][0x228] ;  /* 0x00008a00ff147b82 */ /* 0x000e620000000800 */
[----:B------:R-:W-:Y:S01]  /*38e80*/  VIADD R31, R174, 0x34 ;  /* 0x00000034ae1f7836 */ /* 0x000fe20000000000 */
[----:B------:R-:W-:Y:S01]  /*38e90*/  ISETP.LT.AND P6, PT, R172, R30, !P3 ;  /* 0x0000001eac00720c */ /* 0x000fe20005fc1270 */
[----:B------:R1:W-:Y:S01]  /*38ea0*/  @P4 STG.E.U16 desc[UR60][R2.64], R22 ;  /* 0x0000001602004986 */ /* 0x0003e2000c10153c */
[----:B----4-:R-:W-:-:S03]  /*38eb0*/  ISETP.LT.AND P5, PT, R171, R32, !P3 ;  /* 0x00000020ab00720c */ /* 0x010fc60005fa1270 */
[----:B------:R-:W-:Y:S01]  /*38ec0*/  @P2 STG.E.U16 desc[UR60][R24.64], R81 ;  /* 0x0000005118002986 */ /* 0x000fe2000c10153c */
[----:B------:R-:W-:Y:S01]  /*38ed0*/  ISETP.GE.AND P2, PT, R31, R8, PT ;  /* 0x000000081f00720c */ /* 0x000fe20003f46270 */
[----:B---3--:R-:W-:Y:S01]  /*38ee0*/  IMAD.WIDE R26, R33, 0x2, R14 ;  /* 0x00000002211a7825 */ /* 0x008fe200078e020e */
[----:B------:R-:W3:Y:S02]  /*38ef0*/  LDC R8, c[0x0][0x228] ;  /* 0x00008a00ff087b82 */ /* 0x000ee40000000800 */
[----:B--2---:R-:W-:Y:S01]  /*38f00*/  ISETP.LT.AND P4, PT, R173, R0, !P2 ;  /* 0x00000000ad00720c */ /* 0x004fe20005781270 */
[----:B------:R-:W-:Y:S01]  /*38f10*/  IMAD.WIDE R28, R33, 0x2, R12 ;  /* 0x00000002211c7825 */ /* 0x000fe200078e020c */
[----:B------:R-:W-:Y:S02]  /*38f20*/  PRMT R30, R81, 0x7632, R30 ;  /* 0x00007632511e7816 */ /* 0x000fe4000000001e */
[----:B0-----:R-:W-:Y:S02]  /*38f30*/  ISETP.LT.AND P3, PT, R170, R10, !P3 ;  /* 0x0000000aaa00720c */ /* 0x001fe40005f61270 */
[----:B------:R-:W0:Y:S01]  /*38f40*/  LDC R0, c[0x0][0x228] ;  /* 0x00008a00ff007b82 */ /* 0x000e220000000800 */
[----:B------:R-:W-:Y:S01]  /*38f50*/  @P6 STG.E.U16 desc[UR60][R26.64], R30 ;  /* 0x0000001e1a006986 */ /* 0x000fe2000c10153c */
[----:B-----5:R-:W-:-:S03]  /*38f60*/  ISETP.LT.AND P6, PT, R171, R35, !P2 ;  /* 0x00000023ab00720c */ /* 0x020fc600057c1270 */
[----:B------:R2:W-:Y:S01]  /*38f70*/  @P5 STG.E.U16 desc[UR60][R28.64], R85 ;  /* 0x000000551c005986 */ /* 0x0005e2000c10153c */
[----:B-1----:R-:W-:Y:S01]  /*38f80*/  ISETP.LT.AND P5, PT, R172, R34, !P2 ;  /* 0x00000022ac00720c */ /* 0x002fe200057a1270 */
[C---:B------:R-:W-:Y:S01]  /*38f90*/  IMAD.WIDE R2, R33.reuse, 0x2, R54 ;  /* 0x0000000221027825 */ /* 0x040fe200078e0236 */
[----:B------:R-:W-:Y:S01]  /*38fa0*/  ISETP.LT.AND P2, PT, R170, R20, !P2 ;  /* 0x00000014aa00720c */ /* 0x000fe20005741270 */
[----:B------:R-:W1:Y:S02]  /*38fb0*/  LDC R10, c[0x0][0x228] ;  /* 0x00008a00ff0a7b82 */ /* 0x000e640000000800 */
[----:B------:R-:W-:Y:S02]  /*38fc0*/  IMAD.IADD R31, R33, 0x1, R145 ;  /* 0x00000001211f7824 */ /* 0x000fe400078e0291 */
[----:B------:R-:W-:Y:S01]  /*38fd0*/  VIADD R22, R174, 0x36 ;  /* 0x00000036ae167836 */ /* 0x000fe20000000000 */
[----:B--2---:R-:W-:-:S03]  /*38fe0*/  PRMT R29, R85, 0x7632, R29 ;  /* 0x00007632551d7816 */ /* 0x004fc6000000001d */
[----:B------:R-:W2:Y:S01]  /*38ff0*/  LDC R30, c[0x0][0x228] ;  /* 0x00008a00ff1e7b82 */ /* 0x000ea20000000800 */
[C---:B------:R-:W-:Y:S01]  /*39000*/  IMAD.WIDE R24, R31.reuse, 0x2, R146 ;  /* 0x000000021f187825 */ /* 0x040fe200078e0292 */
[----:B------:R-:W-:Y:S01]  /*39010*/  PRMT R33, R46, 0x7632, R33 ;  /* 0x000076322e217816 */ /* 0x000fe20000000021 */
[----:B------:R4:W-:Y:S02]  /*39020*/  @P3 STG.E.U16 desc[UR60][R2.64], R29 ;  /* 0x0000001d02003986 */ /* 0x0009e4000c10153c */
[C---:B------:R-:W-:Y:S01]  /*39030*/  IMAD.WIDE R26, R31.reuse, 0x2, R14 ;  /* 0x000000021f1a7825 */ /* 0x040fe200078e020e */
[----:B------:R-:W-:Y:S02]  /*39040*/  ISETP.GE.AND P3, PT, R22, R23, PT ;  /* 0x000000171600720c */ /* 0x000fe40003f66270 */
[----:B------:R-:W5:Y:S01]  /*39050*/  LDC R32, c[0x0][0x228] ;  /* 0x00008a00ff207b82 */ /* 0x000f620000000800 */
[C---:B------:R-:W-:Y:S01]  /*39060*/  IMAD.WIDE R22, R31.reuse, 0x2, R12 ;  /* 0x000000021f167825 */ /* 0x040fe200078e020c */
[----:B------:R-:W-:Y:S03]  /*39070*/  @P4 STG.E.U16 desc[UR60][R24.64], R46 ;  /* 0x0000002e18004986 */ /* 0x000fe6000c10153c */
[----:B----4-:R-:W-:Y:S01]  /*39080*/  IMAD.WIDE R28, R31, 0x2, R54 ;  /* 0x000000021f1c7825 */ /* 0x010fe200078e0236 */
[----:B------:R-:W-:Y:S01]  /*39090*/  PRMT R3, R114, 0x7632, R3 ;  /* 0x0000763272037816 */ /* 0x000fe20000000003 */
[----:B------:R-:W-:Y:S01]  /*390a0*/  @P5 STG.E.U16 desc[UR60][R26.64], R33 ;  /* 0x000000211a005986 */ /* 0x000fe2000c10153c */
[----:B---3--:R-:W-:Y:S01]  /*390b0*/  ISETP.LT.AND P5, PT, R173, R8, !P1 ;  /* 0x00000008ad00720c */ /* 0x008fe20004fa1270 */
[----:B------:R-:W-:Y:S01]  /*390c0*/  IMAD.IADD R31, R31, 0x1, R145 ;  /* 0x000000011f1f7824 */ /* 0x000fe200078e0291 */
[----:B------:R-:W3:Y:S01]  /*390d0*/  LDC R8, c[0x0][0x228] ;  /* 0x00008a00ff087b82 */ /* 0x000ee20000000800 */
[----:B------:R-:W-:Y:S04]  /*390e0*/  @P6 STG.E.U16 desc[UR60][R22.64], R114 ;  /* 0x0000007216006986 */ /* 0x000fe8000c10153c */
[----:B------:R4:W-:Y:S01]  /*390f0*/  @P2 STG.E.U16 desc[UR60][R28.64], R3 ;  /* 0x000000031c002986 */ /* 0x0009e2000c10153c */
[----:B0-----:R-:W-:-:S02]  /*39100*/  ISETP.LT.AND P2, PT, R172, R0, !P1 ;  /* 0x00000000ac00720c */ /* 0x001fc40004f41270 */
[----:B------:R-:W0:Y:S01]  /*39110*/  LDC R0, c[0x0][0x228] ;  /* 0x00008a00ff007b82 */ /* 0x000e220000000800 */
[----:B-1----:R-:W-:Y:S01]  /*39120*/  ISETP.LT.AND P6, PT, R171, R10, !P1 ;  /* 0x0000000aab00720c */ /* 0x002fe20004fc1270 */
[----:B------:R-:W-:Y:S01]  /*39130*/  VIADD R20, R174, 0x37 ;  /* 0x00000037ae147836 */ /* 0x000fe20000000000 */
[----:B--2---:R-:W-:-:S05]  /*39140*/  ISETP.LT.AND P1, PT, R170, R30, !P1 ;  /* 0x0000001eaa00720c */ /* 0x004fca0004f21270 */
[----:B------:R-:W1:Y:S01]  /*39150*/  LDC R10, c[0x0][0x228] ;  /* 0x00008a00ff0a7b82 */ /* 0x000e620000000800 */
[----:B----4-:R-:W-:-:S05]  /*39160*/  IMAD.WIDE R2, R31, 0x2, R146 ;  /* 0x000000021f027825 */ /* 0x010fca00078e0292 */
[----:B------:R2:W-:Y:S01]  /*39170*/  @P5 STG.E.U16 desc[UR60][R2.64], R82 ;  /* 0x0000005202005986 */ /* 0x0005e2000c10153c */
[----:B-----5:R-:W-:Y:S01]  /*39180*/  ISETP.LT.AND P5, PT, R173, R32, !P3 ;  /* 0x00000020ad00720c */ /* 0x020fe20005fa1270 */
[----:B------:R-:W4:Y:S01]  /*39190*/  LDC R33, c[0x0][0x228] ;  /* 0x00008a00ff217b82 */ /* 0x000f220000000800 */
[----:B------:R-:W-:Y:S01]  /*391a0*/  ISETP.GE.AND P4, PT, R20, R21, PT ;  /* 0x000000151400720c */ /* 0x000fe20003f86270 */
[C---:B------:R-:W-:Y:S02]  /*391b0*/  IMAD.IADD R29, R31.reuse, 0x1, R145 ;  /* 0x000000011f1d7824 */ /* 0x040fe400078e0291 */
[----:B------:R-:W-:-:S04]  /*391c0*/  IMAD.WIDE R20, R31, 0x2, R14 ;  /* 0x000000021f147825 */ /* 0x000fc800078e020e */
[----:B------:R-:W5:Y:S01]  /*391d0*/  LDC R28, c[0x0][0x228] ;  /* 0x00008a00ff1c7b82 */ /* 0x000f620000000800 */
[C---:B------:R-:W-:Y:S01]  /*391e0*/  IMAD.WIDE R22, R31.reuse, 0x2, R12 ;  /* 0x000000021f167825 */ /* 0x040fe200078e020c */
[----:B--2---:R-:W-:Y:S02]  /*391f0*/  PRMT R3, R82, 0x7632, R3 ;  /* 0x0000763252037816 */ /* 0x004fe40000000003 */
[----:B------:R-:W-:Y:S01]  /*39200*/  PRMT R32, R86, 0x7632, R32 ;  /* 0x0000763256207816 */ /* 0x000fe20000000020 */
[----:B------:R-:W-:Y:S02]  /*39210*/  IMAD.WIDE R24, R31, 0x2, R54 ;  /* 0x000000021f187825 */ /* 0x000fe400078e0236 */
[----:B------:R2:W-:Y:S01]  /*39220*/  @P2 STG.E.U16 desc[UR60][R20.64], R3 ;  /* 0x0000000314002986 */ /* 0x0005e2000c10153c */
[----:B------:R-:W5:Y:S01]  /*39230*/  LDC R30, c[0x0][0x228] ;  /* 0x00008a00ff1e7b82 */ /* 0x000f620000000800 */
[----:B------:R-:W-:Y:S01]  /*39240*/  IMAD.WIDE R26, R29, 0x2, R146 ;  /* 0x000000021d1a7825 */ /* 0x000fe200078e0292 */
[----:B0-----:R-:W-:Y:S01]  /*39250*/  ISETP.LT.AND P2, PT, R172, R0, !P3 ;  /* 0x00000000ac00720c */ /* 0x001fe20005f41270 */
[----:B------:R-:W-:Y:S02]  /*39260*/  @P6 STG.E.U16 desc[UR60][R22.64], R86 ;  /* 0x0000005616006986 */ /* 0x000fe4000c10153c */
[----:B------:R-:W-:-:S02]  /*39270*/  VIADD R2, R174, 0x38 ;  /* 0x00000038ae027836 */ /* 0x000fc40000000000 */
[----:B------:R0:W-:Y:S01]  /*39280*/  @P1 STG.E.U16 desc[UR60][R24.64], R32 ;  /* 0x0000002018001986 */ /* 0x0001e2000c10153c */
[----:B------:R-:W5:Y:S03]  /*39290*/  LDC R31, c[0x0][0x228] ;  /* 0x00008a00ff1f7b82 */ /* 0x000f660000000800 */
[----:B------:R5:W-:Y:S01]  /*392a0*/  @P5 STG.E.U16 desc[UR60][R26.64], R47 ;  /* 0x0000002f1a005986 */ /* 0x000be2000c10153c */
[----:B---3--:R-:W-:-:S04]  /*392b0*/  ISETP.LT.AND P5, PT, R171, R8, !P3 ;  /* 0x00000008ab00720c */ /* 0x008fc80005fa1270 */
[----:B------:R-:W3:Y:S01]  /*392c0*/  LDC R0, c[0x0][0x228] ;  /* 0x00008a00ff007b82 */ /* 0x000ee20000000800 */
[----:B------:R-:W-:Y:S01]  /*392d0*/  ISETP.GE.AND P1, PT, R2, R153, PT ;  /* 0x000000990200720c */ /* 0x000fe20003f26270 */
[----:B--2---:R-:W-:Y:S01]  /*392e0*/  IMAD.WIDE R2, R29, 0x2, R14 ;  /* 0x000000021d027825 */ /* 0x004fe200078e020e */
[----:B0-----:R-:W-:-:S05]  /*392f0*/  PRMT R25, R47, 0x7632, R25 ;  /* 0x000076322f197816 */ /* 0x001fca0000000019 */
[----:B------:R-:W0:Y:S01]  /*39300*/  LDC R8, c[0x0][0x228] ;  /* 0x00008a00ff087b82 */ /* 0x000e220000000800 */
[----:B-1----:R-:W-:Y:S01]  /*39310*/  ISETP.LT.AND P3, PT, R170, R10, !P3 ;  /* 0x0000000aaa00720c */ /* 0x002fe20005f61270 */
[----:B------:R1:W-:Y:S01]  /*39320*/  @P2 STG.E.U16 desc[UR60][R2.64], R25 ;  /* 0x0000001902002986 */ /* 0x0003e2000c10153c */
[----:B----4-:R-:W-:Y:S02]  /*39330*/  ISETP.LT.AND P6, PT, R173, R33, !P4 ;  /* 0x00000021ad00720c */ /* 0x010fe400067c1270 */
[----:B-----5:R-:W-:Y:S01]  /*39340*/  ISETP.LT.AND P2, PT, R172, R28, !P4 ;  /* 0x0000001cac00720c */ /* 0x020fe20006741270 */
[C---:B------:R-:W-:Y:S02]  /*39350*/  IMAD.WIDE R20, R29.reuse, 0x2, R12 ;  /* 0x000000021d147825 */ /* 0x040fe400078e020c */
[----:B------:R-:W2:Y:S02]  /*39360*/  LDC R10, c[0x0][0x228] ;  /* 0x00008a00ff0a7b82 */ /* 0x000ea40000000800 */
[----:B------:R-:W-:Y:S01]  /*39370*/  IMAD.IADD R27, R29, 0x1, R145 ;  /* 0x000000011d1b7824 */ /* 0x000fe200078e0291 */
[----:B------:R-:W-:Y:S01]  /*39380*/  PRMT R26, R115, 0x7632, R26 ;  /* 0x00007632731a7816 */ /* 0x000fe2000000001a */
[----:B------:R-:W-:Y:S01]  /*39390*/  IMAD.WIDE R22, R29, 0x2, R54 ;  /* 0x000000021d167825 */ /* 0x000fe200078e0236 */
[----:B------:R4:W-:Y:S03]  /*393a0*/  @P5 STG.E.U16 desc[UR60][R20.64], R115 ;  /* 0x0000007314005986 */ /* 0x0009e6000c10153c */
[----:B------:R-:W5:Y:S01]  /*393b0*/  LDC R32, c[0x0][0x228] ;  /* 0x00008a00ff207b82 */ /* 0x000f620000000800 */
[C---:B-1----:R-:W-:Y:S01]  /*393c0*/  IMAD.WIDE R24, R27.reuse, 0x2, R146 ;  /* 0x000000021b187825 */ /* 0x042fe200078e0292 */
[----:B------:R-:W-:Y:S03]  /*393d0*/  @P3 STG.E.U16 desc[UR60][R22.64], R26 ;  /* 0x0000001a16003986 */ /* 0x000fe6000c10153c */
[----:B------:R-:W-:Y:S01]  /*393e0*/  IMAD.WIDE R2, R27, 0x2, R14 ;  /* 0x000000021b027825 */ /* 0x000fe200078e020e */
[----:B------:R-:W-:-:S02]  /*393f0*/  ISETP.LT.AND P5, PT, R171, R30, !P4 ;  /* 0x0000001eab00720c */ /* 0x000fc400067a1270 */
[----:B------:R-:W-:Y:S01]  /*39400*/  PRMT R37, R48, 0x7632, R37 ;  /* 0x0000763230257816 */ /* 0x000fe20000000025 */
[----:B------:R-:W1:Y:S01]  /*39410*/  LDC R34, c[0x0][0x228] ;  /* 0x00008a00ff227b82 */ /* 0x000e620000000800 */
[----:B----4-:R-:W-:Y:S01]  /*39420*/  PRMT R21, R83, 0x7632, R21 ;  /* 0x0000763253157816 */ /* 0x010fe20000000015 */
[----:B------:R4:W-:Y:S01]  /*39430*/  @P6 STG.E.U16 desc[UR60][R24.64], R83 ;  /* 0x0000005318006986 */ /* 0x0009e2000c10153c */
[----:B------:R-:W-:Y:S02]  /*39440*/  ISETP.LT.AND P4, PT, R170, R31, !P4 ;  /* 0x0000001faa00720c */ /* 0x000fe40006781270 */
[----:B---3--:R-:W-:Y:S01]  /*39450*/  ISETP.LT.AND P6, PT, R173, R0, !P1 ;  /* 0x00000000ad00720c */ /* 0x008fe20004fc1270 */
[----:B------:R3:W-:Y:S01]  /*39460*/  @P2 STG.E.U16 desc[UR60][R2.64], R21 ;  /* 0x0000001502002986 */ /* 0x0007e2000c10153c */
[----:B0-----:R-:W-:Y:S01]  /*39470*/  ISETP.LT.AND P2, PT, R172, R8, !P1 ;  /* 0x00000008ac00720c */ /* 0x001fe20004f41270 */
[----:B------:R-:W0:Y:S01]  /*39480*/  LDC R0, c[0x0][0x228] ;  /* 0x00008a00ff007b82 */ /* 0x000e220000000800 */
[----:B------:R-:W-:-:S02]  /*39490*/  VIADD R20, R174, 0x39 ;  /* 0x00000039ae147836 */ /* 0x000fc40000000000 */
[C---:B------:R-:W-:Y:S02]  /*394a0*/  IMAD.IADD R33, R27.reuse, 0x1, R145 ;  /* 0x000000011b217824 */ /* 0x040fe400078e0291 */
[C---:B----4-:R-:W-:Y:S01]  /*394b0*/  IMAD.WIDE R24, R27.reuse, 0x2, R12 ;  /* 0x000000021b187825 */ /* 0x050fe200078e020c */
[----:B------:R-:W-:Y:S02]  /*394c0*/  ISETP.GE.AND P3, PT, R20, R151, PT ;  /* 0x000000971400720c */ /* 0x000fe40003f66270 */
[----:B------:R-:W4:Y:S01]  /*394d0*/  LDC R8, c[0x0][0x228] ;  /* 0x00008a00ff087b82 */ /* 0x000f220000000800 */
[----:B------:R-:W4:Y:S01]  /*394e0*/  LDS.128 R20, [R144] ;  /* 0x0000000090147984 */ /* 0x000f220000000c00 */
[----:B------:R-:W-:Y:S01]  /*394f0*/  IMAD.WIDE R26, R27, 0x2, R54 ;  /* 0x000000021b1a7825 */ /* 0x000fe200078e0236 */
[----:B---3--:R-:W-:-:S03]  /*39500*/  PRMT R3, R87, 0x7632, R3 ;  /* 0x0000763257037816 */ /* 0x008fc60000000003 */
[C---:B------:R-:W-:Y:S01]  /*39510*/  IMAD.WIDE R28, R33.reuse, 0x2, R146 ;  /* 0x00000002211c7825 */ /* 0x040fe200078e0292 */
[----:B------:R-:W-:Y:S01]  /*39520*/  @P5 STG.E.U16 desc[UR60][R24.64], R87 ;  /* 0x0000005718005986 */ /* 0x000fe2000c10153c */
[----:B------:R-:W3:Y:S02]  /*39530*/  LDC R35, c[0x0][0x228] ;  /* 0x00008a00ff237b82 */ /* 0x000ee40000000800 */
[----:B------:R-:W-:Y:S01]  /*39540*/  IMAD.WIDE R30, R33, 0x2, R14 ;  /* 0x00000002211e7825 */ /* 0x000fe200078e020e */
[----:B------:R-:W-:Y:S04]  /*39550*/  @P4 STG.E.U16 desc[UR60][R26.64], R3 ;  /* 0x000000031a004986 */ /* 0x000fe8000c10153c */
[----:B------:R1:W-:Y:S01]  /*39560*/  @P6 STG.E.U16 desc[UR60][R28.64], R48 ;  /* 0x000000301c006986 */ /* 0x0003e2000c10153c */
[----:B------:R-:W3:Y:S03]  /*39570*/  LDC R36, c[0x0][0x228] ;  /* 0x00008a00ff247b82 */ /* 0x000ee60000000800 */
[----:B------:R1:W-:Y:S01]  /*39580*/  @P2 STG.E.U16 desc[UR60][R30.64], R37 ;  /* 0x000000251e002986 */ /* 0x0003e2000c10153c */
[----:B--2---:R-:W-:-:S02]  /*39590*/  ISETP.LT.AND P2, PT, R171, R10, !P1 ;  /* 0x0000000aab00720c */ /* 0x004fc40004f41270 */
[----:B-----5:R-:W-:Y:S02]  /*395a0*/  ISETP.LT.AND P1, PT, R170, R32, !P1 ;  /* 0x00000020aa00720c */ /* 0x020fe40004f21270 */
[----:B------:R-:W2:Y:S01]  /*395b0*/  LDC R32, c[0x0][0x228] ;  /* 0x00008a00ff207b82 */ /* 0x000ea20000000800 */
[----:B0-----:R-:W-:Y:S01]  /*395c0*/  ISETP.LT.AND P5, PT, R173, R0, !P3 ;  /* 0x00000000ad00720c */ /* 0x001fe20005fa1270 */
[----:B------:R-:W-:Y:S02]  /*395d0*/  VIADD R0, R174, 0x3a ;  /* 0x0000003aae007836 */ /* 0x000fe40000000000 */
[----:B-1----:R-:W-:-:S03]  /*395e0*/  IMAD.IADD R29, R33, 0x1, R145 ;  /* 0x00000001211d7824 */ /* 0x002fc600078e0291 */
[----:B------:R-:W-:Y:S01]  /*395f0*/  ISETP.GE.AND P4, PT, R0, R149, PT ;  /* 0x000000950000720c */ /* 0x000fe20003f86270 */
[C---:B------:R-:W-:Y:S01]  /*39600*/  IMAD.WIDE R2, R33.reuse, 0x2, R12 ;  /* 0x0000000221027825 */ /* 0x040fe200078e020c */
[----:B------:R-:W0:Y:S01]  /*39610*/  LDC R0, c[0x0][0x228] ;  /* 0x00008a00ff007b82 */ /* 0x000e220000000800 */
[----:B------:R-:W-:Y:S02]  /*39620*/  ISETP.LT.AND P6, PT, R172, R34, !P3 ;  /* 0x00000022ac00720c */ /* 0x000fe40005fc1270 */
[----:B------:R-:W-:Y:S01]  /*39630*/  IMAD.WIDE R24, R33, 0x2, R54 ;  /* 0x0000000221187825 */ /* 0x000fe200078e0236 */
[----:B------:R-:W-:Y:S01]  /*39640*/  PRMT R31, R16, 0x7632, R31 ;  /* 0x00007632101f7816 */ /* 0x000fe2000000001f */
[----:B------:R1:W-:Y:S02]  /*39650*/  @P2 STG.E.U16 desc[UR60][R2.64], R16 ;  /* 0x0000001002002986 */ /* 0x0003e4000c10153c */
[----:B------:R-:W-:Y:S01]  /*39660*/  VIADD R10, R174, 0x3b ;  /* 0x0000003bae0a7836 */ /* 0x000fe20000000000 */
[----:B------:R-:W5:Y:S01]  /*39670*/  LDC R28, c[0x0][0x228] ;  /* 0x00008a00ff1c7b82 */ /* 0x000f620000000800 */
[----:B------:R-:W-:Y:S01]  /*39680*/  IMAD.WIDE R26, R29, 0x2, R146 ;  /* 0x000000021d1a7825 */ /* 0x000fe200078e0292 */
[----:B------:R3:W-:Y:S01]  /*39690*/  @P1 STG.E.U16 desc[UR60][R24.64], R31 ;  /* 0x0000001f18001986 */ /* 0x0007e2000c10153c */
[----:B----4-:R-:W-:-:S02]  /*396a0*/  ISETP.LT.AND P1, PT, R171, R8, !P3 ;  /* 0x00000008ab00720c */ /* 0x010fc40005f21270 */
[----:B------:R-:W-:Y:S01]  /*396b0*/  ISETP.GE.AND P2, PT, R10, R11, PT ;  /* 0x0000000b0a00720c */ /* 0x000fe20003f46270 */
[----:B------:R-:W-:Y:S01]  /*396c0*/  @P5 STG.E.U16 desc[UR60][R26.64], R4 ;  /* 0x000000041a005986 */ /* 0x000fe2000c10153c */
[----:B--2---:R-:W-:Y:S01]  /*396d0*/  ISETP.LT.AND P3, PT, R170, R32, !P3 ;  /* 0x00000020aa00720c */ /* 0x004fe20005f61270 */
[----:B------:R-:W-:Y:S01]  /*396e0*/  IMAD.WIDE R10, R29, 0x2, R14 ;  /* 0x000000021d0a7825 */ /* 0x000fe200078e020e */
[----:B-1----:R-:W-:Y:S01]  /*396f0*/  PRMT R3, R4, 0x7632, R3 ;  /* 0x0000763204037816 */ /* 0x002fe20000000003 */
[----:B------:R-:W1:Y:S01]  /*39700*/  LDC R30, c[0x0][0x228] ;  /* 0x00008a00ff1e7b82 */ /* 0x000e620000000800 */
[----:B---3--:R-:W-:Y:S01]  /*39710*/  ISETP.LT.AND P5, PT, R173, R35, !P4 ;  /* 0x00000023ad00720c */ /* 0x008fe200067a1270 */
[----:B------:R-:W-:Y:S02]  /*39720*/  IMAD.IADD R31, R29, 0x1, R145 ;  /* 0x000000011d1f7824 */ /* 0x000fe400078e0291 */
[----:B------:R2:W-:Y:S04]  /*39730*/  @P6 STG.E.U16 desc[UR60][R10.64], R3 ;  /* 0x000000030a006986 */ /* 0x0005e8000c10153c */
[----:B------:R-:W3:Y:S01]  /*39740*/  LDC R16, c[0x0][0x228] ;  /* 0x00008a00ff107b82 */ /* 0x000ee20000000800 */
[----:B------:R-:W-:Y:S01]  /*39750*/  PRMT R33, R20, 0x7632, R33 ;  /* 0x0000763214217816 */ /* 0x000fe20000000021 */
[----:B------:R-:W-:Y:S01]  /*39760*/  IMAD.WIDE R24, R31, 0x2, R146 ;  /* 0x000000021f187825 */ /* 0x000fe200078e0292 */
[----:B------:R-:W-:-:S05]  /*39770*/  ISETP.LT.AND P6, PT, R172, R36, !P4 ;  /* 0x00000024ac00720c */ /* 0x000fca00067c1270 */
[----:B------:R-:W4:Y:S01]  /*39780*/  LDC R32, c[0x0][0x228] ;  /* 0x00008a00ff207b82 */ /* 0x000f220000000800 */
[----:B--2---:R-:W-:-:S04]  /*39790*/  IMAD.WIDE R2, R29, 0x2, R12 ;  /* 0x000000021d027825 */ /* 0x004fc800078e020c */
[----:B------:R-:W-:Y:S01]  /*397a0*/  IMAD.WIDE R10, R29, 0x2, R54 ;  /* 0x000000021d0a7825 */ /* 0x000fe200078e0236 */
[----:B------:R2:W-:Y:S02]  /*397b0*/  @P1 STG.E.U16 desc[UR60][R2.64], R20 ;  /* 0x0000001402001986 */ /* 0x0005e4000c10153c */
[----:B------:R-:W4:Y:S02]  /*397c0*/  LDC R4, c[0x0][0x228] ;  /* 0x00008a00ff047b82 */ /* 0x000f240000000800 */
[----:B------:R-:W-:Y:S04]  /*397d0*/  @P3 STG.E.U16 desc[UR60][R10.64], R33 ;  /* 0x000000210a003986 */ /* 0x000fe8000c10153c */
[----:B------:R1:W-:Y:S01]  /*397e0*/  @P5 STG.E.U16 desc[UR60][R24.64], R49 ;  /* 0x0000003118005986 */ /* 0x0003e2000c10153c */
[----:B0-----:R-:W-:Y:S01]  /*397f0*/  ISETP.LT.AND P5, PT, R171, R0, !P4 ;  /* 0x00000000ab00720c */ /* 0x001fe200067a1270 */
[----:B------:R-:W-:Y:S01]  /*39800*/  IMAD.WIDE R26, R31, 0x2, R14 ;  /* 0x000000021f1a7825 */ /* 0x000fe200078e020e */
[----:B------:R-:W-:Y:S01]  /*39810*/  PRMT R34, R49, 0x7632, R34 ;  /* 0x0000763231227816 */ /* 0x000fe20000000022 */
[----:B------:R-:W0:Y:S01]  /*39820*/  LDC R0, c[0x0][0x228] ;  /* 0x00008a00ff007b82 */ /* 0x000e220000000800 */
[----:B-----5:R-:W-:Y:S01]  /*39830*/  ISETP.LT.AND P4, PT, R170, R28, !P4 ;  /* 0x0000001caa00720c */ /* 0x020fe20006781270 */
[----:B------:R-:W-:-:S02]  /*39840*/  VIADD R8, R174, 0x3c ;  /* 0x0000003cae087836 */ /* 0x000fc40000000000 */
[----:B--2---:R-:W-:Y:S01]  /*39850*/  IMAD.WIDE R2, R31, 0x2, R12 ;  /* 0x000000021f027825 */ /* 0x004fe200078e020c */
[----:B------:R-:W-:Y:S01]  /*39860*/  @P6 STG.E.U16 desc[UR60][R26.64], R34 ;  /* 0x000000221a006986 */ /* 0x000fe2000c10153c */
[----:B-1----:R-:W-:Y:S02]  /*39870*/  ISETP.LT.AND P6, PT, R173, R30, !P2 ;  /* 0x0000001ead00720c */ /* 0x002fe400057c1270 */
[----:B------:R-:W1:Y:S01]  /*39880*/  LDC R28, c[0x0][0x228] ;  /* 0x00008a00ff1c7b82 */ /* 0x000e620000000800 */
[----:B------:R-:W-:Y:S01]  /*39890*/  ISETP.GE.AND P1, PT, R8, R9, PT ;  /* 0x000000090800720c */ /* 0x000fe20003f26270 */
[----:B------:R-:W-:Y:S01]  /*398a0*/  IMAD.WIDE R8, R31, 0x2, R54 ;  /* 0x000000021f087825 */ /* 0x000fe200078e0236 */
[----:B------:R-:W-:Y:S01]  /*398b0*/  PRMT R25, R17, 0x7632, R25 ;  /* 0x0000763211197816 */ /* 0x000fe20000000019 */
[----:B------:R-:W-:Y:S01]  /*398c0*/  @P5 STG.E.U16 desc[UR60][R2.64], R17 ;  /* 0x0000001102005986 */ /* 0x000fe2000c10153c */
[----:B---3--:R-:W-:Y:S01]  /*398d0*/  ISETP.LT.AND P5, PT, R172, R16, !P2 ;  /* 0x00000010ac00720c */ /* 0x008fe200057a1270 */
[----:B------:R-:W-:-:S02]  /*398e0*/  IMAD.IADD R29, R31, 0x1, R145 ;  /* 0x000000011f1d7824 */ /* 0x000fc400078e0291 */
[----:B------:R-:W2:Y:S01]  /*398f0*/  LDC R30, c[0x0][0x228] ;  /* 0x00008a00ff1e7b82 */ /* 0x000ea20000000800 */
[----:B------:R-:W-:Y:S01]  /*39900*/  VIADD R20, R174, 0x3d ;  /* 0x0000003dae147836 */ /* 0x000fe20000000000 */
[----:B------:R3:W-:Y:S01]  /*39910*/  @P4 STG.E.U16 desc[UR60][R8.64], R25 ;  /* 0x0000001908004986 */ /* 0x0007e2000c10153c */
[----:B------:R-:W-:Y:S01]  /*39920*/  IMAD.WIDE R10, R29, 0x2, R146 ;  /* 0x000000021d0a7825 */ /* 0x000fe200078e0292 */
[----:B----4-:R-:W-:-:S04]  /*39930*/  ISETP.LT.AND P4, PT, R171, R32, !P2 ;  /* 0x00000020ab00720c */ /* 0x010fc80005781270 */
[----:B------:R-:W4:Y:S01]  /*39940*/  LDC R16, c[0x0][0x228] ;  /* 0x00008a00ff107b82 */ /* 0x000f220000000800 */
[----:B------:R-:W-:Y:S01]  /*39950*/  ISETP.GE.AND P3, PT, R20, R157, PT ;  /* 0x0000009d1400720c */ /* 0x000fe20003f66270 */
[----:B------:R5:W-:Y:S01]  /*39960*/  @P6 STG.E.U16 desc[UR60][R10.64], R5 ;  /* 0x000000050a006986 */ /* 0x000be2000c10153c */
[----:B------:R-:W-:Y:S01]  /*39970*/  ISETP.LT.AND P6, PT, R170, R4, !P2 ;  /* 0x00000004aa00720c */ /* 0x000fe200057c1270 */
[----:B------:R-:W-:Y:S01]  /*39980*/  VIADD R4, R174, 0x3e ;  /* 0x0000003eae047836 */ /* 0x000fe20000000000 */
[----:B---3--:R-:W-:-:S03]  /*39990*/  PRMT R9, R5, 0x7632, R9 ;  /* 0x0000763205097816 */ /* 0x008fc60000000009 */
[----:B------:R-:W3:Y:S01]  /*399a0*/  LDC R20, c[0x0][0x228] ;  /* 0x00008a00ff147b82 */ /* 0x000ee20000000800 */
[----:B------:R-:W-:-:S04]  /*399b0*/  IMAD.WIDE R24, R29, 0x2, R14 ;  /* 0x000000021d187825 */ /* 0x000fc800078e020e */
[----:B------:R-:W-:-:S03]  /*399c0*/  IMAD.WIDE R2, R29, 0x2, R12 ;  /* 0x000000021d027825 */ /* 0x000fc600078e020c */
[----:B------:R-:W3:Y:S01]  /*399d0*/  LDC R17, c[0x0][0x228] ;  /* 0x00008a00ff117b82 */ /* 0x000ee20000000800 */
[----:B------:R1:W-:Y:S01]  /*399e0*/  @P5 STG.E.U16 desc[UR60][R24.64], R9 ;  /* 0x0000000918005986 */ /* 0x0003e2000c10153c */
[----:B0-----:R-:W-:Y:S02]  /*399f0*/  ISETP.LT.AND P5, PT, R173, R0, !P1 ;  /* 0x00000000ad00720c */ /* 0x001fe40004fa1270 */
[----:B------:R-:W-:Y:S01]  /*39a00*/  ISETP.GE.AND P2, PT, R4, R155, PT ;  /* 0x0000009b0400720c */ /* 0x000fe20003f46270 */
[----:B------:R0:W-:Y:S01]  /*39a10*/  @P4 STG.E.U16 desc[UR60][R2.64], R21 ;  /* 0x0000001502004986 */ /* 0x0001e2000c10153c */
[----:B-----5:R-:W-:Y:S01]  /*39a20*/  PRMT R11, R21, 0x7632, R11 ;  /* 0x00007632150b7816 */ /* 0x020fe2000000000b */
[C---:B------:R-:W-:Y:S01]  /*39a30*/  IMAD.WIDE R4, R29.reuse, 0x2, R54 ;  /* 0x000000021d047825 */ /* 0x040fe200078e0236 */
[----:B------:R-:W5:Y:S01]  /*39a40*/  LDC R0, c[0x0][0x228] ;  /* 0x00008a00ff007b82 */ /* 0x000f620000000800 */
[----:B-1----:R-:W-:Y:S02]  /*39a50*/  ISETP.LT.AND P4, PT, R172, R28, !P1 ;  /* 0x0000001cac00720c */ /* 0x002fe40004f81270 */
[----:B------:R-:W-:Y:S01]  /*39a60*/  IMAD.IADD R29, R29, 0x1, R145 ;  /* 0x000000011d1d7824 */ /* 0x000fe200078e0291 */
[----:B------:R1:W-:Y:S04]  /*39a70*/  @P6 STG.E.U16 desc[UR60][R4.64], R11 ;  /* 0x0000000b04006986 */ /* 0x0003e8000c10153c */
[----:B------:R-:W5:Y:S01]  /*39a80*/  LDC R24, c[0x0][0x228] ;  /* 0x00008a00ff187b82 */ /* 0x000f620000000800 */
[----:B--2---:R-:W-:-:S07]  /*39a90*/  ISETP.LT.AND P6, PT, R171, R30, !P1 ;  /* 0x0000001eab00720c */ /* 0x004fce0004fc1270 */
[----:B0-----:R-:W0:Y:S01]  /*39aa0*/  LDC R21, c[0x0][0x228] ;  /* 0x00008a00ff157b82 */ /* 0x001e220000000800 */
[C---:B------:R-:W-:Y:S01]  /*39ab0*/  IMAD.WIDE R8, R29.reuse, 0x2, R146 ;  /* 0x000000021d087825 */ /* 0x040fe200078e0292 */
[----:B----4-:R-:W-:Y:S02]  /*39ac0*/  ISETP.LT.AND P1, PT, R170, R16, !P1 ;  /* 0x00000010aa00720c */ /* 0x010fe40004f21270 */
[----:B-1----:R-:W-:Y:S01]  /*39ad0*/  PRMT R5, R50, 0x7632, R5 ;  /* 0x0000763232057816 */ /* 0x002fe20000000005 */
[----:B------:R-:W-:-:S03]  /*39ae0*/  IMAD.WIDE R10, R29, 0x2, R14 ;  /* 0x000000021d0a7825 */ /* 0x000fc600078e020e */
[----:B------:R-:W1:Y:S01]  /*39af0*/  LDC R16, c[0x0][0x228] ;  /* 0x00008a00ff107b82 */ /* 0x000e620000000800 */
[----:B------:R2:W-:Y:S01]  /*39b00*/  @P5 STG.E.U16 desc[UR60][R8.64], R50 ;  /* 0x0000003208005986 */ /* 0x0005e2000c10153c */
[----:B------:R-:W-:-:S03]  /*39b10*/  IMAD.WIDE R2, R29, 0x2, R12 ;  /* 0x000000021d027825 */ /* 0x000fc600078e020c */
[----:B------:R4:W-:Y:S01]  /*39b20*/  @P4 STG.E.U16 desc[UR60][R10.64], R5 ;  /* 0x000000050a004986 */ /* 0x0009e2000c10153c */
[----:B---3--:R-:W-:Y:S02]  /*39b30*/  ISETP.LT.AND P4, PT, R172, R20, !P3 ;  /* 0x00000014ac00720c */ /* 0x008fe40005f81270 */
[----:B------:R-:W3:Y:S01]  /*39b40*/  LDC R20, c[0x0][0x228] ;  /* 0x00008a00ff147b82 */ /* 0x000ee20000000800 */
[----:B------:R-:W-:Y:S02]  /*39b50*/  ISETP.LT.AND P5, PT, R173, R17, !P3 ;  /* 0x00000011ad00720c */ /* 0x000fe40005fa1270 */
[----:B--2---:R-:W-:-:S05]  /*39b60*/  PRMT R9, R18, 0x7632, R9 ;  /* 0x0000763212097816 */ /* 0x004fca0000000009 */
[----:B------:R-:W2:Y:S01]  /*39b70*/  LDC R25, c[0x0][0x228] ;  /* 0x00008a00ff197b82 */ /* 0x000ea20000000800 */
[C---:B----4-:R-:W-:Y:S01]  /*39b80*/  IMAD.WIDE R4, R29.reuse, 0x2, R54 ;  /* 0x000000021d047825 */ /* 0x050fe200078e0236 */
[----:B------:R4:W-:Y:S06]  /*39b90*/  @P6 STG.E.U16 desc[UR60][R2.64], R18 ;  /* 0x0000001202006986 */ /* 0x0009ec000c10153c */
[----:B------:R-:W3:Y:S01]  /*39ba0*/  LDC R26, c[0x0][0x228] ;  /* 0x00008a00ff1a7b82 */ /* 0x000ee20000000800 */
[----:B------:R-:W-:Y:S01]  /*39bb0*/  IMAD.IADD R17, R29, 0x1, R145 ;  /* 0x000000011d117824 */ /* 0x000fe200078e0291 */
[----:B------:R4:W-:Y:S01]  /*39bc0*/  @P1 STG.E.U16 desc[UR60][R4.64], R9 ;  /* 0x0000000904001986 */ /* 0x0009e2000c10153c */
[----:B-----5:R-:W-:-:S05]  /*39bd0*/  ISETP.LT.AND P1, PT, R171, R0, !P3 ;  /* 0x00000000ab00720c */ /* 0x020fca0005f21270 */
[----:B------:R-:W5:Y:S01]  /*39be0*/  LDC R27, c[0x0][0x228] ;  /* 0x00008a00ff1b7b82 */ /* 0x000f620000000800 */
[----:B0-----:R-:W-:Y:S01]  /*39bf0*/  ISETP.LT.AND P3, PT, R170, R21, !P3 ;  /* 0x00000015aa00720c */ /* 0x001fe20005f61270 */
[----:B----4-:R-:W-:Y:S01]  /*39c00*/  IMAD.WIDE R2, R17, 0x2, R146 ;  /* 0x0000000211027825 */ /* 0x010fe200078e0292 */
[----:B------:R-:W-:-:S05]  /*39c10*/  ISETP.LT.AND P6, PT, R173, R24, !P2 ;  /* 0x00000018ad00720c */ /* 0x000fca00057c1270 */
[----:B------:R-:W0:Y:S01]  /*39c20*/  LDC R28, c[0x0][0x228] ;  /* 0x00008a00ff1c7b82 */ /* 0x000e220000000800 */
[----:B------:R-:W-:Y:S01]  /*39c30*/  IMAD.WIDE R8, R17, 0x2, R14 ;  /* 0x0000000211087825 */ /* 0x000fe200078e020e */
[----:B------:R-:W-:-:S06]  /*39c40*/  PRMT R0, R6, 0x7632, R0 ;  /* 0x0000763206007816 */ /* 0x000fcc0000000000 */
[----:B------:R-:W4:Y:S01]  /*39c50*/  LDC R30, c[0x0][0x228] ;  /* 0x00008a00ff1e7b82 */ /* 0x000f220000000800 */
[C---:B------:R-:W-:Y:S01]  /*39c60*/  IMAD.IADD R21, R17.reuse, 0x1, R145 ;  /* 0x0000000111157824 */ /* 0x040fe200078e0291 */
[----:B------:R2:W-:Y:S01]  /*39c70*/  @P5 STG.E.U16 desc[UR60][R2.64], R6 ;  /* 0x0000000602005986 */ /* 0x0005e2000c10153c */
[----:B------:R-:W-:-:S03]  /*39c80*/  IMAD.WIDE R10, R17, 0x2, R12 ;  /* 0x00000002110a7825 */ /* 0x000fc600078e020c */
[----:B------:R-:W-:Y:S01]  /*39c90*/  @P4 STG.E.U16 desc[UR60][R8.64], R0 ;  /* 0x0000000008004986 */ /* 0x000fe2000c10153c */
[----:B-1----:R-:W-:Y:S01]  /*39ca0*/  ISETP.LT.AND P4, PT, R172, R16, !P0 ;  /* 0x00000010ac00720c */ /* 0x002fe20004781270 */
[----:B------:R-:W-:-:S04]  /*39cb0*/  IMAD.WIDE R4, R17, 0x2, R54 ;  /* 0x0000000211047825 */ /* 0x000fc800078e0236 */
[----:B------:R-:W-:Y:S01]  /*39cc0*/  IMAD.WIDE R16, R21, 0x2, R146 ;  /* 0x0000000215107825 */ /* 0x000fe200078e0292 */
[----:B--2---:R-:W-:Y:S01]  /*39cd0*/  PRMT R3, R22, 0x7632, R3 ;  /* 0x0000763216037816 */ /* 0x004fe20000000003 */
[----:B------:R-:W-:Y:S04]  /*39ce0*/  @P1 STG.E.U16 desc[UR60][R10.64], R22 ;  /* 0x000000160a001986 */ /* 0x000fe8000c10153c */
[----:B------:R1:W-:Y:S01]  /*39cf0*/  @P3 STG.E.U16 desc[UR60][R4.64], R3 ;  /* 0x0000000304003986 */ /* 0x0003e2000c10153c */
[----:B------:R-:W-:-:S03]  /*39d00*/  ISETP.LT.AND P3, PT, R171, R25, !P2 ;  /* 0x00000019ab00720c */ /* 0x000fc60005761270 */
[----:B------:R2:W-:Y:S01]  /*39d10*/  @P6 STG.E.U16 desc[UR60][R16.64], R51 ;  /* 0x0000003310006986 */ /* 0x0005e2000c10153c */
[----:B---3--:R-:W-:Y:S02]  /*39d20*/  ISETP.LT.AND P6, PT, R172, R20, !P2 ;  /* 0x00000014ac00720c */ /* 0x008fe400057c1270 */
[C---:B------:R-:W-:Y:S02]  /*39d30*/  ISETP.LT.AND P2, PT, R170.reuse, R26, !P2 ;  /* 0x0000001aaa00720c */ /* 0x040fe40005741270 */
[----:B-----5:R-:W-:Y:S02]  /*39d40*/  ISETP.LT.AND P5, PT, R173, R27, !P0 ;  /* 0x0000001bad00720c */ /* 0x020fe400047a1270 */
[----:B0-----:R-:W-:Y:S01]  /*39d50*/  ISETP.LT.AND P1, PT, R171, R28, !P0 ;  /* 0x0000001cab00720c */ /* 0x001fe20004721270 */
[C---:B------:R-:W-:Y:S01]  /*39d60*/  IMAD.IADD R145, R21.reuse, 0x1, R145 ;  /* 0x0000000115917824 */ /* 0x040fe200078e0291 */
[----:B----4-:R-:W-:Y:S01]  /*39d70*/  ISETP.LT.AND P0, PT, R170, R30, !P0 ;  /* 0x0000001eaa00720c */ /* 0x010fe20004701270 */
[----:B-1----:R-:W-:Y:S01]  /*39d80*/  IMAD.WIDE R2, R21, 0x2, R14 ;  /* 0x0000000215027825 */ /* 0x002fe200078e020e */
[----:B------:R-:W-:-:S02]  /*39d90*/  PRMT R0, R51, 0x7632, R0 ;  /* 0x0000763233007816 */ /* 0x000fc40000000000 */
[----:B------:R-:W-:Y:S01]  /*39da0*/  PRMT R5, R19, 0x7632, R5 ;  /* 0x0000763213057816 */ /* 0x000fe20000000005 */
[----:B------:R-:W-:Y:S01]  /*39db0*/  IMAD.WIDE R8, R21, 0x2, R12 ;  /* 0x0000000215087825 */ /* 0x000fe200078e020c */
[----:B------:R-:W-:-:S03]  /*39dc0*/  PRMT R4, R7, 0x7632, R4 ;  /* 0x0000763207047816 */ /* 0x000fc60000000004 */
[----:B------:R-:W-:Y:S01]  /*39dd0*/  IMAD.WIDE R10, R21, 0x2, R54 ;  /* 0x00000002150a7825 */ /* 0x000fe200078e0236 */
[----:B------:R2:W-:Y:S03]  /*39de0*/  @P6 STG.E.U16 desc[UR60][R2.64], R0 ;  /* 0x0000000002006986 */ /* 0x0005e6000c10153c */
[C---:B------:R-:W-:Y:S01]  /*39df0*/  IMAD.WIDE R146, R145.reuse, 0x2, R146 ;  /* 0x0000000291927825 */ /* 0x040fe200078e0292 */
[----:B------:R2:W-:Y:S03]  /*39e00*/  @P3 STG.E.U16 desc[UR60][R8.64], R19 ;  /* 0x0000001308003986 */ /* 0x0005e6000c10153c */
[C---:B------:R-:W-:Y:S01]  /*39e10*/  IMAD.WIDE R14, R145.reuse, 0x2, R14 ;  /* 0x00000002910e7825 */ /* 0x040fe200078e020e */
[----:B------:R2:W-:Y:S03]  /*39e20*/  @P2 STG.E.U16 desc[UR60][R10.64], R5 ;  /* 0x000000050a002986 */ /* 0x0005e6000c10153c */
[C---:B------:R-:W-:Y:S01]  /*39e30*/  IMAD.WIDE R12, R145.reuse, 0x2, R12 ;  /* 0x00000002910c7825 */ /* 0x040fe200078e020c */
[----:B------:R2:W-:Y:S04]  /*39e40*/  @P5 STG.E.U16 desc[UR60][R146.64], R7 ;  /* 0x0000000792005986 */ /* 0x0005e8000c10153c */
[----:B------:R2:W-:Y:S01]  /*39e50*/  @P4 STG.E.U16 desc[UR60][R14.64], R4 ;  /* 0x000000040e004986 */ /* 0x0005e2000c10153c */
[----:B------:R-:W-:-:S03]  /*39e60*/  IMAD.WIDE R54, R145, 0x2, R54 ;  /* 0x0000000291367825 */ /* 0x000fc600078e0236 */
[----:B------:R2:W-:Y:S01]  /*39e70*/  @P1 STG.E.U16 desc[UR60][R12.64], R23 ;  /* 0x000000170c001986 */ /* 0x0005e2000c10153c */
[----:B------:R-:W-:Y:S05]  /*39e80*/  @!P0 EXIT ;  /* 0x000000000000894d */ /* 0x000fea0003800000 */
[----:B------:R-:W-:-:S05]  /*39e90*/  PRMT R27, R23, 0x7632, R27 ;  /* 0x00007632171b7816 */ /* 0x000fca000000001b */
[----:B------:R-:W-:Y:S01]  /*39ea0*/  STG.E.U16 desc[UR60][R54.64], R27 ;  /* 0x0000001b36007986 */ /* 0x000fe2000c10153c */
[----:B------:R-:W-:Y:S05]  /*39eb0*/  EXIT ;  /* 0x000000000000794d */ /* 0x000fea0003800000 */
.L_x_2:
[----:B------:R-:W-:-:S00]  /*39ec0*/  BRA `(.L_x_2) ;  /* 0xfffffffc00fc7947 */ /* 0x000fc0000383ffff */
[----:B------:R-:W-:-:S00]  /*39ed0*/  NOP ;  /* 0x0000000000007918 */ /* 0x000fc00000000000 */
        /* <DEDUP_REMOVED lines=10> */
.L_x_3:


//--------------------- .nv.shared.matmul_kernel  --------------------------
	.section	.nv.shared.matmul_kernel,"aw",@nobits
	.sectionflags	@""
	.align	16
	.zero		1024


//--------------------- .nv.shared.reserved.0     --------------------------
	.section	.nv.shared.reserved.0,"aw",@nobits
	.weak		__nv_reservedSMEM_offset_0_alias
	.size		__nv_reservedSMEM_offset_0_alias, 0, 0
	.other		__nv_reservedSMEM_offset_0_alias,@"STO_CUDA_RESERVED_SHARED STV_DEFAULT"
__nv_reservedSMEM_offset_0_alias:
	.zero		0


//--------------------- .nv.constant0.matmul_kernel --------------------------
	.section	.nv.constant0.matmul_kernel,"a",@progbits
	.sectionflags	@""
	.align	4
.nv.constant0.matmul_kernel:
	.zero		608


//--------------------- SYMBOLS --------------------------

	.type		.nv.reservedSmem.offset0,@object
	.size		.nv.reservedSmem.offset0,0x4
